	.target	sm_103a

	.elftype	@"ET_EXEC"


//--------------------- .note.nv.tkinfo           --------------------------
	.section	.note.nv.tkinfo,"",@"SHT_NOTE"
	.sectionflags	@"SHF_NOTE_NV_TKINFO"
	.tkinfo
        /*0018*/ 	.word	0x00000002
        /*0030*/ 	.string	""
        /*0030*/ 	.string	"ptxas"
        /*0030*/ 	.string	"Cuda compilation tools, release 13.0, V13.0.88"
        /*0030*/ 	.string	"Build cuda_13.0.r13.0/compiler.36424714_0"
        /*0030*/ 	.string	"-arch sm_103a -m 64 "



//--------------------- .note.nv.cuinfo           --------------------------
	.section	.note.nv.cuinfo,"",@"SHT_NOTE"
	.sectionflags	@"SHF_NOTE_NV_CUINFO"
        /*0018*/ 	.short	0x0002
        /*001a*/ 	.short	0x0067
        /*001c*/ 	.short	0x0082
	.zero		2


//--------------------- .nv.info                  --------------------------
	.section	.nv.info,"",@"SHT_CUDA_INFO"
	.align	4


	//----- nvinfo : EIATTR_REGCOUNT
	.align		4
        /*0000*/ 	.byte	0x04, 0x2f
        /*0002*/ 	.short	(.L_1 - .L_0)
	.align		4
.L_0:
        /*0004*/ 	.word	index@(_ZN13group_norm_v214gn_cuda_kernelI6__halfLi320ELi2ELi16ELi40ELi1024ELb1ELi64ELi320ELi320ELi4ELb1ELi18ELb0ELb0ENS_16CompileConditionILi1000EEEEEvPT_PKS4_S7_S7_flPfS8_Pj)
        /*0008*/ 	.word	0x00000004


	//----- nvinfo : EIATTR_FRAME_SIZE
	.align		4
.L_1:
        /*000c*/ 	.byte	0x04, 0x11
        /*000e*/ 	.short	(.L_3 - .L_2)
	.align		4
.L_2:
        /*0010*/ 	.word	index@(_ZN13group_norm_v214gn_cuda_kernelI6__halfLi320ELi2ELi16ELi40ELi1024ELb1ELi64ELi320ELi320ELi4ELb1ELi18ELb0ELb0ENS_16CompileConditionILi1000EEEEEvPT_PKS4_S7_S7_flPfS8_Pj)
        /*0014*/ 	.word	0x00000000


	//----- nvinfo : EIATTR_REGCOUNT
	.align		4
.L_3:
        /*0018*/ 	.byte	0x04, 0x2f
        /*001a*/ 	.short	(.L_5 - .L_4)
	.align		4
.L_4:
        /*001c*/ 	.word	index@(_ZN13group_norm_v214gn_cuda_kernelI6__halfLi320ELi3ELi16ELi40ELi1024ELb1ELi64ELi320ELi320ELi4ELb1ELi21ELb0ELb0ENS_16CompileConditionILi1000EEEEEvPT_PKS4_S7_S7_flPfS8_Pj)
        /*0020*/ 	.word	0x00000004


	//----- nvinfo : EIATTR_FRAME_SIZE
	.align		4
.L_5:
        /*0024*/ 	.byte	0x04, 0x11
        /*0026*/ 	.short	(.L_7 - .L_6)
	.align		4
.L_6:
        /*0028*/ 	.word	index@(_ZN13group_norm_v214gn_cuda_kernelI6__halfLi320ELi3ELi16ELi40ELi1024ELb1ELi64ELi320ELi320ELi4ELb1ELi21ELb0ELb0ENS_16CompileConditionILi1000EEEEEvPT_PKS4_S7_S7_flPfS8_Pj)
        /*002c*/ 	.word	0x00000000


	//----- nvinfo : EIATTR_REGCOUNT
	.align		4
.L_7:
        /*0030*/ 	.byte	0x04, 0x2f
        /*0032*/ 	.short	(.L_9 - .L_8)
	.align		4
.L_8:
        /*0034*/ 	.word	index@(_ZN13group_norm_v214gn_cuda_kernelI6__halfLi320ELi1ELi16ELi40ELi1024ELb1ELi128ELi320ELi320ELi4ELb1ELi18ELb0ELb0ENS_16CompileConditionILi1000EEEEEvPT_PKS4_S7_S7_flPfS8_Pj)
        /*0038*/ 	.word	0x00000004


	//----- nvinfo : EIATTR_FRAME_SIZE
	.align		4
.L_9:
        /*003c*/ 	.byte	0x04, 0x11
        /*003e*/ 	.short	(.L_11 - .L_10)
	.align		4
.L_10:
        /*0040*/ 	.word	index@(_ZN13group_norm_v214gn_cuda_kernelI6__halfLi320ELi1ELi16ELi40ELi1024ELb1ELi128ELi320ELi320ELi4ELb1ELi18ELb0ELb0ENS_16CompileConditionILi1000EEEEEvPT_PKS4_S7_S7_flPfS8_Pj)
        /*0044*/ 	.word	0x00000000


	//----- nvinfo : EIATTR_REGCOUNT
	.align		4
.L_11:
        /*0048*/ 	.byte	0x04, 0x2f
        /*004a*/ 	.short	(.L_13 - .L_12)
	.align		4
.L_12:
        /*004c*/ 	.word	index@(_ZN13group_norm_v214gn_cuda_kernelI6__halfLi320ELi1ELi16ELi40ELi1024ELb1ELi64ELi320ELi320ELi4ELb1ELi9ELb0ELb0ENS_16CompileConditionILi1000EEEEEvPT_PKS4_S7_S7_flPfS8_Pj)
        /*0050*/ 	.word	0x00000004


	//----- nvinfo : EIATTR_FRAME_SIZE
	.align		4
.L_13:
        /*0054*/ 	.byte	0x04, 0x11
        /*0056*/ 	.short	(.L_15 - .L_14)
	.align		4
.L_14:
        /*0058*/ 	.word	index@(_ZN13group_norm_v214gn_cuda_kernelI6__halfLi320ELi1ELi16ELi40ELi1024ELb1ELi64ELi320ELi320ELi4ELb1ELi9ELb0ELb0ENS_16CompileConditionILi1000EEEEEvPT_PKS4_S7_S7_flPfS8_Pj)
        /*005c*/ 	.word	0x00000000


	//----- nvinfo : EIATTR_REGCOUNT
	.align		4
.L_15:
        /*0060*/ 	.byte	0x04, 0x2f
        /*0062*/ 	.short	(.L_17 - .L_16)
	.align		4
.L_16:
        /*0064*/ 	.word	index@(_ZN13group_norm_v214gn_cuda_kernelI6__halfLi320ELi3ELi16ELi40ELi1024ELb1ELi32ELi320ELi320ELi4ELb1ELi10ELb0ELb0ENS_16CompileConditionILi1000EEEEEvPT_PKS4_S7_S7_flPfS8_Pj)
        /*0068*/ 	.word	0x00000004


	//----- nvinfo : EIATTR_FRAME_SIZE
	.align		4
.L_17:
        /*006c*/ 	.byte	0x04, 0x11
        /*006e*/ 	.short	(.L_19 - .L_18)
	.align		4
.L_18:
        /*0070*/ 	.word	index@(_ZN13group_norm_v214gn_cuda_kernelI6__halfLi320ELi3ELi16ELi40ELi1024ELb1ELi32ELi320ELi320ELi4ELb1ELi10ELb0ELb0ENS_16CompileConditionILi1000EEEEEvPT_PKS4_S7_S7_flPfS8_Pj)
        /*0074*/ 	.word	0x00000000


	//----- nvinfo : EIATTR_REGCOUNT
	.align		4
.L_19:
        /*0078*/ 	.byte	0x04, 0x2f
        /*007a*/ 	.short	(.L_21 - .L_20)
	.align		4
.L_20:
        /*007c*/ 	.word	index@(_ZN13group_norm_v214gn_cuda_kernelI6__halfLi320ELi1ELi16ELi40ELi1024ELb1ELi32ELi320ELi320ELi4ELb1ELi4ELb0ELb0ENS_16CompileConditionILi1000EEEEEvPT_PKS4_S7_S7_flPfS8_Pj)
        /*0080*/ 	.word	0x00000004


	//----- nvinfo : EIATTR_FRAME_SIZE
	.align		4
.L_21:
        /*0084*/ 	.byte	0x04, 0x11
        /*0086*/ 	.short	(.L_23 - .L_22)
	.align		4
.L_22:
        /*0088*/ 	.word	index@(_ZN13group_norm_v214gn_cuda_kernelI6__halfLi320ELi1ELi16ELi40ELi1024ELb1ELi32ELi320ELi320ELi4ELb1ELi4ELb0ELb0ENS_16CompileConditionILi1000EEEEEvPT_PKS4_S7_S7_flPfS8_Pj)
        /*008c*/ 	.word	0x00000000


	//----- nvinfo : EIATTR_REGCOUNT
	.align		4
.L_23:
        /*0090*/ 	.byte	0x04, 0x2f
        /*0092*/ 	.short	(.L_25 - .L_24)
	.align		4
.L_24:
        /*0094*/ 	.word	index@(_ZN13group_norm_v214gn_cuda_kernelI6__halfLi320ELi3ELi16ELi40ELi1024ELb1ELi16ELi320ELi320ELi4ELb1ELi5ELb0ELb0ENS_16CompileConditionILi1000EEEEEvPT_PKS4_S7_S7_flPfS8_Pj)
        /*0098*/ 	.word	0x00000004


	//----- nvinfo : EIATTR_FRAME_SIZE
	.align		4
.L_25:
        /*009c*/ 	.byte	0x04, 0x11
        /*009e*/ 	.short	(.L_27 - .L_26)
	.align		4
.L_26:
        /*00a0*/ 	.word	index@(_ZN13group_norm_v214gn_cuda_kernelI6__halfLi320ELi3ELi16ELi40ELi1024ELb1ELi16ELi320ELi320ELi4ELb1ELi5ELb0ELb0ENS_16CompileConditionILi1000EEEEEvPT_PKS4_S7_S7_flPfS8_Pj)
        /*00a4*/ 	.word	0x00000000


	//----- nvinfo : EIATTR_REGCOUNT
	.align		4
.L_27:
        /*00a8*/ 	.byte	0x04, 0x2f
        /*00aa*/ 	.short	(.L_29 - .L_28)
	.align		4
.L_28:
        /*00ac*/ 	.word	index@(_ZN13group_norm_v214gn_cuda_kernelI6__halfLi320ELi1ELi16ELi40ELi1024ELb1ELi16ELi320ELi320ELi4ELb1ELi2ELb0ELb0ENS_16CompileConditionILi1000EEEEEvPT_PKS4_S7_S7_flPfS8_Pj)
        /*00b0*/ 	.word	0x00000004


	//----- nvinfo : EIATTR_FRAME_SIZE
	.align		4
.L_29:
        /*00b4*/ 	.byte	0x04, 0x11
        /*00b6*/ 	.short	(.L_31 - .L_30)
	.align		4
.L_30:
        /*00b8*/ 	.word	index@(_ZN13group_norm_v214gn_cuda_kernelI6__halfLi320ELi1ELi16ELi40ELi1024ELb1ELi16ELi320ELi320ELi4ELb1ELi2ELb0ELb0ENS_16CompileConditionILi1000EEEEEvPT_PKS4_S7_S7_flPfS8_Pj)
        /*00bc*/ 	.word	0x00000000


	//----- nvinfo : EIATTR_REGCOUNT
	.align		4
.L_31:
        /*00c0*/ 	.byte	0x04, 0x2f
        /*00c2*/ 	.short	(.L_33 - .L_32)
	.align		4
.L_32:
        /*00c4*/ 	.word	index@(_ZN13group_norm_v214gn_cuda_kernelI6__halfLi320ELi3ELi16ELi40ELi1024ELb1ELi8ELi320ELi320ELi4ELb1ELi2ELb0ELb0ENS_16CompileConditionILi1000EEEEEvPT_PKS4_S7_S7_flPfS8_Pj)
        /*00c8*/ 	.word	0x00000004


	//----- nvinfo : EIATTR_FRAME_SIZE
	.align		4
.L_33:
        /*00cc*/ 	.byte	0x04, 0x11
        /*00ce*/ 	.short	(.L_35 - .L_34)
	.align		4
.L_34:
        /*00d0*/ 	.word	index@(_ZN13group_norm_v214gn_cuda_kernelI6__halfLi320ELi3ELi16ELi40ELi1024ELb1ELi8ELi320ELi320ELi4ELb1ELi2ELb0ELb0ENS_16CompileConditionILi1000EEEEEvPT_PKS4_S7_S7_flPfS8_Pj)
        /*00d4*/ 	.word	0x00000000


	//----- nvinfo : EIATTR_REGCOUNT
	.align		4
.L_35:
        /*00d8*/ 	.byte	0x04, 0x2f
        /*00da*/ 	.short	(.L_37 - .L_36)
	.align		4
.L_36:
        /*00dc*/ 	.word	index@(_ZN13group_norm_v214gn_cuda_kernelI6__halfLi320ELi2ELi32ELi20ELi1024ELb0ELi64ELi320ELi320ELi4ELb1ELi18ELb0ELb0ENS_16CompileConditionILi1000EEEEEvPT_PKS4_S7_S7_flPfS8_Pj)
        /*00e0*/ 	.word	0x00000004


	//----- nvinfo : EIATTR_FRAME_SIZE
	.align		4
.L_37:
        /*00e4*/ 	.byte	0x04, 0x11
        /*00e6*/ 	.short	(.L_39 - .L_38)
	.align		4
.L_38:
        /*00e8*/ 	.word	index@(_ZN13group_norm_v214gn_cuda_kernelI6__halfLi320ELi2ELi32ELi20ELi1024ELb0ELi64ELi320ELi320ELi4ELb1ELi18ELb0ELb0ENS_16CompileConditionILi1000EEEEEvPT_PKS4_S7_S7_flPfS8_Pj)
        /*00ec*/ 	.word	0x00000000


	//----- nvinfo : EIATTR_REGCOUNT
	.align		4
.L_39:
        /*00f0*/ 	.byte	0x04, 0x2f
        /*00f2*/ 	.short	(.L_41 - .L_40)
	.align		4
.L_40:
        /*00f4*/ 	.word	index@(_ZN13group_norm_v214gn_cuda_kernelI6__halfLi320ELi3ELi32ELi20ELi1024ELb0ELi64ELi320ELi320ELi4ELb1ELi21ELb0ELb0ENS_16CompileConditionILi1000EEEEEvPT_PKS4_S7_S7_flPfS8_Pj)
        /*00f8*/ 	.word	0x00000004


	//----- nvinfo : EIATTR_FRAME_SIZE
	.align		4
.L_41:
        /*00fc*/ 	.byte	0x04, 0x11
        /*00fe*/ 	.short	(.L_43 - .L_42)
	.align		4
.L_42:
        /*0100*/ 	.word	index@(_ZN13group_norm_v214gn_cuda_kernelI6__halfLi320ELi3ELi32ELi20ELi1024ELb0ELi64ELi320ELi320ELi4ELb1ELi21ELb0ELb0ENS_16CompileConditionILi1000EEEEEvPT_PKS4_S7_S7_flPfS8_Pj)
        /*0104*/ 	.word	0x00000000


	//----- nvinfo : EIATTR_REGCOUNT
	.align		4
.L_43:
        /*0108*/ 	.byte	0x04, 0x2f
        /*010a*/ 	.short	(.L_45 - .L_44)
	.align		4
.L_44:
        /*010c*/ 	.word	index@(_ZN13group_norm_v214gn_cuda_kernelI6__halfLi320ELi1ELi32ELi20ELi1024ELb0ELi128ELi320ELi320ELi4ELb1ELi18ELb0ELb0ENS_16CompileConditionILi1000EEEEEvPT_PKS4_S7_S7_flPfS8_Pj)
        /*0110*/ 	.word	0x00000004


	//----- nvinfo : EIATTR_FRAME_SIZE
	.align		4
.L_45:
        /*0114*/ 	.byte	0x04, 0x11
        /*0116*/ 	.short	(.L_47 - .L_46)
	.align		4
.L_46:
        /*0118*/ 	.word	index@(_ZN13group_norm_v214gn_cuda_kernelI6__halfLi320ELi1ELi32ELi20ELi1024ELb0ELi128ELi320ELi320ELi4ELb1ELi18ELb0ELb0ENS_16CompileConditionILi1000EEEEEvPT_PKS4_S7_S7_flPfS8_Pj)
        /*011c*/ 	.word	0x00000000


	//----- nvinfo : EIATTR_REGCOUNT
	.align		4
.L_47:
        /*0120*/ 	.byte	0x04, 0x2f
        /*0122*/ 	.short	(.L_49 - .L_48)
	.align		4
.L_48:
        /*0124*/ 	.word	index@(_ZN13group_norm_v214gn_cuda_kernelI6__halfLi320ELi1ELi32ELi20ELi1024ELb0ELi64ELi320ELi320ELi4ELb1ELi9ELb0ELb0ENS_16CompileConditionILi1000EEEEEvPT_PKS4_S7_S7_flPfS8_Pj)
        /*0128*/ 	.word	0x00000004


	//----- nvinfo : EIATTR_FRAME_SIZE
	.align		4
.L_49:
        /*012c*/ 	.byte	0x04, 0x11
        /*012e*/ 	.short	(.L_51 - .L_50)
	.align		4
.L_50:
        /*0130*/ 	.word	index@(_ZN13group_norm_v214gn_cuda_kernelI6__halfLi320ELi1ELi32ELi20ELi1024ELb0ELi64ELi320ELi320ELi4ELb1ELi9ELb0ELb0ENS_16CompileConditionILi1000EEEEEvPT_PKS4_S7_S7_flPfS8_Pj)
        /*0134*/ 	.word	0x00000000


	//----- nvinfo : EIATTR_REGCOUNT
	.align		4
.L_51:
        /*0138*/ 	.byte	0x04, 0x2f
        /*013a*/ 	.short	(.L_53 - .L_52)
	.align		4
.L_52:
        /*013c*/ 	.word	index@(_ZN13group_norm_v214gn_cuda_kernelI6__halfLi320ELi3ELi32ELi20ELi1024ELb0ELi32ELi320ELi320ELi4ELb1ELi10ELb0ELb0ENS_16CompileConditionILi1000EEEEEvPT_PKS4_S7_S7_flPfS8_Pj)
        /*0140*/ 	.word	0x00000004


	//----- nvinfo : EIATTR_FRAME_SIZE
	.align		4
.L_53:
        /*0144*/ 	.byte	0x04, 0x11
        /*0146*/ 	.short	(.L_55 - .L_54)
	.align		4
.L_54:
        /*0148*/ 	.word	index@(_ZN13group_norm_v214gn_cuda_kernelI6__halfLi320ELi3ELi32ELi20ELi1024ELb0ELi32ELi320ELi320ELi4ELb1ELi10ELb0ELb0ENS_16CompileConditionILi1000EEEEEvPT_PKS4_S7_S7_flPfS8_Pj)
        /*014c*/ 	.word	0x00000000


	//----- nvinfo : EIATTR_REGCOUNT
	.align		4
.L_55:
        /*0150*/ 	.byte	0x04, 0x2f
        /*0152*/ 	.short	(.L_57 - .L_56)
	.align		4
.L_56:
        /*0154*/ 	.word	index@(_ZN13group_norm_v214gn_cuda_kernelI6__halfLi320ELi1ELi32ELi20ELi1024ELb0ELi32ELi320ELi320ELi4ELb1ELi4ELb0ELb0ENS_16CompileConditionILi1000EEEEEvPT_PKS4_S7_S7_flPfS8_Pj)
        /*0158*/ 	.word	0x00000004


	//----- nvinfo : EIATTR_FRAME_SIZE
	.align		4
.L_57:
        /*015c*/ 	.byte	0x04, 0x11
        /*015e*/ 	.short	(.L_59 - .L_58)
	.align		4
.L_58:
        /*0160*/ 	.word	index@(_ZN13group_norm_v214gn_cuda_kernelI6__halfLi320ELi1ELi32ELi20ELi1024ELb0ELi32ELi320ELi320ELi4ELb1ELi4ELb0ELb0ENS_16CompileConditionILi1000EEEEEvPT_PKS4_S7_S7_flPfS8_Pj)
        /*0164*/ 	.word	0x00000000


	//----- nvinfo : EIATTR_REGCOUNT
	.align		4
.L_59:
        /*0168*/ 	.byte	0x04, 0x2f
        /*016a*/ 	.short	(.L_61 - .L_60)
	.align		4
.L_60:
        /*016c*/ 	.word	index@(_ZN13group_norm_v214gn_cuda_kernelI6__halfLi320ELi3ELi32ELi20ELi1024ELb0ELi16ELi320ELi320ELi4ELb1ELi5ELb0ELb0ENS_16CompileConditionILi1000EEEEEvPT_PKS4_S7_S7_flPfS8_Pj)
        /*0170*/ 	.word	0x00000004


	//----- nvinfo : EIATTR_FRAME_SIZE
	.align		4
.L_61:
        /*0174*/ 	.byte	0x04, 0x11
        /*0176*/ 	.short	(.L_63 - .L_62)
	.align		4
.L_62:
        /*0178*/ 	.word	index@(_ZN13group_norm_v214gn_cuda_kernelI6__halfLi320ELi3ELi32ELi20ELi1024ELb0ELi16ELi320ELi320ELi4ELb1ELi5ELb0ELb0ENS_16CompileConditionILi1000EEEEEvPT_PKS4_S7_S7_flPfS8_Pj)
        /*017c*/ 	.word	0x00000000


	//----- nvinfo : EIATTR_REGCOUNT
	.align		4
.L_63:
        /*0180*/ 	.byte	0x04, 0x2f
        /*0182*/ 	.short	(.L_65 - .L_64)
	.align		4
.L_64:
        /*0184*/ 	.word	index@(_ZN13group_norm_v214gn_cuda_kernelI6__halfLi320ELi1ELi32ELi20ELi1024ELb0ELi16ELi320ELi320ELi4ELb1ELi2ELb0ELb0ENS_16CompileConditionILi1000EEEEEvPT_PKS4_S7_S7_flPfS8_Pj)
        /*0188*/ 	.word	0x00000004


	//----- nvinfo : EIATTR_FRAME_SIZE
	.align		4
.L_65:
        /*018c*/ 	.byte	0x04, 0x11
        /*018e*/ 	.short	(.L_67 - .L_66)
	.align		4
.L_66:
        /*0190*/ 	.word	index@(_ZN13group_norm_v214gn_cuda_kernelI6__halfLi320ELi1ELi32ELi20ELi1024ELb0ELi16ELi320ELi320ELi4ELb1ELi2ELb0ELb0ENS_16CompileConditionILi1000EEEEEvPT_PKS4_S7_S7_flPfS8_Pj)
        /*0194*/ 	.word	0x00000000


	//----- nvinfo : EIATTR_REGCOUNT
	.align		4
.L_67:
        /*0198*/ 	.byte	0x04, 0x2f
        /*019a*/ 	.short	(.L_69 - .L_68)
	.align		4
.L_68:
        /*019c*/ 	.word	index@(_ZN13group_norm_v214gn_cuda_kernelI6__halfLi320ELi3ELi32ELi20ELi1024ELb0ELi8ELi320ELi320ELi4ELb1ELi2ELb0ELb0ENS_16CompileConditionILi1000EEEEEvPT_PKS4_S7_S7_flPfS8_Pj)
        /*01a0*/ 	.word	0x00000004


	//----- nvinfo : EIATTR_FRAME_SIZE
	.align		4
.L_69:
        /*01a4*/ 	.byte	0x04, 0x11
        /*01a6*/ 	.short	(.L_71 - .L_70)
	.align		4
.L_70:
        /*01a8*/ 	.word	index@(_ZN13group_norm_v214gn_cuda_kernelI6__halfLi320ELi3ELi32ELi20ELi1024ELb0ELi8ELi320ELi320ELi4ELb1ELi2ELb0ELb0ENS_16CompileConditionILi1000EEEEEvPT_PKS4_S7_S7_flPfS8_Pj)
        /*01ac*/ 	.word	0x00000000


	//----- nvinfo : EIATTR_REGCOUNT
	.align		4
.L_71:
        /*01b0*/ 	.byte	0x04, 0x2f
        /*01b2*/ 	.short	(.L_73 - .L_72)
	.align		4
.L_72:
        /*01b4*/ 	.word	index@(_ZN13group_norm_v218gn_bwd_cuda_kernelI6__halfLi320ELi3ELi16ELi40ELi1024ELb1ELb1ELi32ELi320ELi320ELi4ELb1ELi12ELb0ELb0ELNS_15WgradSyncMethodE3ENS_16CompileConditionILi1000EEEEEvPT_S6_S6_PKS5_S8_S8_S8_PKfflPfPj)
        /*01b8*/ 	.word	0x00000004


	//----- nvinfo : EIATTR_FRAME_SIZE
	.align		4
.L_73:
        /*01bc*/ 	.byte	0x04, 0x11
        /*01be*/ 	.short	(.L_75 - .L_74)
	.align		4
.L_74:
        /*01c0*/ 	.word	index@(_ZN13group_norm_v218gn_bwd_cuda_kernelI6__halfLi320ELi3ELi16ELi40ELi1024ELb1ELb1ELi32ELi320ELi320ELi4ELb1ELi12ELb0ELb0ELNS_15WgradSyncMethodE3ENS_16CompileConditionILi1000EEEEEvPT_S6_S6_PKS5_S8_S8_S8_PKfflPfPj)
        /*01c4*/ 	.word	0x00000000


	//----- nvinfo : EIATTR_REGCOUNT
	.align		4
.L_75:
        /*01c8*/ 	.byte	0x04, 0x2f
        /*01ca*/ 	.short	(.L_77 - .L_76)
	.align		4
.L_76:
        /*01cc*/ 	.word	index@(_ZN13group_norm_v218gn_bwd_cuda_kernelI6__halfLi320ELi3ELi16ELi40ELi1024ELb1ELb1ELi32ELi320ELi320ELi4ELb1ELi10ELb0ELb0ELNS_15WgradSyncMethodE3ENS_16CompileConditionILi1000EEEEEvPT_S6_S6_PKS5_S8_S8_S8_PKfflPfPj)
        /*01d0*/ 	.word	0x00000004


	//----- nvinfo : EIATTR_FRAME_SIZE
	.align		4
.L_77:
        /*01d4*/ 	.byte	0x04, 0x11
        /*01d6*/ 	.short	(.L_79 - .L_78)
	.align		4
.L_78:
        /*01d8*/ 	.word	index@(_ZN13group_norm_v218gn_bwd_cuda_kernelI6__halfLi320ELi3ELi16ELi40ELi1024ELb1ELb1ELi32ELi320ELi320ELi4ELb1ELi10ELb0ELb0ELNS_15WgradSyncMethodE3ENS_16CompileConditionILi1000EEEEEvPT_S6_S6_PKS5_S8_S8_S8_PKfflPfPj)
        /*01dc*/ 	.word	0x00000000


	//----- nvinfo : EIATTR_REGCOUNT
	.align		4
.L_79:
        /*01e0*/ 	.byte	0x04, 0x2f
        /*01e2*/ 	.short	(.L_81 - .L_80)
	.align		4
.L_80:
        /*01e4*/ 	.word	index@(_ZN13group_norm_v218gn_bwd_cuda_kernelI6__halfLi320ELi2ELi16ELi40ELi1024ELb1ELb1ELi32ELi320ELi320ELi4ELb1ELi8ELb0ELb0ELNS_15WgradSyncMethodE3ENS_16CompileConditionILi1000EEEEEvPT_S6_S6_PKS5_S8_S8_S8_PKfflPfPj)
        /*01e8*/ 	.word	0x00000004


	//----- nvinfo : EIATTR_FRAME_SIZE
	.align		4
.L_81:
        /*01ec*/ 	.byte	0x04, 0x11
        /*01ee*/ 	.short	(.L_83 - .L_82)
	.align		4
.L_82:
        /*01f0*/ 	.word	index@(_ZN13group_norm_v218gn_bwd_cuda_kernelI6__halfLi320ELi2ELi16ELi40ELi1024ELb1ELb1ELi32ELi320ELi320ELi4ELb1ELi8ELb0ELb0ELNS_15WgradSyncMethodE3ENS_16CompileConditionILi1000EEEEEvPT_S6_S6_PKS5_S8_S8_S8_PKfflPfPj)
        /*01f4*/ 	.word	0x00000000


	//----- nvinfo : EIATTR_REGCOUNT
	.align		4
.L_83:
        /*01f8*/ 	.byte	0x04, 0x2f
        /*01fa*/ 	.short	(.L_85 - .L_84)
	.align		4
.L_84:
        /*01fc*/ 	.word	index@(_ZN13group_norm_v218gn_bwd_cuda_kernelI6__halfLi320ELi1ELi16ELi40ELi1024ELb1ELb1ELi64ELi320ELi320ELi4ELb1ELi8ELb0ELb0ELNS_15WgradSyncMethodE3ENS_16CompileConditionILi1000EEEEEvPT_S6_S6_PKS5_S8_S8_S8_PKfflPfPj)
        /*0200*/ 	.word	0x00000004


	//----- nvinfo : EIATTR_FRAME_SIZE
	.align		4
.L_85:
        /*0204*/ 	.byte	0x04, 0x11
        /*0206*/ 	.short	(.L_87 - .L_86)
	.align		4
.L_86:
        /*0208*/ 	.word	index@(_ZN13group_norm_v218gn_bwd_cuda_kernelI6__halfLi320ELi1ELi16ELi40ELi1024ELb1ELb1ELi64ELi320ELi320ELi4ELb1ELi8ELb0ELb0ELNS_15WgradSyncMethodE3ENS_16CompileConditionILi1000EEEEEvPT_S6_S6_PKS5_S8_S8_S8_PKfflPfPj)
        /*020c*/ 	.word	0x00000000


	//----- nvinfo : EIATTR_REGCOUNT
	.align		4
.L_87:
        /*0210*/ 	.byte	0x04, 0x2f
        /*0212*/ 	.short	(.L_89 - .L_88)
	.align		4
.L_88:
        /*0214*/ 	.word	index@(_ZN13group_norm_v218gn_bwd_cuda_kernelI6__halfLi320ELi1ELi16ELi40ELi1024ELb1ELb1ELi32ELi320ELi320ELi4ELb1ELi4ELb0ELb0ELNS_15WgradSyncMethodE3ENS_16CompileConditionILi1000EEEEEvPT_S6_S6_PKS5_S8_S8_S8_PKfflPfPj)
        /*0218*/ 	.word	0x00000004


	//----- nvinfo : EIATTR_FRAME_SIZE
	.align		4
.L_89:
        /*021c*/ 	.byte	0x04, 0x11
        /*021e*/ 	.short	(.L_91 - .L_90)
	.align		4
.L_90:
        /*0220*/ 	.word	index@(_ZN13group_norm_v218gn_bwd_cuda_kernelI6__halfLi320ELi1ELi16ELi40ELi1024ELb1ELb1ELi32ELi320ELi320ELi4ELb1ELi4ELb0ELb0ELNS_15WgradSyncMethodE3ENS_16CompileConditionILi1000EEEEEvPT_S6_S6_PKS5_S8_S8_S8_PKfflPfPj)
        /*0224*/ 	.word	0x00000000


	//----- nvinfo : EIATTR_REGCOUNT
	.align		4
.L_91:
        /*0228*/ 	.byte	0x04, 0x2f
        /*022a*/ 	.short	(.L_93 - .L_92)
	.align		4
.L_92:
        /*022c*/ 	.word	index@(_ZN13group_norm_v218gn_bwd_cuda_kernelI6__halfLi320ELi3ELi16ELi40ELi1024ELb1ELb1ELi16ELi320ELi320ELi4ELb1ELi4ELb0ELb0ELNS_15WgradSyncMethodE3ENS_16CompileConditionILi1000EEEEEvPT_S6_S6_PKS5_S8_S8_S8_PKfflPfPj)
        /*0230*/ 	.word	0x00000004


	//----- nvinfo : EIATTR_FRAME_SIZE
	.align		4
.L_93:
        /*0234*/ 	.byte	0x04, 0x11
        /*0236*/ 	.short	(.L_95 - .L_94)
	.align		4
.L_94:
        /*0238*/ 	.word	index@(_ZN13group_norm_v218gn_bwd_cuda_kernelI6__halfLi320ELi3ELi16ELi40ELi1024ELb1ELb1ELi16ELi320ELi320ELi4ELb1ELi4ELb0ELb0ELNS_15WgradSyncMethodE3ENS_16CompileConditionILi1000EEEEEvPT_S6_S6_PKS5_S8_S8_S8_PKfflPfPj)
        /*023c*/ 	.word	0x00000000


	//----- nvinfo : EIATTR_REGCOUNT
	.align		4
.L_95:
        /*0240*/ 	.byte	0x04, 0x2f
        /*0242*/ 	.short	(.L_97 - .L_96)
	.align		4
.L_96:
        /*0244*/ 	.word	index@(_ZN13group_norm_v218gn_bwd_cuda_kernelI6__halfLi320ELi1ELi16ELi40ELi1024ELb1ELb1ELi16ELi320ELi320ELi4ELb1ELi2ELb0ELb0ELNS_15WgradSyncMethodE3ENS_16CompileConditionILi1000EEEEEvPT_S6_S6_PKS5_S8_S8_S8_PKfflPfPj)
        /*0248*/ 	.word	0x00000004


	//----- nvinfo : EIATTR_FRAME_SIZE
	.align		4
.L_97:
        /*024c*/ 	.byte	0x04, 0x11
        /*024e*/ 	.short	(.L_99 - .L_98)
	.align		4
.L_98:
        /*0250*/ 	.word	index@(_ZN13group_norm_v218gn_bwd_cuda_kernelI6__halfLi320ELi1ELi16ELi40ELi1024ELb1ELb1ELi16ELi320ELi320ELi4ELb1ELi2ELb0ELb0ELNS_15WgradSyncMethodE3ENS_16CompileConditionILi1000EEEEEvPT_S6_S6_PKS5_S8_S8_S8_PKfflPfPj)
        /*0254*/ 	.word	0x00000000


	//----- nvinfo : EIATTR_REGCOUNT
	.align		4
.L_99:
        /*0258*/ 	.byte	0x04, 0x2f
        /*025a*/ 	.short	(.L_101 - .L_100)
	.align		4
.L_100:
        /*025c*/ 	.word	index@(_ZN13group_norm_v218gn_bwd_cuda_kernelI6__halfLi320ELi3ELi16ELi40ELi1024ELb1ELb1ELi8ELi320ELi320ELi4ELb1ELi2ELb0ELb0ELNS_15WgradSyncMethodE3ENS_16CompileConditionILi1000EEEEEvPT_S6_S6_PKS5_S8_S8_S8_PKfflPfPj)
        /*0260*/ 	.word	0x00000004


	//----- nvinfo : EIATTR_FRAME_SIZE
	.align		4
.L_101:
        /*0264*/ 	.byte	0x04, 0x11
        /*0266*/ 	.short	(.L_103 - .L_102)
	.align		4
.L_102:
        /*0268*/ 	.word	index@(_ZN13group_norm_v218gn_bwd_cuda_kernelI6__halfLi320ELi3ELi16ELi40ELi1024ELb1ELb1ELi8ELi320ELi320ELi4ELb1ELi2ELb0ELb0ELNS_15WgradSyncMethodE3ENS_16CompileConditionILi1000EEEEEvPT_S6_S6_PKS5_S8_S8_S8_PKfflPfPj)
        /*026c*/ 	.word	0x00000000


	//----- nvinfo : EIATTR_REGCOUNT
	.align		4
.L_103:
        /*0270*/ 	.byte	0x04, 0x2f
        /*0272*/ 	.short	(.L_105 - .L_104)
	.align		4
.L_104:
        /*0274*/ 	.word	index@(_ZN13group_norm_v218gn_bwd_cuda_kernelI6__halfLi320ELi3ELi32ELi20ELi1024ELb0ELb1ELi32ELi320ELi320ELi4ELb1ELi12ELb0ELb0ELNS_15WgradSyncMethodE3ENS_16CompileConditionILi1000EEEEEvPT_S6_S6_PKS5_S8_S8_S8_PKfflPfPj)
        /*0278*/ 	.word	0x00000004


	//----- nvinfo : EIATTR_FRAME_SIZE
	.align		4
.L_105:
        /*027c*/ 	.byte	0x04, 0x11
        /*027e*/ 	.short	(.L_107 - .L_106)
	.align		4
.L_106:
        /*0280*/ 	.word	index@(_ZN13group_norm_v218gn_bwd_cuda_kernelI6__halfLi320ELi3ELi32ELi20ELi1024ELb0ELb1ELi32ELi320ELi320ELi4ELb1ELi12ELb0ELb0ELNS_15WgradSyncMethodE3ENS_16CompileConditionILi1000EEEEEvPT_S6_S6_PKS5_S8_S8_S8_PKfflPfPj)
        /*0284*/ 	.word	0x00000000


	//----- nvinfo : EIATTR_REGCOUNT
	.align		4
.L_107:
        /*0288*/ 	.byte	0x04, 0x2f
        /*028a*/ 	.short	(.L_109 - .L_108)
	.align		4
.L_108:
        /*028c*/ 	.word	index@(_ZN13group_norm_v218gn_bwd_cuda_kernelI6__halfLi320ELi3ELi32ELi20ELi1024ELb0ELb1ELi32ELi320ELi320ELi4ELb1ELi10ELb0ELb0ELNS_15WgradSyncMethodE3ENS_16CompileConditionILi1000EEEEEvPT_S6_S6_PKS5_S8_S8_S8_PKfflPfPj)
        /*0290*/ 	.word	0x00000004


	//----- nvinfo : EIATTR_FRAME_SIZE
	.align		4
.L_109:
        /*0294*/ 	.byte	0x04, 0x11
        /*0296*/ 	.short	(.L_111 - .L_110)
	.align		4
.L_110:
        /*0298*/ 	.word	index@(_ZN13group_norm_v218gn_bwd_cuda_kernelI6__halfLi320ELi3ELi32ELi20ELi1024ELb0ELb1ELi32ELi320ELi320ELi4ELb1ELi10ELb0ELb0ELNS_15WgradSyncMethodE3ENS_16CompileConditionILi1000EEEEEvPT_S6_S6_PKS5_S8_S8_S8_PKfflPfPj)
        /*029c*/ 	.word	0x00000000


	//----- nvinfo : EIATTR_REGCOUNT
	.align		4
.L_111:
        /*02a0*/ 	.byte	0x04, 0x2f
        /*02a2*/ 	.short	(.L_113 - .L_112)
	.align		4
.L_112:
        /*02a4*/ 	.word	index@(_ZN13group_norm_v218gn_bwd_cuda_kernelI6__halfLi320ELi2ELi32ELi20ELi1024ELb0ELb1ELi32ELi320ELi320ELi4ELb1ELi8ELb0ELb0ELNS_15WgradSyncMethodE3ENS_16CompileConditionILi1000EEEEEvPT_S6_S6_PKS5_S8_S8_S8_PKfflPfPj)
        /*02a8*/ 	.word	0x00000004


	//----- nvinfo : EIATTR_FRAME_SIZE
	.align		4
.L_113:
        /*02ac*/ 	.byte	0x04, 0x11
        /*02ae*/ 	.short	(.L_115 - .L_114)
	.align		4
.L_114:
        /*02b0*/ 	.word	index@(_ZN13group_norm_v218gn_bwd_cuda_kernelI6__halfLi320ELi2ELi32ELi20ELi1024ELb0ELb1ELi32ELi320ELi320ELi4ELb1ELi8ELb0ELb0ELNS_15WgradSyncMethodE3ENS_16CompileConditionILi1000EEEEEvPT_S6_S6_PKS5_S8_S8_S8_PKfflPfPj)
        /*02b4*/ 	.word	0x00000000


	//----- nvinfo : EIATTR_REGCOUNT
	.align		4
.L_115:
        /*02b8*/ 	.byte	0x04, 0x2f
        /*02ba*/ 	.short	(.L_117 - .L_116)
	.align		4
.L_116:
        /*02bc*/ 	.word	index@(_ZN13group_norm_v218gn_bwd_cuda_kernelI6__halfLi320ELi1ELi32ELi20ELi1024ELb0ELb1ELi64ELi320ELi320ELi4ELb1ELi8ELb0ELb0ELNS_15WgradSyncMethodE3ENS_16CompileConditionILi1000EEEEEvPT_S6_S6_PKS5_S8_S8_S8_PKfflPfPj)
        /*02c0*/ 	.word	0x00000004


	//----- nvinfo : EIATTR_FRAME_SIZE
	.align		4
.L_117:
        /*02c4*/ 	.byte	0x04, 0x11
        /*02c6*/ 	.short	(.L_119 - .L_118)
	.align		4
.L_118:
        /*02c8*/ 	.word	index@(_ZN13group_norm_v218gn_bwd_cuda_kernelI6__halfLi320ELi1ELi32ELi20ELi1024ELb0ELb1ELi64ELi320ELi320ELi4ELb1ELi8ELb0ELb0ELNS_15WgradSyncMethodE3ENS_16CompileConditionILi1000EEEEEvPT_S6_S6_PKS5_S8_S8_S8_PKfflPfPj)
        /*02cc*/ 	.word	0x00000000


	//----- nvinfo : EIATTR_REGCOUNT
	.align		4
.L_119:
        /*02d0*/ 	.byte	0x04, 0x2f
        /*02d2*/ 	.short	(.L_121 - .L_120)
	.align		4
.L_120:
        /*02d4*/ 	.word	index@(_ZN13group_norm_v218gn_bwd_cuda_kernelI6__halfLi320ELi1ELi32ELi20ELi1024ELb0ELb1ELi32ELi320ELi320ELi4ELb1ELi4ELb0ELb0ELNS_15WgradSyncMethodE3ENS_16CompileConditionILi1000EEEEEvPT_S6_S6_PKS5_S8_S8_S8_PKfflPfPj)
        /*02d8*/ 	.word	0x00000004


	//----- nvinfo : EIATTR_FRAME_SIZE
	.align		4
.L_121:
        /*02dc*/ 	.byte	0x04, 0x11
        /*02de*/ 	.short	(.L_123 - .L_122)
	.align		4
.L_122:
        /*02e0*/ 	.word	index@(_ZN13group_norm_v218gn_bwd_cuda_kernelI6__halfLi320ELi1ELi32ELi20ELi1024ELb0ELb1ELi32ELi320ELi320ELi4ELb1ELi4ELb0ELb0ELNS_15WgradSyncMethodE3ENS_16CompileConditionILi1000EEEEEvPT_S6_S6_PKS5_S8_S8_S8_PKfflPfPj)
        /*02e4*/ 	.word	0x00000000


	//----- nvinfo : EIATTR_REGCOUNT
	.align		4
.L_123:
        /*02e8*/ 	.byte	0x04, 0x2f
        /*02ea*/ 	.short	(.L_125 - .L_124)
	.align		4
.L_124:
        /*02ec*/ 	.word	index@(_ZN13group_norm_v218gn_bwd_cuda_kernelI6__halfLi320ELi3ELi32ELi20ELi1024ELb0ELb1ELi16ELi320ELi320ELi4ELb1ELi4ELb0ELb0ELNS_15WgradSyncMethodE3ENS_16CompileConditionILi1000EEEEEvPT_S6_S6_PKS5_S8_S8_S8_PKfflPfPj)
        /*02f0*/ 	.word	0x00000004


	//----- nvinfo : EIATTR_FRAME_SIZE
	.align		4
.L_125:
        /*02f4*/ 	.byte	0x04, 0x11
        /*02f6*/ 	.short	(.L_127 - .L_126)
	.align		4
.L_126:
        /*02f8*/ 	.word	index@(_ZN13group_norm_v218gn_bwd_cuda_kernelI6__halfLi320ELi3ELi32ELi20ELi1024ELb0ELb1ELi16ELi320ELi320ELi4ELb1ELi4ELb0ELb0ELNS_15WgradSyncMethodE3ENS_16CompileConditionILi1000EEEEEvPT_S6_S6_PKS5_S8_S8_S8_PKfflPfPj)
        /*02fc*/ 	.word	0x00000000


	//----- nvinfo : EIATTR_REGCOUNT
	.align		4
.L_127:
        /*0300*/ 	.byte	0x04, 0x2f
        /*0302*/ 	.short	(.L_129 - .L_128)
	.align		4
.L_128:
        /*0304*/ 	.word	index@(_ZN13group_norm_v218gn_bwd_cuda_kernelI6__halfLi320ELi1ELi32ELi20ELi1024ELb0ELb1ELi16ELi320ELi320ELi4ELb1ELi2ELb0ELb0ELNS_15WgradSyncMethodE3ENS_16CompileConditionILi1000EEEEEvPT_S6_S6_PKS5_S8_S8_S8_PKfflPfPj)
        /*0308*/ 	.word	0x00000004


	//----- nvinfo : EIATTR_FRAME_SIZE
	.align		4
.L_129:
        /*030c*/ 	.byte	0x04, 0x11
        /*030e*/ 	.short	(.L_131 - .L_130)
	.align		4
.L_130:
        /*0310*/ 	.word	index@(_ZN13group_norm_v218gn_bwd_cuda_kernelI6__halfLi320ELi1ELi32ELi20ELi1024ELb0ELb1ELi16ELi320ELi320ELi4ELb1ELi2ELb0ELb0ELNS_15WgradSyncMethodE3ENS_16CompileConditionILi1000EEEEEvPT_S6_S6_PKS5_S8_S8_S8_PKfflPfPj)
        /*0314*/ 	.word	0x00000000


	//----- nvinfo : EIATTR_REGCOUNT
	.align		4
.L_131:
        /*0318*/ 	.byte	0x04, 0x2f
        /*031a*/ 	.short	(.L_133 - .L_132)
	.align		4
.L_132:
        /*031c*/ 	.word	index@(_ZN13group_norm_v218gn_bwd_cuda_kernelI6__halfLi320ELi3ELi32ELi20ELi1024ELb0ELb1ELi8ELi320ELi320ELi4ELb1ELi2ELb0ELb0ELNS_15WgradSyncMethodE3ENS_16CompileConditionILi1000EEEEEvPT_S6_S6_PKS5_S8_S8_S8_PKfflPfPj)
        /*0320*/ 	.word	0x00000004


	//----- nvinfo : EIATTR_FRAME_SIZE
	.align		4
.L_133:
        /*0324*/ 	.byte	0x04, 0x11
        /*0326*/ 	.short	(.L_135 - .L_134)
	.align		4
.L_134:
        /*0328*/ 	.word	index@(_ZN13group_norm_v218gn_bwd_cuda_kernelI6__halfLi320ELi3ELi32ELi20ELi1024ELb0ELb1ELi8ELi320ELi320ELi4ELb1ELi2ELb0ELb0ELNS_15WgradSyncMethodE3ENS_16CompileConditionILi1000EEEEEvPT_S6_S6_PKS5_S8_S8_S8_PKfflPfPj)
        /*032c*/ 	.word	0x00000000


	//----- nvinfo : EIATTR_REGCOUNT
	.align		4
.L_135:
        /*0330*/ 	.byte	0x04, 0x2f
        /*0332*/ 	.short	(.L_137 - .L_136)
	.align		4
.L_136:
        /*0334*/ 	.word	index@(_ZN13group_norm_v214gn_cuda_kernelI13__nv_bfloat16Li320ELi2ELi16ELi40ELi1024ELb1ELi64ELi320ELi320ELi4ELb1ELi18ELb0ELb0ENS_16CompileConditionILi1000EEEEEvPT_PKS4_S7_S7_flPfS8_Pj)
        /*0338*/ 	.word	0x00000004


	//----- nvinfo : EIATTR_FRAME_SIZE
	.align		4
.L_137:
        /*033c*/ 	.byte	0x04, 0x11
        /*033e*/ 	.short	(.L_139 - .L_138)
	.align		4
.L_138:
        /*0340*/ 	.word	index@(_ZN13group_norm_v214gn_cuda_kernelI13__nv_bfloat16Li320ELi2ELi16ELi40ELi1024ELb1ELi64ELi320ELi320ELi4ELb1ELi18ELb0ELb0ENS_16CompileConditionILi1000EEEEEvPT_PKS4_S7_S7_flPfS8_Pj)
        /*0344*/ 	.word	0x00000000


	//----- nvinfo : EIATTR_REGCOUNT
	.align		4
.L_139:
        /*0348*/ 	.byte	0x04, 0x2f
        /*034a*/ 	.short	(.L_141 - .L_140)
	.align		4
.L_140:
        /*034c*/ 	.word	index@(_ZN13group_norm_v214gn_cuda_kernelI13__nv_bfloat16Li320ELi3ELi16ELi40ELi1024ELb1ELi64ELi320ELi320ELi4ELb1ELi21ELb0ELb0ENS_16CompileConditionILi1000EEEEEvPT_PKS4_S7_S7_flPfS8_Pj)
        /*0350*/ 	.word	0x00000004


	//----- nvinfo : EIATTR_FRAME_SIZE
	.align		4
.L_141:
        /*0354*/ 	.byte	0x04, 0x11
        /*0356*/ 	.short	(.L_143 - .L_142)
	.align		4
.L_142:
        /*0358*/ 	.word	index@(_ZN13group_norm_v214gn_cuda_kernelI13__nv_bfloat16Li320ELi3ELi16ELi40ELi1024ELb1ELi64ELi320ELi320ELi4ELb1ELi21ELb0ELb0ENS_16CompileConditionILi1000EEEEEvPT_PKS4_S7_S7_flPfS8_Pj)
        /*035c*/ 	.word	0x00000000


	//----- nvinfo : EIATTR_REGCOUNT
	.align		4
.L_143:
        /*0360*/ 	.byte	0x04, 0x2f
        /*0362*/ 	.short	(.L_145 - .L_144)
	.align		4
.L_144:
        /*0364*/ 	.word	index@(_ZN13group_norm_v214gn_cuda_kernelI13__nv_bfloat16Li320ELi1ELi16ELi40ELi1024ELb1ELi128ELi320ELi320ELi4ELb1ELi18ELb0ELb0ENS_16CompileConditionILi1000EEEEEvPT_PKS4_S7_S7_flPfS8_Pj)
        /*0368*/ 	.word	0x00000004


	//----- nvinfo : EIATTR_FRAME_SIZE
	.align		4
.L_145:
        /*036c*/ 	.byte	0x04, 0x11
        /*036e*/ 	.short	(.L_147 - .L_146)
	.align		4
.L_146:
        /*0370*/ 	.word	index@(_ZN13group_norm_v214gn_cuda_kernelI13__nv_bfloat16Li320ELi1ELi16ELi40ELi1024ELb1ELi128ELi320ELi320ELi4ELb1ELi18ELb0ELb0ENS_16CompileConditionILi1000EEEEEvPT_PKS4_S7_S7_flPfS8_Pj)
        /*0374*/ 	.word	0x00000000


	//----- nvinfo : EIATTR_REGCOUNT
	.align		4
.L_147:
        /*0378*/ 	.byte	0x04, 0x2f
        /*037a*/ 	.short	(.L_149 - .L_148)
	.align		4
.L_148:
        /*037c*/ 	.word	index@(_ZN13group_norm_v214gn_cuda_kernelI13__nv_bfloat16Li320ELi1ELi16ELi40ELi1024ELb1ELi64ELi320ELi320ELi4ELb1ELi9ELb0ELb0ENS_16CompileConditionILi1000EEEEEvPT_PKS4_S7_S7_flPfS8_Pj)
        /*0380*/ 	.word	0x00000004


	//----- nvinfo : EIATTR_FRAME_SIZE
	.align		4
.L_149:
        /*0384*/ 	.byte	0x04, 0x11
        /*0386*/ 	.short	(.L_151 - .L_150)
	.align		4
.L_150:
        /*0388*/ 	.word	index@(_ZN13group_norm_v214gn_cuda_kernelI13__nv_bfloat16Li320ELi1ELi16ELi40ELi1024ELb1ELi64ELi320ELi320ELi4ELb1ELi9ELb0ELb0ENS_16CompileConditionILi1000EEEEEvPT_PKS4_S7_S7_flPfS8_Pj)
        /*038c*/ 	.word	0x00000000


	//----- nvinfo : EIATTR_REGCOUNT
	.align		4
.L_151:
        /*0390*/ 	.byte	0x04, 0x2f
        /*0392*/ 	.short	(.L_153 - .L_152)
	.align		4
.L_152:
        /*0394*/ 	.word	index@(_ZN13group_norm_v214gn_cuda_kernelI13__nv_bfloat16Li320ELi3ELi16ELi40ELi1024ELb1ELi32ELi320ELi320ELi4ELb1ELi10ELb0ELb0ENS_16CompileConditionILi1000EEEEEvPT_PKS4_S7_S7_flPfS8_Pj)
        /*0398*/ 	.word	0x00000004


	//----- nvinfo : EIATTR_FRAME_SIZE
	.align		4
.L_153:
        /*039c*/ 	.byte	0x04, 0x11
        /*039e*/ 	.short	(.L_155 - .L_154)
	.align		4
.L_154:
        /*03a0*/ 	.word	index@(_ZN13group_norm_v214gn_cuda_kernelI13__nv_bfloat16Li320ELi3ELi16ELi40ELi1024ELb1ELi32ELi320ELi320ELi4ELb1ELi10ELb0ELb0ENS_16CompileConditionILi1000EEEEEvPT_PKS4_S7_S7_flPfS8_Pj)
        /*03a4*/ 	.word	0x00000000


	//----- nvinfo : EIATTR_REGCOUNT
	.align		4
.L_155:
        /*03a8*/ 	.byte	0x04, 0x2f
        /*03aa*/ 	.short	(.L_157 - .L_156)
	.align		4
.L_156:
        /*03ac*/ 	.word	index@(_ZN13group_norm_v214gn_cuda_kernelI13__nv_bfloat16Li320ELi1ELi16ELi40ELi1024ELb1ELi32ELi320ELi320ELi4ELb1ELi4ELb0ELb0ENS_16CompileConditionILi1000EEEEEvPT_PKS4_S7_S7_flPfS8_Pj)
        /*03b0*/ 	.word	0x00000004


	//----- nvinfo : EIATTR_FRAME_SIZE
	.align		4
.L_157:
        /*03b4*/ 	.byte	0x04, 0x11
        /*03b6*/ 	.short	(.L_159 - .L_158)
	.align		4
.L_158:
        /*03b8*/ 	.word	index@(_ZN13group_norm_v214gn_cuda_kernelI13__nv_bfloat16Li320ELi1ELi16ELi40ELi1024ELb1ELi32ELi320ELi320ELi4ELb1ELi4ELb0ELb0ENS_16CompileConditionILi1000EEEEEvPT_PKS4_S7_S7_flPfS8_Pj)
        /*03bc*/ 	.word	0x00000000


	//----- nvinfo : EIATTR_REGCOUNT
	.align		4
.L_159:
        /*03c0*/ 	.byte	0x04, 0x2f
        /*03c2*/ 	.short	(.L_161 - .L_160)
	.align		4
.L_160:
        /*03c4*/ 	.word	index@(_ZN13group_norm_v214gn_cuda_kernelI13__nv_bfloat16Li320ELi3ELi16ELi40ELi1024ELb1ELi16ELi320ELi320ELi4ELb1ELi5ELb0ELb0ENS_16CompileConditionILi1000EEEEEvPT_PKS4_S7_S7_flPfS8_Pj)
        /*03c8*/ 	.word	0x00000004


	//----- nvinfo : EIATTR_FRAME_SIZE
	.align		4
.L_161:
        /*03cc*/ 	.byte	0x04, 0x11
        /*03ce*/ 	.short	(.L_163 - .L_162)
	.align		4
.L_162:
        /*03d0*/ 	.word	index@(_ZN13group_norm_v214gn_cuda_kernelI13__nv_bfloat16Li320ELi3ELi16ELi40ELi1024ELb1ELi16ELi320ELi320ELi4ELb1ELi5ELb0ELb0ENS_16CompileConditionILi1000EEEEEvPT_PKS4_S7_S7_flPfS8_Pj)
        /*03d4*/ 	.word	0x00000000


	//----- nvinfo : EIATTR_REGCOUNT
	.align		4
.L_163:
        /*03d8*/ 	.byte	0x04, 0x2f
        /*03da*/ 	.short	(.L_165 - .L_164)
	.align		4
.L_164:
        /*03dc*/ 	.word	index@(_ZN13group_norm_v214gn_cuda_kernelI13__nv_bfloat16Li320ELi1ELi16ELi40ELi1024ELb1ELi16ELi320ELi320ELi4ELb1ELi2ELb0ELb0ENS_16CompileConditionILi1000EEEEEvPT_PKS4_S7_S7_flPfS8_Pj)
        /*03e0*/ 	.word	0x00000004


	//----- nvinfo : EIATTR_FRAME_SIZE
	.align		4
.L_165:
        /*03e4*/ 	.byte	0x04, 0x11
        /*03e6*/ 	.short	(.L_167 - .L_166)
	.align		4
.L_166:
        /*03e8*/ 	.word	index@(_ZN13group_norm_v214gn_cuda_kernelI13__nv_bfloat16Li320ELi1ELi16ELi40ELi1024ELb1ELi16ELi320ELi320ELi4ELb1ELi2ELb0ELb0ENS_16CompileConditionILi1000EEEEEvPT_PKS4_S7_S7_flPfS8_Pj)
        /*03ec*/ 	.word	0x00000000


	//----- nvinfo : EIATTR_REGCOUNT
	.align		4
.L_167:
        /*03f0*/ 	.byte	0x04, 0x2f
        /*03f2*/ 	.short	(.L_169 - .L_168)
	.align		4
.L_168:
        /*03f4*/ 	.word	index@(_ZN13group_norm_v214gn_cuda_kernelI13__nv_bfloat16Li320ELi3ELi16ELi40ELi1024ELb1ELi8ELi320ELi320ELi4ELb1ELi2ELb0ELb0ENS_16CompileConditionILi1000EEEEEvPT_PKS4_S7_S7_flPfS8_Pj)
        /*03f8*/ 	.word	0x00000004


	//----- nvinfo : EIATTR_FRAME_SIZE
	.align		4
.L_169:
        /*03fc*/ 	.byte	0x04, 0x11
        /*03fe*/ 	.short	(.L_171 - .L_170)
	.align		4
.L_170:
        /*0400*/ 	.word	index@(_ZN13group_norm_v214gn_cuda_kernelI13__nv_bfloat16Li320ELi3ELi16ELi40ELi1024ELb1ELi8ELi320ELi320ELi4ELb1ELi2ELb0ELb0ENS_16CompileConditionILi1000EEEEEvPT_PKS4_S7_S7_flPfS8_Pj)
        /*0404*/ 	.word	0x00000000


	//----- nvinfo : EIATTR_REGCOUNT
	.align		4
.L_171:
        /*0408*/ 	.byte	0x04, 0x2f
        /*040a*/ 	.short	(.L_173 - .L_172)
	.align		4
.L_172:
        /*040c*/ 	.word	index@(_ZN13group_norm_v214gn_cuda_kernelI13__nv_bfloat16Li320ELi2ELi32ELi20ELi1024ELb0ELi64ELi320ELi320ELi4ELb1ELi18ELb0ELb0ENS_16CompileConditionILi1000EEEEEvPT_PKS4_S7_S7_flPfS8_Pj)
        /*0410*/ 	.word	0x00000004


	//----- nvinfo : EIATTR_FRAME_SIZE
	.align		4
.L_173:
        /*0414*/ 	.byte	0x04, 0x11
        /*0416*/ 	.short	(.L_175 - .L_174)
	.align		4
.L_174:
        /*0418*/ 	.word	index@(_ZN13group_norm_v214gn_cuda_kernelI13__nv_bfloat16Li320ELi2ELi32ELi20ELi1024ELb0ELi64ELi320ELi320ELi4ELb1ELi18ELb0ELb0ENS_16CompileConditionILi1000EEEEEvPT_PKS4_S7_S7_flPfS8_Pj)
        /*041c*/ 	.word	0x00000000


	//----- nvinfo : EIATTR_REGCOUNT
	.align		4
.L_175:
        /*0420*/ 	.byte	0x04, 0x2f
        /*0422*/ 	.short	(.L_177 - .L_176)
	.align		4
.L_176:
        /*0424*/ 	.word	index@(_ZN13group_norm_v214gn_cuda_kernelI13__nv_bfloat16Li320ELi3ELi32ELi20ELi1024ELb0ELi64ELi320ELi320ELi4ELb1ELi21ELb0ELb0ENS_16CompileConditionILi1000EEEEEvPT_PKS4_S7_S7_flPfS8_Pj)
        /*0428*/ 	.word	0x00000004


	//----- nvinfo : EIATTR_FRAME_SIZE
	.align		4
.L_177:
        /*042c*/ 	.byte	0x04, 0x11
        /*042e*/ 	.short	(.L_179 - .L_178)
	.align		4
.L_178:
        /*0430*/ 	.word	index@(_ZN13group_norm_v214gn_cuda_kernelI13__nv_bfloat16Li320ELi3ELi32ELi20ELi1024ELb0ELi64ELi320ELi320ELi4ELb1ELi21ELb0ELb0ENS_16CompileConditionILi1000EEEEEvPT_PKS4_S7_S7_flPfS8_Pj)
        /*0434*/ 	.word	0x00000000


	//----- nvinfo : EIATTR_REGCOUNT
	.align		4
.L_179:
        /*0438*/ 	.byte	0x04, 0x2f
        /*043a*/ 	.short	(.L_181 - .L_180)
	.align		4
.L_180:
        /*043c*/ 	.word	index@(_ZN13group_norm_v214gn_cuda_kernelI13__nv_bfloat16Li320ELi1ELi32ELi20ELi1024ELb0ELi128ELi320ELi320ELi4ELb1ELi18ELb0ELb0ENS_16CompileConditionILi1000EEEEEvPT_PKS4_S7_S7_flPfS8_Pj)
        /*0440*/ 	.word	0x00000004


	//----- nvinfo : EIATTR_FRAME_SIZE
	.align		4
.L_181:
        /*0444*/ 	.byte	0x04, 0x11
        /*0446*/ 	.short	(.L_183 - .L_182)
	.align		4
.L_182:
        /*0448*/ 	.word	index@(_ZN13group_norm_v214gn_cuda_kernelI13__nv_bfloat16Li320ELi1ELi32ELi20ELi1024ELb0ELi128ELi320ELi320ELi4ELb1ELi18ELb0ELb0ENS_16CompileConditionILi1000EEEEEvPT_PKS4_S7_S7_flPfS8_Pj)
        /*044c*/ 	.word	0x00000000


	//----- nvinfo : EIATTR_REGCOUNT
	.align		4
.L_183:
        /*0450*/ 	.byte	0x04, 0x2f
        /*0452*/ 	.short	(.L_185 - .L_184)
	.align		4
.L_184:
        /*0454*/ 	.word	index@(_ZN13group_norm_v214gn_cuda_kernelI13__nv_bfloat16Li320ELi1ELi32ELi20ELi1024ELb0ELi64ELi320ELi320ELi4ELb1ELi9ELb0ELb0ENS_16CompileConditionILi1000EEEEEvPT_PKS4_S7_S7_flPfS8_Pj)
        /*0458*/ 	.word	0x00000004


	//----- nvinfo : EIATTR_FRAME_SIZE
	.align		4
.L_185:
        /*045c*/ 	.byte	0x04, 0x11
        /*045e*/ 	.short	(.L_187 - .L_186)
	.align		4
.L_186:
        /*0460*/ 	.word	index@(_ZN13group_norm_v214gn_cuda_kernelI13__nv_bfloat16Li320ELi1ELi32ELi20ELi1024ELb0ELi64ELi320ELi320ELi4ELb1ELi9ELb0ELb0ENS_16CompileConditionILi1000EEEEEvPT_PKS4_S7_S7_flPfS8_Pj)
        /*0464*/ 	.word	0x00000000


	//----- nvinfo : EIATTR_REGCOUNT
	.align		4
.L_187:
        /*0468*/ 	.byte	0x04, 0x2f
        /*046a*/ 	.short	(.L_189 - .L_188)
	.align		4
.L_188:
        /*046c*/ 	.word	index@(_ZN13group_norm_v214gn_cuda_kernelI13__nv_bfloat16Li320ELi3ELi32ELi20ELi1024ELb0ELi32ELi320ELi320ELi4ELb1ELi10ELb0ELb0ENS_16CompileConditionILi1000EEEEEvPT_PKS4_S7_S7_flPfS8_Pj)
        /*0470*/ 	.word	0x00000004


	//----- nvinfo : EIATTR_FRAME_SIZE
	.align		4
.L_189:
        /*0474*/ 	.byte	0x04, 0x11
        /*0476*/ 	.short	(.L_191 - .L_190)
	.align		4
.L_190:
        /*0478*/ 	.word	index@(_ZN13group_norm_v214gn_cuda_kernelI13__nv_bfloat16Li320ELi3ELi32ELi20ELi1024ELb0ELi32ELi320ELi320ELi4ELb1ELi10ELb0ELb0ENS_16CompileConditionILi1000EEEEEvPT_PKS4_S7_S7_flPfS8_Pj)
        /*047c*/ 	.word	0x00000000


	//----- nvinfo : EIATTR_REGCOUNT
	.align		4
.L_191:
        /*0480*/ 	.byte	0x04, 0x2f
        /*0482*/ 	.short	(.L_193 - .L_192)
	.align		4
.L_192:
        /*0484*/ 	.word	index@(_ZN13group_norm_v214gn_cuda_kernelI13__nv_bfloat16Li320ELi1ELi32ELi20ELi1024ELb0ELi32ELi320ELi320ELi4ELb1ELi4ELb0ELb0ENS_16CompileConditionILi1000EEEEEvPT_PKS4_S7_S7_flPfS8_Pj)
        /*0488*/ 	.word	0x00000004


	//----- nvinfo : EIATTR_FRAME_SIZE
	.align		4
.L_193:
        /*048c*/ 	.byte	0x04, 0x11
        /*048e*/ 	.short	(.L_195 - .L_194)
	.align		4
.L_194:
        /*0490*/ 	.word	index@(_ZN13group_norm_v214gn_cuda_kernelI13__nv_bfloat16Li320ELi1ELi32ELi20ELi1024ELb0ELi32ELi320ELi320ELi4ELb1ELi4ELb0ELb0ENS_16CompileConditionILi1000EEEEEvPT_PKS4_S7_S7_flPfS8_Pj)
        /*0494*/ 	.word	0x00000000


	//----- nvinfo : EIATTR_REGCOUNT
	.align		4
.L_195:
        /*0498*/ 	.byte	0x04, 0x2f
        /*049a*/ 	.short	(.L_197 - .L_196)
	.align		4
.L_196:
        /*049c*/ 	.word	index@(_ZN13group_norm_v214gn_cuda_kernelI13__nv_bfloat16Li320ELi3ELi32ELi20ELi1024ELb0ELi16ELi320ELi320ELi4ELb1ELi5ELb0ELb0ENS_16CompileConditionILi1000EEEEEvPT_PKS4_S7_S7_flPfS8_Pj)
        /*04a0*/ 	.word	0x00000004


	//----- nvinfo : EIATTR_FRAME_SIZE
	.align		4
.L_197:
        /*04a4*/ 	.byte	0x04, 0x11
        /*04a6*/ 	.short	(.L_199 - .L_198)
	.align		4
.L_198:
        /*04a8*/ 	.word	index@(_ZN13group_norm_v214gn_cuda_kernelI13__nv_bfloat16Li320ELi3ELi32ELi20ELi1024ELb0ELi16ELi320ELi320ELi4ELb1ELi5ELb0ELb0ENS_16CompileConditionILi1000EEEEEvPT_PKS4_S7_S7_flPfS8_Pj)
        /*04ac*/ 	.word	0x00000000


	//----- nvinfo : EIATTR_REGCOUNT
	.align		4
.L_199:
        /*04b0*/ 	.byte	0x04, 0x2f
        /*04b2*/ 	.short	(.L_201 - .L_200)
	.align		4
.L_200:
        /*04b4*/ 	.word	index@(_ZN13group_norm_v214gn_cuda_kernelI13__nv_bfloat16Li320ELi1ELi32ELi20ELi1024ELb0ELi16ELi320ELi320ELi4ELb1ELi2ELb0ELb0ENS_16CompileConditionILi1000EEEEEvPT_PKS4_S7_S7_flPfS8_Pj)
        /*04b8*/ 	.word	0x00000004


	//----- nvinfo : EIATTR_FRAME_SIZE
	.align		4
.L_201:
        /*04bc*/ 	.byte	0x04, 0x11
        /*04be*/ 	.short	(.L_203 - .L_202)
	.align		4
.L_202:
        /*04c0*/ 	.word	index@(_ZN13group_norm_v214gn_cuda_kernelI13__nv_bfloat16Li320ELi1ELi32ELi20ELi1024ELb0ELi16ELi320ELi320ELi4ELb1ELi2ELb0ELb0ENS_16CompileConditionILi1000EEEEEvPT_PKS4_S7_S7_flPfS8_Pj)
        /*04c4*/ 	.word	0x00000000


	//----- nvinfo : EIATTR_REGCOUNT
	.align		4
.L_203:
        /*04c8*/ 	.byte	0x04, 0x2f
        /*04ca*/ 	.short	(.L_205 - .L_204)
	.align		4
.L_204:
        /*04cc*/ 	.word	index@(_ZN13group_norm_v214gn_cuda_kernelI13__nv_bfloat16Li320ELi3ELi32ELi20ELi1024ELb0ELi8ELi320ELi320ELi4ELb1ELi2ELb0ELb0ENS_16CompileConditionILi1000EEEEEvPT_PKS4_S7_S7_flPfS8_Pj)
        /*04d0*/ 	.word	0x00000004


	//----- nvinfo : EIATTR_FRAME_SIZE
	.align		4
.L_205:
        /*04d4*/ 	.byte	0x04, 0x11
        /*04d6*/ 	.short	(.L_207 - .L_206)
	.align		4
.L_206:
        /*04d8*/ 	.word	index@(_ZN13group_norm_v214gn_cuda_kernelI13__nv_bfloat16Li320ELi3ELi32ELi20ELi1024ELb0ELi8ELi320ELi320ELi4ELb1ELi2ELb0ELb0ENS_16CompileConditionILi1000EEEEEvPT_PKS4_S7_S7_flPfS8_Pj)
        /*04dc*/ 	.word	0x00000000


	//----- nvinfo : EIATTR_REGCOUNT
	.align		4
.L_207:
        /*04e0*/ 	.byte	0x04, 0x2f
        /*04e2*/ 	.short	(.L_209 - .L_208)
	.align		4
.L_208:
        /*04e4*/ 	.word	index@(_ZN13group_norm_v218gn_bwd_cuda_kernelI13__nv_bfloat16Li320ELi3ELi16ELi40ELi1024ELb1ELb1ELi32ELi320ELi320ELi4ELb1ELi12ELb0ELb0ELNS_15WgradSyncMethodE3ENS_16CompileConditionILi1000EEEEEvPT_S6_S6_PKS5_S8_S8_S8_PKfflPfPj)
        /*04e8*/ 	.word	0x00000004


	//----- nvinfo : EIATTR_FRAME_SIZE
	.align		4
.L_209:
        /*04ec*/ 	.byte	0x04, 0x11
        /*04ee*/ 	.short	(.L_211 - .L_210)
	.align		4
.L_210:
        /*04f0*/ 	.word	index@(_ZN13group_norm_v218gn_bwd_cuda_kernelI13__nv_bfloat16Li320ELi3ELi16ELi40ELi1024ELb1ELb1ELi32ELi320ELi320ELi4ELb1ELi12ELb0ELb0ELNS_15WgradSyncMethodE3ENS_16CompileConditionILi1000EEEEEvPT_S6_S6_PKS5_S8_S8_S8_PKfflPfPj)
        /*04f4*/ 	.word	0x00000000


	//----- nvinfo : EIATTR_REGCOUNT
	.align		4
.L_211:
        /*04f8*/ 	.byte	0x04, 0x2f
        /*04fa*/ 	.short	(.L_213 - .L_212)
	.align		4
.L_212:
        /*04fc*/ 	.word	index@(_ZN13group_norm_v218gn_bwd_cuda_kernelI13__nv_bfloat16Li320ELi3ELi16ELi40ELi1024ELb1ELb1ELi32ELi320ELi320ELi4ELb1ELi10ELb0ELb0ELNS_15WgradSyncMethodE3ENS_16CompileConditionILi1000EEEEEvPT_S6_S6_PKS5_S8_S8_S8_PKfflPfPj)
        /*0500*/ 	.word	0x00000004


	//----- nvinfo : EIATTR_FRAME_SIZE
	.align		4
.L_213:
        /*0504*/ 	.byte	0x04, 0x11
        /*0506*/ 	.short	(.L_215 - .L_214)
	.align		4
.L_214:
        /*0508*/ 	.word	index@(_ZN13group_norm_v218gn_bwd_cuda_kernelI13__nv_bfloat16Li320ELi3ELi16ELi40ELi1024ELb1ELb1ELi32ELi320ELi320ELi4ELb1ELi10ELb0ELb0ELNS_15WgradSyncMethodE3ENS_16CompileConditionILi1000EEEEEvPT_S6_S6_PKS5_S8_S8_S8_PKfflPfPj)
        /*050c*/ 	.word	0x00000000


	//----- nvinfo : EIATTR_REGCOUNT
	.align		4
.L_215:
        /*0510*/ 	.byte	0x04, 0x2f
        /*0512*/ 	.short	(.L_217 - .L_216)
	.align		4
.L_216:
        /*0514*/ 	.word	index@(_ZN13group_norm_v218gn_bwd_cuda_kernelI13__nv_bfloat16Li320ELi2ELi16ELi40ELi1024ELb1ELb1ELi32ELi320ELi320ELi4ELb1ELi8ELb0ELb0ELNS_15WgradSyncMethodE3ENS_16CompileConditionILi1000EEEEEvPT_S6_S6_PKS5_S8_S8_S8_PKfflPfPj)
        /*0518*/ 	.word	0x00000004


	//----- nvinfo : EIATTR_FRAME_SIZE
	.align		4
.L_217:
        /*051c*/ 	.byte	0x04, 0x11
        /*051e*/ 	.short	(.L_219 - .L_218)
	.align		4
.L_218:
        /*0520*/ 	.word	index@(_ZN13group_norm_v218gn_bwd_cuda_kernelI13__nv_bfloat16Li320ELi2ELi16ELi40ELi1024ELb1ELb1ELi32ELi320ELi320ELi4ELb1ELi8ELb0ELb0ELNS_15WgradSyncMethodE3ENS_16CompileConditionILi1000EEEEEvPT_S6_S6_PKS5_S8_S8_S8_PKfflPfPj)
        /*0524*/ 	.word	0x00000000


	//----- nvinfo : EIATTR_REGCOUNT
	.align		4
.L_219:
        /*0528*/ 	.byte	0x04, 0x2f
        /*052a*/ 	.short	(.L_221 - .L_220)
	.align		4
.L_220:
        /*052c*/ 	.word	index@(_ZN13group_norm_v218gn_bwd_cuda_kernelI13__nv_bfloat16Li320ELi1ELi16ELi40ELi1024ELb1ELb1ELi64ELi320ELi320ELi4ELb1ELi8ELb0ELb0ELNS_15WgradSyncMethodE3ENS_16CompileConditionILi1000EEEEEvPT_S6_S6_PKS5_S8_S8_S8_PKfflPfPj)
        /*0530*/ 	.word	0x00000004


	//----- nvinfo : EIATTR_FRAME_SIZE
	.align		4
.L_221:
        /*0534*/ 	.byte	0x04, 0x11
        /*0536*/ 	.short	(.L_223 - .L_222)
	.align		4
.L_222:
        /*0538*/ 	.word	index@(_ZN13group_norm_v218gn_bwd_cuda_kernelI13__nv_bfloat16Li320ELi1ELi16ELi40ELi1024ELb1ELb1ELi64ELi320ELi320ELi4ELb1ELi8ELb0ELb0ELNS_15WgradSyncMethodE3ENS_16CompileConditionILi1000EEEEEvPT_S6_S6_PKS5_S8_S8_S8_PKfflPfPj)
        /*053c*/ 	.word	0x00000000


	//----- nvinfo : EIATTR_REGCOUNT
	.align		4
.L_223:
        /*0540*/ 	.byte	0x04, 0x2f
        /*0542*/ 	.short	(.L_225 - .L_224)
	.align		4
.L_224:
        /*0544*/ 	.word	index@(_ZN13group_norm_v218gn_bwd_cuda_kernelI13__nv_bfloat16Li320ELi1ELi16ELi40ELi1024ELb1ELb1ELi32ELi320ELi320ELi4ELb1ELi4ELb0ELb0ELNS_15WgradSyncMethodE3ENS_16CompileConditionILi1000EEEEEvPT_S6_S6_PKS5_S8_S8_S8_PKfflPfPj)
        /*0548*/ 	.word	0x00000004


	//----- nvinfo : EIATTR_FRAME_SIZE
	.align		4
.L_225:
        /*054c*/ 	.byte	0x04, 0x11
        /*054e*/ 	.short	(.L_227 - .L_226)
	.align		4
.L_226:
        /*0550*/ 	.word	index@(_ZN13group_norm_v218gn_bwd_cuda_kernelI13__nv_bfloat16Li320ELi1ELi16ELi40ELi1024ELb1ELb1ELi32ELi320ELi320ELi4ELb1ELi4ELb0ELb0ELNS_15WgradSyncMethodE3ENS_16CompileConditionILi1000EEEEEvPT_S6_S6_PKS5_S8_S8_S8_PKfflPfPj)
        /*0554*/ 	.word	0x00000000


	//----- nvinfo : EIATTR_REGCOUNT
	.align		4
.L_227:
        /*0558*/ 	.byte	0x04, 0x2f
        /*055a*/ 	.short	(.L_229 - .L_228)
	.align		4
.L_228:
        /*055c*/ 	.word	index@(_ZN13group_norm_v218gn_bwd_cuda_kernelI13__nv_bfloat16Li320ELi3ELi16ELi40ELi1024ELb1ELb1ELi16ELi320ELi320ELi4ELb1ELi4ELb0ELb0ELNS_15WgradSyncMethodE3ENS_16CompileConditionILi1000EEEEEvPT_S6_S6_PKS5_S8_S8_S8_PKfflPfPj)
        /*0560*/ 	.word	0x00000004


	//----- nvinfo : EIATTR_FRAME_SIZE
	.align		4
.L_229:
        /*0564*/ 	.byte	0x04, 0x11
        /*0566*/ 	.short	(.L_231 - .L_230)
	.align		4
.L_230:
        /*0568*/ 	.word	index@(_ZN13group_norm_v218gn_bwd_cuda_kernelI13__nv_bfloat16Li320ELi3ELi16ELi40ELi1024ELb1ELb1ELi16ELi320ELi320ELi4ELb1ELi4ELb0ELb0ELNS_15WgradSyncMethodE3ENS_16CompileConditionILi1000EEEEEvPT_S6_S6_PKS5_S8_S8_S8_PKfflPfPj)
        /*056c*/ 	.word	0x00000000


	//----- nvinfo : EIATTR_REGCOUNT
	.align		4
.L_231:
        /*0570*/ 	.byte	0x04, 0x2f
        /*0572*/ 	.short	(.L_233 - .L_232)
	.align		4
.L_232:
        /*0574*/ 	.word	index@(_ZN13group_norm_v218gn_bwd_cuda_kernelI13__nv_bfloat16Li320ELi1ELi16ELi40ELi1024ELb1ELb1ELi16ELi320ELi320ELi4ELb1ELi2ELb0ELb0ELNS_15WgradSyncMethodE3ENS_16CompileConditionILi1000EEEEEvPT_S6_S6_PKS5_S8_S8_S8_PKfflPfPj)
        /*0578*/ 	.word	0x00000004


	//----- nvinfo : EIATTR_FRAME_SIZE
	.align		4
.L_233:
        /*057c*/ 	.byte	0x04, 0x11
        /*057e*/ 	.short	(.L_235 - .L_234)
	.align		4
.L_234:
        /*0580*/ 	.word	index@(_ZN13group_norm_v218gn_bwd_cuda_kernelI13__nv_bfloat16Li320ELi1ELi16ELi40ELi1024ELb1ELb1ELi16ELi320ELi320ELi4ELb1ELi2ELb0ELb0ELNS_15WgradSyncMethodE3ENS_16CompileConditionILi1000EEEEEvPT_S6_S6_PKS5_S8_S8_S8_PKfflPfPj)
        /*0584*/ 	.word	0x00000000


	//----- nvinfo : EIATTR_REGCOUNT
	.align		4
.L_235:
        /*0588*/ 	.byte	0x04, 0x2f
        /*058a*/ 	.short	(.L_237 - .L_236)
	.align		4
.L_236:
        /*058c*/ 	.word	index@(_ZN13group_norm_v218gn_bwd_cuda_kernelI13__nv_bfloat16Li320ELi3ELi16ELi40ELi1024ELb1ELb1ELi8ELi320ELi320ELi4ELb1ELi2ELb0ELb0ELNS_15WgradSyncMethodE3ENS_16CompileConditionILi1000EEEEEvPT_S6_S6_PKS5_S8_S8_S8_PKfflPfPj)
        /*0590*/ 	.word	0x00000004


	//----- nvinfo : EIATTR_FRAME_SIZE
	.align		4
.L_237:
        /*0594*/ 	.byte	0x04, 0x11
        /*0596*/ 	.short	(.L_239 - .L_238)
	.align		4
.L_238:
        /*0598*/ 	.word	index@(_ZN13group_norm_v218gn_bwd_cuda_kernelI13__nv_bfloat16Li320ELi3ELi16ELi40ELi1024ELb1ELb1ELi8ELi320ELi320ELi4ELb1ELi2ELb0ELb0ELNS_15WgradSyncMethodE3ENS_16CompileConditionILi1000EEEEEvPT_S6_S6_PKS5_S8_S8_S8_PKfflPfPj)
        /*059c*/ 	.word	0x00000000


	//----- nvinfo : EIATTR_REGCOUNT
	.align		4
.L_239:
        /*05a0*/ 	.byte	0x04, 0x2f
        /*05a2*/ 	.short	(.L_241 - .L_240)
	.align		4
.L_240:
        /*05a4*/ 	.word	index@(_ZN13group_norm_v218gn_bwd_cuda_kernelI13__nv_bfloat16Li320ELi3ELi32ELi20ELi1024ELb0ELb1ELi32ELi320ELi320ELi4ELb1ELi12ELb0ELb0ELNS_15WgradSyncMethodE3ENS_16CompileConditionILi1000EEEEEvPT_S6_S6_PKS5_S8_S8_S8_PKfflPfPj)
        /*05a8*/ 	.word	0x00000004


	//----- nvinfo : EIATTR_FRAME_SIZE
	.align		4
.L_241:
        /*05ac*/ 	.byte	0x04, 0x11
        /*05ae*/ 	.short	(.L_243 - .L_242)
	.align		4
.L_242:
        /*05b0*/ 	.word	index@(_ZN13group_norm_v218gn_bwd_cuda_kernelI13__nv_bfloat16Li320ELi3ELi32ELi20ELi1024ELb0ELb1ELi32ELi320ELi320ELi4ELb1ELi12ELb0ELb0ELNS_15WgradSyncMethodE3ENS_16CompileConditionILi1000EEEEEvPT_S6_S6_PKS5_S8_S8_S8_PKfflPfPj)
        /*05b4*/ 	.word	0x00000000


	//----- nvinfo : EIATTR_REGCOUNT
	.align		4
.L_243:
        /*05b8*/ 	.byte	0x04, 0x2f
        /*05ba*/ 	.short	(.L_245 - .L_244)
	.align		4
.L_244:
        /*05bc*/ 	.word	index@(_ZN13group_norm_v218gn_bwd_cuda_kernelI13__nv_bfloat16Li320ELi3ELi32ELi20ELi1024ELb0ELb1ELi32ELi320ELi320ELi4ELb1ELi10ELb0ELb0ELNS_15WgradSyncMethodE3ENS_16CompileConditionILi1000EEEEEvPT_S6_S6_PKS5_S8_S8_S8_PKfflPfPj)
        /*05c0*/ 	.word	0x00000004


	//----- nvinfo : EIATTR_FRAME_SIZE
	.align		4
.L_245:
        /*05c4*/ 	.byte	0x04, 0x11
        /*05c6*/ 	.short	(.L_247 - .L_246)
	.align		4
.L_246:
        /*05c8*/ 	.word	index@(_ZN13group_norm_v218gn_bwd_cuda_kernelI13__nv_bfloat16Li320ELi3ELi32ELi20ELi1024ELb0ELb1ELi32ELi320ELi320ELi4ELb1ELi10ELb0ELb0ELNS_15WgradSyncMethodE3ENS_16CompileConditionILi1000EEEEEvPT_S6_S6_PKS5_S8_S8_S8_PKfflPfPj)
        /*05cc*/ 	.word	0x00000000


	//----- nvinfo : EIATTR_REGCOUNT
	.align		4
.L_247:
        /*05d0*/ 	.byte	0x04, 0x2f
        /*05d2*/ 	.short	(.L_249 - .L_248)
	.align		4
.L_248:
        /*05d4*/ 	.word	index@(_ZN13group_norm_v218gn_bwd_cuda_kernelI13__nv_bfloat16Li320ELi2ELi32ELi20ELi1024ELb0ELb1ELi32ELi320ELi320ELi4ELb1ELi8ELb0ELb0ELNS_15WgradSyncMethodE3ENS_16CompileConditionILi1000EEEEEvPT_S6_S6_PKS5_S8_S8_S8_PKfflPfPj)
        /*05d8*/ 	.word	0x00000004


	//----- nvinfo : EIATTR_FRAME_SIZE
	.align		4
.L_249:
        /*05dc*/ 	.byte	0x04, 0x11
        /*05de*/ 	.short	(.L_251 - .L_250)
	.align		4
.L_250:
        /*05e0*/ 	.word	index@(_ZN13group_norm_v218gn_bwd_cuda_kernelI13__nv_bfloat16Li320ELi2ELi32ELi20ELi1024ELb0ELb1ELi32ELi320ELi320ELi4ELb1ELi8ELb0ELb0ELNS_15WgradSyncMethodE3ENS_16CompileConditionILi1000EEEEEvPT_S6_S6_PKS5_S8_S8_S8_PKfflPfPj)
        /*05e4*/ 	.word	0x00000000


	//----- nvinfo : EIATTR_REGCOUNT
	.align		4
.L_251:
        /*05e8*/ 	.byte	0x04, 0x2f
        /*05ea*/ 	.short	(.L_253 - .L_252)
	.align		4
.L_252:
        /*05ec*/ 	.word	index@(_ZN13group_norm_v218gn_bwd_cuda_kernelI13__nv_bfloat16Li320ELi1ELi32ELi20ELi1024ELb0ELb1ELi64ELi320ELi320ELi4ELb1ELi8ELb0ELb0ELNS_15WgradSyncMethodE3ENS_16CompileConditionILi1000EEEEEvPT_S6_S6_PKS5_S8_S8_S8_PKfflPfPj)
        /*05f0*/ 	.word	0x00000004


	//----- nvinfo : EIATTR_FRAME_SIZE
	.align		4
.L_253:
        /*05f4*/ 	.byte	0x04, 0x11
        /*05f6*/ 	.short	(.L_255 - .L_254)
	.align		4
.L_254:
        /*05f8*/ 	.word	index@(_ZN13group_norm_v218gn_bwd_cuda_kernelI13__nv_bfloat16Li320ELi1ELi32ELi20ELi1024ELb0ELb1ELi64ELi320ELi320ELi4ELb1ELi8ELb0ELb0ELNS_15WgradSyncMethodE3ENS_16CompileConditionILi1000EEEEEvPT_S6_S6_PKS5_S8_S8_S8_PKfflPfPj)
        /*05fc*/ 	.word	0x00000000


	//----- nvinfo : EIATTR_REGCOUNT
	.align		4
.L_255:
        /*0600*/ 	.byte	0x04, 0x2f
        /*0602*/ 	.short	(.L_257 - .L_256)
	.align		4
.L_256:
        /*0604*/ 	.word	index@(_ZN13group_norm_v218gn_bwd_cuda_kernelI13__nv_bfloat16Li320ELi1ELi32ELi20ELi1024ELb0ELb1ELi32ELi320ELi320ELi4ELb1ELi4ELb0ELb0ELNS_15WgradSyncMethodE3ENS_16CompileConditionILi1000EEEEEvPT_S6_S6_PKS5_S8_S8_S8_PKfflPfPj)
        /*0608*/ 	.word	0x00000004


	//----- nvinfo : EIATTR_FRAME_SIZE
	.align		4
.L_257:
        /*060c*/ 	.byte	0x04, 0x11
        /*060e*/ 	.short	(.L_259 - .L_258)
	.align		4
.L_258:
        /*0610*/ 	.word	index@(_ZN13group_norm_v218gn_bwd_cuda_kernelI13__nv_bfloat16Li320ELi1ELi32ELi20ELi1024ELb0ELb1ELi32ELi320ELi320ELi4ELb1ELi4ELb0ELb0ELNS_15WgradSyncMethodE3ENS_16CompileConditionILi1000EEEEEvPT_S6_S6_PKS5_S8_S8_S8_PKfflPfPj)
        /*0614*/ 	.word	0x00000000


	//----- nvinfo : EIATTR_REGCOUNT
	.align		4
.L_259:
        /*0618*/ 	.byte	0x04, 0x2f
        /*061a*/ 	.short	(.L_261 - .L_260)
	.align		4
.L_260:
        /*061c*/ 	.word	index@(_ZN13group_norm_v218gn_bwd_cuda_kernelI13__nv_bfloat16Li320ELi3ELi32ELi20ELi1024ELb0ELb1ELi16ELi320ELi320ELi4ELb1ELi4ELb0ELb0ELNS_15WgradSyncMethodE3ENS_16CompileConditionILi1000EEEEEvPT_S6_S6_PKS5_S8_S8_S8_PKfflPfPj)
        /*0620*/ 	.word	0x00000004


	//----- nvinfo : EIATTR_FRAME_SIZE
	.align		4
.L_261:
        /*0624*/ 	.byte	0x04, 0x11
        /*0626*/ 	.short	(.L_263 - .L_262)
	.align		4
.L_262:
        /*0628*/ 	.word	index@(_ZN13group_norm_v218gn_bwd_cuda_kernelI13__nv_bfloat16Li320ELi3ELi32ELi20ELi1024ELb0ELb1ELi16ELi320ELi320ELi4ELb1ELi4ELb0ELb0ELNS_15WgradSyncMethodE3ENS_16CompileConditionILi1000EEEEEvPT_S6_S6_PKS5_S8_S8_S8_PKfflPfPj)
        /*062c*/ 	.word	0x00000000


	//----- nvinfo : EIATTR_REGCOUNT
	.align		4
.L_263:
        /*0630*/ 	.byte	0x04, 0x2f
        /*0632*/ 	.short	(.L_265 - .L_264)
	.align		4
.L_264:
        /*0634*/ 	.word	index@(_ZN13group_norm_v218gn_bwd_cuda_kernelI13__nv_bfloat16Li320ELi1ELi32ELi20ELi1024ELb0ELb1ELi16ELi320ELi320ELi4ELb1ELi2ELb0ELb0ELNS_15WgradSyncMethodE3ENS_16CompileConditionILi1000EEEEEvPT_S6_S6_PKS5_S8_S8_S8_PKfflPfPj)
        /*0638*/ 	.word	0x00000004


	//----- nvinfo : EIATTR_FRAME_SIZE
	.align		4
.L_265:
        /*063c*/ 	.byte	0x04, 0x11
        /*063e*/ 	.short	(.L_267 - .L_266)
	.align		4
.L_266:
        /*0640*/ 	.word	index@(_ZN13group_norm_v218gn_bwd_cuda_kernelI13__nv_bfloat16Li320ELi1ELi32ELi20ELi1024ELb0ELb1ELi16ELi320ELi320ELi4ELb1ELi2ELb0ELb0ELNS_15WgradSyncMethodE3ENS_16CompileConditionILi1000EEEEEvPT_S6_S6_PKS5_S8_S8_S8_PKfflPfPj)
        /*0644*/ 	.word	0x00000000


	//----- nvinfo : EIATTR_REGCOUNT
	.align		4
.L_267:
        /*0648*/ 	.byte	0x04, 0x2f
        /*064a*/ 	.short	(.L_269 - .L_268)
	.align		4
.L_268:
        /*064c*/ 	.word	index@(_ZN13group_norm_v218gn_bwd_cuda_kernelI13__nv_bfloat16Li320ELi3ELi32ELi20ELi1024ELb0ELb1ELi8ELi320ELi320ELi4ELb1ELi2ELb0ELb0ELNS_15WgradSyncMethodE3ENS_16CompileConditionILi1000EEEEEvPT_S6_S6_PKS5_S8_S8_S8_PKfflPfPj)
        /*0650*/ 	.word	0x00000004


	//----- nvinfo : EIATTR_FRAME_SIZE
	.align		4
.L_269:
        /*0654*/ 	.byte	0x04, 0x11
        /*0656*/ 	.short	(.L_271 - .L_270)
	.align		4
.L_270:
        /*0658*/ 	.word	index@(_ZN13group_norm_v218gn_bwd_cuda_kernelI13__nv_bfloat16Li320ELi3ELi32ELi20ELi1024ELb0ELb1ELi8ELi320ELi320ELi4ELb1ELi2ELb0ELb0ELNS_15WgradSyncMethodE3ENS_16CompileConditionILi1000EEEEEvPT_S6_S6_PKS5_S8_S8_S8_PKfflPfPj)
        /*065c*/ 	.word	0x00000000


	//----- nvinfo : EIATTR_MIN_STACK_SIZE
	.align		4
.L_271:
        /*0660*/ 	.byte	0x04, 0x12
        /*0662*/ 	.short	(.L_273 - .L_272)
	.align		4
.L_272:
        /*0664*/ 	.word	index@(_ZN13group_norm_v218gn_bwd_cuda_kernelI13__nv_bfloat16Li320ELi3ELi32ELi20ELi1024ELb0ELb1ELi8ELi320ELi320ELi4ELb1ELi2ELb0ELb0ELNS_15WgradSyncMethodE3ENS_16CompileConditionILi1000EEEEEvPT_S6_S6_PKS5_S8_S8_S8_PKfflPfPj)
        /*0668*/ 	.word	0x00000000


	//----- nvinfo : EIATTR_MIN_STACK_SIZE
	.align		4
.L_273:
        /*066c*/ 	.byte	0x04, 0x12
        /*066e*/ 	.short	(.L_275 - .L_274)
	.align		4
.L_274:
        /*0670*/ 	.word	index@(_ZN13group_norm_v218gn_bwd_cuda_kernelI13__nv_bfloat16Li320ELi1ELi32ELi20ELi1024ELb0ELb1ELi16ELi320ELi320ELi4ELb1ELi2ELb0ELb0ELNS_15WgradSyncMethodE3ENS_16CompileConditionILi1000EEEEEvPT_S6_S6_PKS5_S8_S8_S8_PKfflPfPj)
        /*0674*/ 	.word	0x00000000


	//----- nvinfo : EIATTR_MIN_STACK_SIZE
	.align		4
.L_275:
        /*0678*/ 	.byte	0x04, 0x12
        /*067a*/ 	.short	(.L_277 - .L_276)
	.align		4
.L_276:
        /*067c*/ 	.word	index@(_ZN13group_norm_v218gn_bwd_cuda_kernelI13__nv_bfloat16Li320ELi3ELi32ELi20ELi1024ELb0ELb1ELi16ELi320ELi320ELi4ELb1ELi4ELb0ELb0ELNS_15WgradSyncMethodE3ENS_16CompileConditionILi1000EEEEEvPT_S6_S6_PKS5_S8_S8_S8_PKfflPfPj)
        /*0680*/ 	.word	0x00000000


	//----- nvinfo : EIATTR_MIN_STACK_SIZE
	.align		4
.L_277:
        /*0684*/ 	.byte	0x04, 0x12
        /*0686*/ 	.short	(.L_279 - .L_278)
	.align		4
.L_278:
        /*0688*/ 	.word	index@(_ZN13group_norm_v218gn_bwd_cuda_kernelI13__nv_bfloat16Li320ELi1ELi32ELi20ELi1024ELb0ELb1ELi32ELi320ELi320ELi4ELb1ELi4ELb0ELb0ELNS_15WgradSyncMethodE3ENS_16CompileConditionILi1000EEEEEvPT_S6_S6_PKS5_S8_S8_S8_PKfflPfPj)
        /*068c*/ 	.word	0x00000000


	//----- nvinfo : EIATTR_MIN_STACK_SIZE
	.align		4
.L_279:
        /*0690*/ 	.byte	0x04, 0x12
        /*0692*/ 	.short	(.L_281 - .L_280)
	.align		4
.L_280:
        /*0694*/ 	.word	index@(_ZN13group_norm_v218gn_bwd_cuda_kernelI13__nv_bfloat16Li320ELi1ELi32ELi20ELi1024ELb0ELb1ELi64ELi320ELi320ELi4ELb1ELi8ELb0ELb0ELNS_15WgradSyncMethodE3ENS_16CompileConditionILi1000EEEEEvPT_S6_S6_PKS5_S8_S8_S8_PKfflPfPj)
        /*0698*/ 	.word	0x00000000


	//----- nvinfo : EIATTR_MIN_STACK_SIZE
	.align		4
.L_281:
        /*069c*/ 	.byte	0x04, 0x12
        /*069e*/ 	.short	(.L_283 - .L_282)
	.align		4
.L_282:
        /*06a0*/ 	.word	index@(_ZN13group_norm_v218gn_bwd_cuda_kernelI13__nv_bfloat16Li320ELi2ELi32ELi20ELi1024ELb0ELb1ELi32ELi320ELi320ELi4ELb1ELi8ELb0ELb0ELNS_15WgradSyncMethodE3ENS_16CompileConditionILi1000EEEEEvPT_S6_S6_PKS5_S8_S8_S8_PKfflPfPj)
        /*06a4*/ 	.word	0x00000000


	//----- nvinfo : EIATTR_MIN_STACK_SIZE
	.align		4
.L_283:
        /*06a8*/ 	.byte	0x04, 0x12
        /*06aa*/ 	.short	(.L_285 - .L_284)
	.align		4
.L_284:
        /*06ac*/ 	.word	index@(_ZN13group_norm_v218gn_bwd_cuda_kernelI13__nv_bfloat16Li320ELi3ELi32ELi20ELi1024ELb0ELb1ELi32ELi320ELi320ELi4ELb1ELi10ELb0ELb0ELNS_15WgradSyncMethodE3ENS_16CompileConditionILi1000EEEEEvPT_S6_S6_PKS5_S8_S8_S8_PKfflPfPj)
        /*06b0*/ 	.word	0x00000000


	//----- nvinfo : EIATTR_MIN_STACK_SIZE
	.align		4
.L_285:
        /*06b4*/ 	.byte	0x04, 0x12
        /*06b6*/ 	.short	(.L_287 - .L_286)
	.align		4
.L_286:
        /*06b8*/ 	.word	index@(_ZN13group_norm_v218gn_bwd_cuda_kernelI13__nv_bfloat16Li320ELi3ELi32ELi20ELi1024ELb0ELb1ELi32ELi320ELi320ELi4ELb1ELi12ELb0ELb0ELNS_15WgradSyncMethodE3ENS_16CompileConditionILi1000EEEEEvPT_S6_S6_PKS5_S8_S8_S8_PKfflPfPj)
        /*06bc*/ 	.word	0x00000000


	//----- nvinfo : EIATTR_MIN_STACK_SIZE
	.align		4
.L_287:
        /*06c0*/ 	.byte	0x04, 0x12
        /*06c2*/ 	.short	(.L_289 - .L_288)
	.align		4
.L_288:
        /*06c4*/ 	.word	index@(_ZN13group_norm_v218gn_bwd_cuda_kernelI13__nv_bfloat16Li320ELi3ELi16ELi40ELi1024ELb1ELb1ELi8ELi320ELi320ELi4ELb1ELi2ELb0ELb0ELNS_15WgradSyncMethodE3ENS_16CompileConditionILi1000EEEEEvPT_S6_S6_PKS5_S8_S8_S8_PKfflPfPj)
        /*06c8*/ 	.word	0x00000000


	//----- nvinfo : EIATTR_MIN_STACK_SIZE
	.align		4
.L_289:
        /*06cc*/ 	.byte	0x04, 0x12
        /*06ce*/ 	.short	(.L_291 - .L_290)
	.align		4
.L_290:
        /*06d0*/ 	.word	index@(_ZN13group_norm_v218gn_bwd_cuda_kernelI13__nv_bfloat16Li320ELi1ELi16ELi40ELi1024ELb1ELb1ELi16ELi320ELi320ELi4ELb1ELi2ELb0ELb0ELNS_15WgradSyncMethodE3ENS_16CompileConditionILi1000EEEEEvPT_S6_S6_PKS5_S8_S8_S8_PKfflPfPj)
        /*06d4*/ 	.word	0x00000000


	//----- nvinfo : EIATTR_MIN_STACK_SIZE
	.align		4
.L_291:
        /*06d8*/ 	.byte	0x04, 0x12
        /*06da*/ 	.short	(.L_293 - .L_292)
	.align		4
.L_292:
        /*06dc*/ 	.word	index@(_ZN13group_norm_v218gn_bwd_cuda_kernelI13__nv_bfloat16Li320ELi3ELi16ELi40ELi1024ELb1ELb1ELi16ELi320ELi320ELi4ELb1ELi4ELb0ELb0ELNS_15WgradSyncMethodE3ENS_16CompileConditionILi1000EEEEEvPT_S6_S6_PKS5_S8_S8_S8_PKfflPfPj)
        /*06e0*/ 	.word	0x00000000


	//----- nvinfo : EIATTR_MIN_STACK_SIZE
	.align		4
.L_293:
        /*06e4*/ 	.byte	0x04, 0x12
        /*06e6*/ 	.short	(.L_295 - .L_294)
	.align		4
.L_294:
        /*06e8*/ 	.word	index@(_ZN13group_norm_v218gn_bwd_cuda_kernelI13__nv_bfloat16Li320ELi1ELi16ELi40ELi1024ELb1ELb1ELi32ELi320ELi320ELi4ELb1ELi4ELb0ELb0ELNS_15WgradSyncMethodE3ENS_16CompileConditionILi1000EEEEEvPT_S6_S6_PKS5_S8_S8_S8_PKfflPfPj)
        /*06ec*/ 	.word	0x00000000


	//----- nvinfo : EIATTR_MIN_STACK_SIZE
	.align		4
.L_295:
        /*06f0*/ 	.byte	0x04, 0x12
        /*06f2*/ 	.short	(.L_297 - .L_296)
	.align		4
.L_296:
        /*06f4*/ 	.word	index@(_ZN13group_norm_v218gn_bwd_cuda_kernelI13__nv_bfloat16Li320ELi1ELi16ELi40ELi1024ELb1ELb1ELi64ELi320ELi320ELi4ELb1ELi8ELb0ELb0ELNS_15WgradSyncMethodE3ENS_16CompileConditionILi1000EEEEEvPT_S6_S6_PKS5_S8_S8_S8_PKfflPfPj)
        /*06f8*/ 	.word	0x00000000


	//----- nvinfo : EIATTR_MIN_STACK_SIZE
	.align		4
.L_297:
        /*06fc*/ 	.byte	0x04, 0x12
        /*06fe*/ 	.short	(.L_299 - .L_298)
	.align		4
.L_298:
        /*0700*/ 	.word	index@(_ZN13group_norm_v218gn_bwd_cuda_kernelI13__nv_bfloat16Li320ELi2ELi16ELi40ELi1024ELb1ELb1ELi32ELi320ELi320ELi4ELb1ELi8ELb0ELb0ELNS_15WgradSyncMethodE3ENS_16CompileConditionILi1000EEEEEvPT_S6_S6_PKS5_S8_S8_S8_PKfflPfPj)
        /*0704*/ 	.word	0x00000000


	//----- nvinfo : EIATTR_MIN_STACK_SIZE
	.align		4
.L_299:
        /*0708*/ 	.byte	0x04, 0x12
        /*070a*/ 	.short	(.L_301 - .L_300)
	.align		4
.L_300:
        /*070c*/ 	.word	index@(_ZN13group_norm_v218gn_bwd_cuda_kernelI13__nv_bfloat16Li320ELi3ELi16ELi40ELi1024ELb1ELb1ELi32ELi320ELi320ELi4ELb1ELi10ELb0ELb0ELNS_15WgradSyncMethodE3ENS_16CompileConditionILi1000EEEEEvPT_S6_S6_PKS5_S8_S8_S8_PKfflPfPj)
        /*0710*/ 	.word	0x00000000


	//----- nvinfo : EIATTR_MIN_STACK_SIZE
	.align		4
.L_301:
        /*0714*/ 	.byte	0x04, 0x12
        /*0716*/ 	.short	(.L_303 - .L_302)
	.align		4
.L_302:
        /*0718*/ 	.word	index@(_ZN13group_norm_v218gn_bwd_cuda_kernelI13__nv_bfloat16Li320ELi3ELi16ELi40ELi1024ELb1ELb1ELi32ELi320ELi320ELi4ELb1ELi12ELb0ELb0ELNS_15WgradSyncMethodE3ENS_16CompileConditionILi1000EEEEEvPT_S6_S6_PKS5_S8_S8_S8_PKfflPfPj)
        /*071c*/ 	.word	0x00000000


	//----- nvinfo : EIATTR_MIN_STACK_SIZE
	.align		4
.L_303:
        /*0720*/ 	.byte	0x04, 0x12
        /*0722*/ 	.short	(.L_305 - .L_304)
	.align		4
.L_304:
        /*0724*/ 	.word	index@(_ZN13group_norm_v214gn_cuda_kernelI13__nv_bfloat16Li320ELi3ELi32ELi20ELi1024ELb0ELi8ELi320ELi320ELi4ELb1ELi2ELb0ELb0ENS_16CompileConditionILi1000EEEEEvPT_PKS4_S7_S7_flPfS8_Pj)
        /*0728*/ 	.word	0x00000000


	//----- nvinfo : EIATTR_MIN_STACK_SIZE
	.align		4
.L_305:
        /*072c*/ 	.byte	0x04, 0x12
        /*072e*/ 	.short	(.L_307 - .L_306)
	.align		4
.L_306:
        /*0730*/ 	.word	index@(_ZN13group_norm_v214gn_cuda_kernelI13__nv_bfloat16Li320ELi1ELi32ELi20ELi1024ELb0ELi16ELi320ELi320ELi4ELb1ELi2ELb0ELb0ENS_16CompileConditionILi1000EEEEEvPT_PKS4_S7_S7_flPfS8_Pj)
        /*0734*/ 	.word	0x00000000


	//----- nvinfo : EIATTR_MIN_STACK_SIZE
	.align		4
.L_307:
        /*0738*/ 	.byte	0x04, 0x12
        /*073a*/ 	.short	(.L_309 - .L_308)
	.align		4
.L_308:
        /*073c*/ 	.word	index@(_ZN13group_norm_v214gn_cuda_kernelI13__nv_bfloat16Li320ELi3ELi32ELi20ELi1024ELb0ELi16ELi320ELi320ELi4ELb1ELi5ELb0ELb0ENS_16CompileConditionILi1000EEEEEvPT_PKS4_S7_S7_flPfS8_Pj)
        /*0740*/ 	.word	0x00000000


	//----- nvinfo : EIATTR_MIN_STACK_SIZE
	.align		4
.L_309:
        /*0744*/ 	.byte	0x04, 0x12
        /*0746*/ 	.short	(.L_311 - .L_310)
	.align		4
.L_310:
        /*0748*/ 	.word	index@(_ZN13group_norm_v214gn_cuda_kernelI13__nv_bfloat16Li320ELi1ELi32ELi20ELi1024ELb0ELi32ELi320ELi320ELi4ELb1ELi4ELb0ELb0ENS_16CompileConditionILi1000EEEEEvPT_PKS4_S7_S7_flPfS8_Pj)
        /*074c*/ 	.word	0x00000000


	//----- nvinfo : EIATTR_MIN_STACK_SIZE
	.align		4
.L_311:
        /*0750*/ 	.byte	0x04, 0x12
        /*0752*/ 	.short	(.L_313 - .L_312)
	.align		4
.L_312:
        /*0754*/ 	.word	index@(_ZN13group_norm_v214gn_cuda_kernelI13__nv_bfloat16Li320ELi3ELi32ELi20ELi1024ELb0ELi32ELi320ELi320ELi4ELb1ELi10ELb0ELb0ENS_16CompileConditionILi1000EEEEEvPT_PKS4_S7_S7_flPfS8_Pj)
        /*0758*/ 	.word	0x00000000


	//----- nvinfo : EIATTR_MIN_STACK_SIZE
	.align		4
.L_313:
        /*075c*/ 	.byte	0x04, 0x12
        /*075e*/ 	.short	(.L_315 - .L_314)
	.align		4
.L_314:
        /*0760*/ 	.word	index@(_ZN13group_norm_v214gn_cuda_kernelI13__nv_bfloat16Li320ELi1ELi32ELi20ELi1024ELb0ELi64ELi320ELi320ELi4ELb1ELi9ELb0ELb0ENS_16CompileConditionILi1000EEEEEvPT_PKS4_S7_S7_flPfS8_Pj)
        /*0764*/ 	.word	0x00000000


	//----- nvinfo : EIATTR_MIN_STACK_SIZE
	.align		4
.L_315:
        /*0768*/ 	.byte	0x04, 0x12
        /*076a*/ 	.short	(.L_317 - .L_316)
	.align		4
.L_316:
        /*076c*/ 	.word	index@(_ZN13group_norm_v214gn_cuda_kernelI13__nv_bfloat16Li320ELi1ELi32ELi20ELi1024ELb0ELi128ELi320ELi320ELi4ELb1ELi18ELb0ELb0ENS_16CompileConditionILi1000EEEEEvPT_PKS4_S7_S7_flPfS8_Pj)
        /*0770*/ 	.word	0x00000000


	//----- nvinfo : EIATTR_MIN_STACK_SIZE
	.align		4
.L_317:
        /*0774*/ 	.byte	0x04, 0x12
        /*0776*/ 	.short	(.L_319 - .L_318)
	.align		4
.L_318:
        /*0778*/ 	.word	index@(_ZN13group_norm_v214gn_cuda_kernelI13__nv_bfloat16Li320ELi3ELi32ELi20ELi1024ELb0ELi64ELi320ELi320ELi4ELb1ELi21ELb0ELb0ENS_16CompileConditionILi1000EEEEEvPT_PKS4_S7_S7_flPfS8_Pj)
        /*077c*/ 	.word	0x00000000


	//----- nvinfo : EIATTR_MIN_STACK_SIZE
	.align		4
.L_319:
        /*0780*/ 	.byte	0x04, 0x12
        /*0782*/ 	.short	(.L_321 - .L_320)
	.align		4
.L_320:
        /*0784*/ 	.word	index@(_ZN13group_norm_v214gn_cuda_kernelI13__nv_bfloat16Li320ELi2ELi32ELi20ELi1024ELb0ELi64ELi320ELi320ELi4ELb1ELi18ELb0ELb0ENS_16CompileConditionILi1000EEEEEvPT_PKS4_S7_S7_flPfS8_Pj)
        /*0788*/ 	.word	0x00000000


	//----- nvinfo : EIATTR_MIN_STACK_SIZE
	.align		4
.L_321:
        /*078c*/ 	.byte	0x04, 0x12
        /*078e*/ 	.short	(.L_323 - .L_322)
	.align		4
.L_322:
        /*0790*/ 	.word	index@(_ZN13group_norm_v214gn_cuda_kernelI13__nv_bfloat16Li320ELi3ELi16ELi40ELi1024ELb1ELi8ELi320ELi320ELi4ELb1ELi2ELb0ELb0ENS_16CompileConditionILi1000EEEEEvPT_PKS4_S7_S7_flPfS8_Pj)
        /*0794*/ 	.word	0x00000000


	//----- nvinfo : EIATTR_MIN_STACK_SIZE
	.align		4
.L_323:
        /*0798*/ 	.byte	0x04, 0x12
        /*079a*/ 	.short	(.L_325 - .L_324)
	.align		4
.L_324:
        /*079c*/ 	.word	index@(_ZN13group_norm_v214gn_cuda_kernelI13__nv_bfloat16Li320ELi1ELi16ELi40ELi1024ELb1ELi16ELi320ELi320ELi4ELb1ELi2ELb0ELb0ENS_16CompileConditionILi1000EEEEEvPT_PKS4_S7_S7_flPfS8_Pj)
        /*07a0*/ 	.word	0x00000000


	//----- nvinfo : EIATTR_MIN_STACK_SIZE
	.align		4
.L_325:
        /*07a4*/ 	.byte	0x04, 0x12
        /*07a6*/ 	.short	(.L_327 - .L_326)
	.align		4
.L_326:
        /*07a8*/ 	.word	index@(_ZN13group_norm_v214gn_cuda_kernelI13__nv_bfloat16Li320ELi3ELi16ELi40ELi1024ELb1ELi16ELi320ELi320ELi4ELb1ELi5ELb0ELb0ENS_16CompileConditionILi1000EEEEEvPT_PKS4_S7_S7_flPfS8_Pj)
        /*07ac*/ 	.word	0x00000000


	//----- nvinfo : EIATTR_MIN_STACK_SIZE
	.align		4
.L_327:
        /*07b0*/ 	.byte	0x04, 0x12
        /*07b2*/ 	.short	(.L_329 - .L_328)
	.align		4
.L_328:
        /*07b4*/ 	.word	index@(_ZN13group_norm_v214gn_cuda_kernelI13__nv_bfloat16Li320ELi1ELi16ELi40ELi1024ELb1ELi32ELi320ELi320ELi4ELb1ELi4ELb0ELb0ENS_16CompileConditionILi1000EEEEEvPT_PKS4_S7_S7_flPfS8_Pj)
        /*07b8*/ 	.word	0x00000000


	//----- nvinfo : EIATTR_MIN_STACK_SIZE
	.align		4
.L_329:
        /*07bc*/ 	.byte	0x04, 0x12
        /*07be*/ 	.short	(.L_331 - .L_330)
	.align		4
.L_330:
        /*07c0*/ 	.word	index@(_ZN13group_norm_v214gn_cuda_kernelI13__nv_bfloat16Li320ELi3ELi16ELi40ELi1024ELb1ELi32ELi320ELi320ELi4ELb1ELi10ELb0ELb0ENS_16CompileConditionILi1000EEEEEvPT_PKS4_S7_S7_flPfS8_Pj)
        /*07c4*/ 	.word	0x00000000


	//----- nvinfo : EIATTR_MIN_STACK_SIZE
	.align		4
.L_331:
        /*07c8*/ 	.byte	0x04, 0x12
        /*07ca*/ 	.short	(.L_333 - .L_332)
	.align		4
.L_332:
        /*07cc*/ 	.word	index@(_ZN13group_norm_v214gn_cuda_kernelI13__nv_bfloat16Li320ELi1ELi16ELi40ELi1024ELb1ELi64ELi320ELi320ELi4ELb1ELi9ELb0ELb0ENS_16CompileConditionILi1000EEEEEvPT_PKS4_S7_S7_flPfS8_Pj)
        /*07d0*/ 	.word	0x00000000


	//----- nvinfo : EIATTR_MIN_STACK_SIZE
	.align		4
.L_333:
        /*07d4*/ 	.byte	0x04, 0x12
        /*07d6*/ 	.short	(.L_335 - .L_334)
	.align		4
.L_334:
        /*07d8*/ 	.word	index@(_ZN13group_norm_v214gn_cuda_kernelI13__nv_bfloat16Li320ELi1ELi16ELi40ELi1024ELb1ELi128ELi320ELi320ELi4ELb1ELi18ELb0ELb0ENS_16CompileConditionILi1000EEEEEvPT_PKS4_S7_S7_flPfS8_Pj)
        /*07dc*/ 	.word	0x00000000


	//----- nvinfo : EIATTR_MIN_STACK_SIZE
	.align		4
.L_335:
        /*07e0*/ 	.byte	0x04, 0x12
        /*07e2*/ 	.short	(.L_337 - .L_336)
	.align		4
.L_336:
        /*07e4*/ 	.word	index@(_ZN13group_norm_v214gn_cuda_kernelI13__nv_bfloat16Li320ELi3ELi16ELi40ELi1024ELb1ELi64ELi320ELi320ELi4ELb1ELi21ELb0ELb0ENS_16CompileConditionILi1000EEEEEvPT_PKS4_S7_S7_flPfS8_Pj)
        /*07e8*/ 	.word	0x00000000


	//----- nvinfo : EIATTR_MIN_STACK_SIZE
	.align		4
.L_337:
        /*07ec*/ 	.byte	0x04, 0x12
        /*07ee*/ 	.short	(.L_339 - .L_338)
	.align		4
.L_338:
        /*07f0*/ 	.word	index@(_ZN13group_norm_v214gn_cuda_kernelI13__nv_bfloat16Li320ELi2ELi16ELi40ELi1024ELb1ELi64ELi320ELi320ELi4ELb1ELi18ELb0ELb0ENS_16CompileConditionILi1000EEEEEvPT_PKS4_S7_S7_flPfS8_Pj)
        /*07f4*/ 	.word	0x00000000


	//----- nvinfo : EIATTR_MIN_STACK_SIZE
	.align		4
.L_339:
        /*07f8*/ 	.byte	0x04, 0x12
        /*07fa*/ 	.short	(.L_341 - .L_340)
	.align		4
.L_340:
        /*07fc*/ 	.word	index@(_ZN13group_norm_v218gn_bwd_cuda_kernelI6__halfLi320ELi3ELi32ELi20ELi1024ELb0ELb1ELi8ELi320ELi320ELi4ELb1ELi2ELb0ELb0ELNS_15WgradSyncMethodE3ENS_16CompileConditionILi1000EEEEEvPT_S6_S6_PKS5_S8_S8_S8_PKfflPfPj)
        /*0800*/ 	.word	0x00000000


	//----- nvinfo : EIATTR_MIN_STACK_SIZE
	.align		4
.L_341:
        /*0804*/ 	.byte	0x04, 0x12
        /*0806*/ 	.short	(.L_343 - .L_342)
	.align		4
.L_342:
        /*0808*/ 	.word	index@(_ZN13group_norm_v218gn_bwd_cuda_kernelI6__halfLi320ELi1ELi32ELi20ELi1024ELb0ELb1ELi16ELi320ELi320ELi4ELb1ELi2ELb0ELb0ELNS_15WgradSyncMethodE3ENS_16CompileConditionILi1000EEEEEvPT_S6_S6_PKS5_S8_S8_S8_PKfflPfPj)
        /*080c*/ 	.word	0x00000000


	//----- nvinfo : EIATTR_MIN_STACK_SIZE
	.align		4
.L_343:
        /*0810*/ 	.byte	0x04, 0x12
        /*0812*/ 	.short	(.L_345 - .L_344)
	.align		4
.L_344:
        /*0814*/ 	.word	index@(_ZN13group_norm_v218gn_bwd_cuda_kernelI6__halfLi320ELi3ELi32ELi20ELi1024ELb0ELb1ELi16ELi320ELi320ELi4ELb1ELi4ELb0ELb0ELNS_15WgradSyncMethodE3ENS_16CompileConditionILi1000EEEEEvPT_S6_S6_PKS5_S8_S8_S8_PKfflPfPj)
        /*0818*/ 	.word	0x00000000


	//----- nvinfo : EIATTR_MIN_STACK_SIZE
	.align		4
.L_345:
        /*081c*/ 	.byte	0x04, 0x12
        /*081e*/ 	.short	(.L_347 - .L_346)
	.align		4
.L_346:
        /*0820*/ 	.word	index@(_ZN13group_norm_v218gn_bwd_cuda_kernelI6__halfLi320ELi1ELi32ELi20ELi1024ELb0ELb1ELi32ELi320ELi320ELi4ELb1ELi4ELb0ELb0ELNS_15WgradSyncMethodE3ENS_16CompileConditionILi1000EEEEEvPT_S6_S6_PKS5_S8_S8_S8_PKfflPfPj)
        /*0824*/ 	.word	0x00000000


	//----- nvinfo : EIATTR_MIN_STACK_SIZE
	.align		4
.L_347:
        /*0828*/ 	.byte	0x04, 0x12
        /*082a*/ 	.short	(.L_349 - .L_348)
	.align		4
.L_348:
        /*082c*/ 	.word	index@(_ZN13group_norm_v218gn_bwd_cuda_kernelI6__halfLi320ELi1ELi32ELi20ELi1024ELb0ELb1ELi64ELi320ELi320ELi4ELb1ELi8ELb0ELb0ELNS_15WgradSyncMethodE3ENS_16CompileConditionILi1000EEEEEvPT_S6_S6_PKS5_S8_S8_S8_PKfflPfPj)
        /*0830*/ 	.word	0x00000000


	//----- nvinfo : EIATTR_MIN_STACK_SIZE
	.align		4
.L_349:
        /*0834*/ 	.byte	0x04, 0x12
        /*0836*/ 	.short	(.L_351 - .L_350)
	.align		4
.L_350:
        /*0838*/ 	.word	index@(_ZN13group_norm_v218gn_bwd_cuda_kernelI6__halfLi320ELi2ELi32ELi20ELi1024ELb0ELb1ELi32ELi320ELi320ELi4ELb1ELi8ELb0ELb0ELNS_15WgradSyncMethodE3ENS_16CompileConditionILi1000EEEEEvPT_S6_S6_PKS5_S8_S8_S8_PKfflPfPj)
        /*083c*/ 	.word	0x00000000


	//----- nvinfo : EIATTR_MIN_STACK_SIZE
	.align		4
.L_351:
        /*0840*/ 	.byte	0x04, 0x12
        /*0842*/ 	.short	(.L_353 - .L_352)
	.align		4
.L_352:
        /*0844*/ 	.word	index@(_ZN13group_norm_v218gn_bwd_cuda_kernelI6__halfLi320ELi3ELi32ELi20ELi1024ELb0ELb1ELi32ELi320ELi320ELi4ELb1ELi10ELb0ELb0ELNS_15WgradSyncMethodE3ENS_16CompileConditionILi1000EEEEEvPT_S6_S6_PKS5_S8_S8_S8_PKfflPfPj)
        /*0848*/ 	.word	0x00000000


	//----- nvinfo : EIATTR_MIN_STACK_SIZE
	.align		4
.L_353:
        /*084c*/ 	.byte	0x04, 0x12
        /*084e*/ 	.short	(.L_355 - .L_354)
	.align		4
.L_354:
        /*0850*/ 	.word	index@(_ZN13group_norm_v218gn_bwd_cuda_kernelI6__halfLi320ELi3ELi32ELi20ELi1024ELb0ELb1ELi32ELi320ELi320ELi4ELb1ELi12ELb0ELb0ELNS_15WgradSyncMethodE3ENS_16CompileConditionILi1000EEEEEvPT_S6_S6_PKS5_S8_S8_S8_PKfflPfPj)
        /*0854*/ 	.word	0x00000000


	//----- nvinfo : EIATTR_MIN_STACK_SIZE
	.align		4
.L_355:
        /*0858*/ 	.byte	0x04, 0x12
        /*085a*/ 	.short	(.L_357 - .L_356)
	.align		4
.L_356:
        /*085c*/ 	.word	index@(_ZN13group_norm_v218gn_bwd_cuda_kernelI6__halfLi320ELi3ELi16ELi40ELi1024ELb1ELb1ELi8ELi320ELi320ELi4ELb1ELi2ELb0ELb0ELNS_15WgradSyncMethodE3ENS_16CompileConditionILi1000EEEEEvPT_S6_S6_PKS5_S8_S8_S8_PKfflPfPj)
        /*0860*/ 	.word	0x00000000


	//----- nvinfo : EIATTR_MIN_STACK_SIZE
	.align		4
.L_357:
        /*0864*/ 	.byte	0x04, 0x12
        /*0866*/ 	.short	(.L_359 - .L_358)
	.align		4
.L_358:
        /*0868*/ 	.word	index@(_ZN13group_norm_v218gn_bwd_cuda_kernelI6__halfLi320ELi1ELi16ELi40ELi1024ELb1ELb1ELi16ELi320ELi320ELi4ELb1ELi2ELb0ELb0ELNS_15WgradSyncMethodE3ENS_16CompileConditionILi1000EEEEEvPT_S6_S6_PKS5_S8_S8_S8_PKfflPfPj)
        /*086c*/ 	.word	0x00000000


	//----- nvinfo : EIATTR_MIN_STACK_SIZE
	.align		4
.L_359:
        /*0870*/ 	.byte	0x04, 0x12
        /*0872*/ 	.short	(.L_361 - .L_360)
	.align		4
.L_360:
        /*0874*/ 	.word	index@(_ZN13group_norm_v218gn_bwd_cuda_kernelI6__halfLi320ELi3ELi16ELi40ELi1024ELb1ELb1ELi16ELi320ELi320ELi4ELb1ELi4ELb0ELb0ELNS_15WgradSyncMethodE3ENS_16CompileConditionILi1000EEEEEvPT_S6_S6_PKS5_S8_S8_S8_PKfflPfPj)
        /*0878*/ 	.word	0x00000000


	//----- nvinfo : EIATTR_MIN_STACK_SIZE
	.align		4
.L_361:
        /*087c*/ 	.byte	0x04, 0x12
        /*087e*/ 	.short	(.L_363 - .L_362)
	.align		4
.L_362:
        /*0880*/ 	.word	index@(_ZN13group_norm_v218gn_bwd_cuda_kernelI6__halfLi320ELi1ELi16ELi40ELi1024ELb1ELb1ELi32ELi320ELi320ELi4ELb1ELi4ELb0ELb0ELNS_15WgradSyncMethodE3ENS_16CompileConditionILi1000EEEEEvPT_S6_S6_PKS5_S8_S8_S8_PKfflPfPj)
        /*0884*/ 	.word	0x00000000


	//----- nvinfo : EIATTR_MIN_STACK_SIZE
	.align		4
.L_363:
        /*0888*/ 	.byte	0x04, 0x12
        /*088a*/ 	.short	(.L_365 - .L_364)
	.align		4
.L_364:
        /*088c*/ 	.word	index@(_ZN13group_norm_v218gn_bwd_cuda_kernelI6__halfLi320ELi1ELi16ELi40ELi1024ELb1ELb1ELi64ELi320ELi320ELi4ELb1ELi8ELb0ELb0ELNS_15WgradSyncMethodE3ENS_16CompileConditionILi1000EEEEEvPT_S6_S6_PKS5_S8_S8_S8_PKfflPfPj)
        /*0890*/ 	.word	0x00000000


	//----- nvinfo : EIATTR_MIN_STACK_SIZE
	.align		4
.L_365:
        /*0894*/ 	.byte	0x04, 0x12
        /*0896*/ 	.short	(.L_367 - .L_366)
	.align		4
.L_366:
        /*0898*/ 	.word	index@(_ZN13group_norm_v218gn_bwd_cuda_kernelI6__halfLi320ELi2ELi16ELi40ELi1024ELb1ELb1ELi32ELi320ELi320ELi4ELb1ELi8ELb0ELb0ELNS_15WgradSyncMethodE3ENS_16CompileConditionILi1000EEEEEvPT_S6_S6_PKS5_S8_S8_S8_PKfflPfPj)
        /*089c*/ 	.word	0x00000000


	//----- nvinfo : EIATTR_MIN_STACK_SIZE
	.align		4
.L_367:
        /*08a0*/ 	.byte	0x04, 0x12
        /*08a2*/ 	.short	(.L_369 - .L_368)
	.align		4
.L_368:
        /*08a4*/ 	.word	index@(_ZN13group_norm_v218gn_bwd_cuda_kernelI6__halfLi320ELi3ELi16ELi40ELi1024ELb1ELb1ELi32ELi320ELi320ELi4ELb1ELi10ELb0ELb0ELNS_15WgradSyncMethodE3ENS_16CompileConditionILi1000EEEEEvPT_S6_S6_PKS5_S8_S8_S8_PKfflPfPj)
        /*08a8*/ 	.word	0x00000000


	//----- nvinfo : EIATTR_MIN_STACK_SIZE
	.align		4
.L_369:
        /*08ac*/ 	.byte	0x04, 0x12
        /*08ae*/ 	.short	(.L_371 - .L_370)
	.align		4
.L_370:
        /*08b0*/ 	.word	index@(_ZN13group_norm_v218gn_bwd_cuda_kernelI6__halfLi320ELi3ELi16ELi40ELi1024ELb1ELb1ELi32ELi320ELi320ELi4ELb1ELi12ELb0ELb0ELNS_15WgradSyncMethodE3ENS_16CompileConditionILi1000EEEEEvPT_S6_S6_PKS5_S8_S8_S8_PKfflPfPj)
        /*08b4*/ 	.word	0x00000000


	//----- nvinfo : EIATTR_MIN_STACK_SIZE
	.align		4
.L_371:
        /*08b8*/ 	.byte	0x04, 0x12
        /*08ba*/ 	.short	(.L_373 - .L_372)
	.align		4
.L_372:
        /*08bc*/ 	.word	index@(_ZN13group_norm_v214gn_cuda_kernelI6__halfLi320ELi3ELi32ELi20ELi1024ELb0ELi8ELi320ELi320ELi4ELb1ELi2ELb0ELb0ENS_16CompileConditionILi1000EEEEEvPT_PKS4_S7_S7_flPfS8_Pj)
        /*08c0*/ 	.word	0x00000000


	//----- nvinfo : EIATTR_MIN_STACK_SIZE
	.align		4
.L_373:
        /*08c4*/ 	.byte	0x04, 0x12
        /*08c6*/ 	.short	(.L_375 - .L_374)
	.align		4
.L_374:
        /*08c8*/ 	.word	index@(_ZN13group_norm_v214gn_cuda_kernelI6__halfLi320ELi1ELi32ELi20ELi1024ELb0ELi16ELi320ELi320ELi4ELb1ELi2ELb0ELb0ENS_16CompileConditionILi1000EEEEEvPT_PKS4_S7_S7_flPfS8_Pj)
        /*08cc*/ 	.word	0x00000000


	//----- nvinfo : EIATTR_MIN_STACK_SIZE
	.align		4
.L_375:
        /*08d0*/ 	.byte	0x04, 0x12
        /*08d2*/ 	.short	(.L_377 - .L_376)
	.align		4
.L_376:
        /*08d4*/ 	.word	index@(_ZN13group_norm_v214gn_cuda_kernelI6__halfLi320ELi3ELi32ELi20ELi1024ELb0ELi16ELi320ELi320ELi4ELb1ELi5ELb0ELb0ENS_16CompileConditionILi1000EEEEEvPT_PKS4_S7_S7_flPfS8_Pj)
        /*08d8*/ 	.word	0x00000000


	//----- nvinfo : EIATTR_MIN_STACK_SIZE
	.align		4
.L_377:
        /*08dc*/ 	.byte	0x04, 0x12
        /*08de*/ 	.short	(.L_379 - .L_378)
	.align		4
.L_378:
        /*08e0*/ 	.word	index@(_ZN13group_norm_v214gn_cuda_kernelI6__halfLi320ELi1ELi32ELi20ELi1024ELb0ELi32ELi320ELi320ELi4ELb1ELi4ELb0ELb0ENS_16CompileConditionILi1000EEEEEvPT_PKS4_S7_S7_flPfS8_Pj)
        /*08e4*/ 	.word	0x00000000


	//----- nvinfo : EIATTR_MIN_STACK_SIZE
	.align		4
.L_379:
        /*08e8*/ 	.byte	0x04, 0x12
        /*08ea*/ 	.short	(.L_381 - .L_380)
	.align		4
.L_380:
        /*08ec*/ 	.word	index@(_ZN13group_norm_v214gn_cuda_kernelI6__halfLi320ELi3ELi32ELi20ELi1024ELb0ELi32ELi320ELi320ELi4ELb1ELi10ELb0ELb0ENS_16CompileConditionILi1000EEEEEvPT_PKS4_S7_S7_flPfS8_Pj)
        /*08f0*/ 	.word	0x00000000


	//----- nvinfo : EIATTR_MIN_STACK_SIZE
	.align		4
.L_381:
        /*08f4*/ 	.byte	0x04, 0x12
        /*08f6*/ 	.short	(.L_383 - .L_382)
	.align		4
.L_382:
        /*08f8*/ 	.word	index@(_ZN13group_norm_v214gn_cuda_kernelI6__halfLi320ELi1ELi32ELi20ELi1024ELb0ELi64ELi320ELi320ELi4ELb1ELi9ELb0ELb0ENS_16CompileConditionILi1000EEEEEvPT_PKS4_S7_S7_flPfS8_Pj)
        /*08fc*/ 	.word	0x00000000


	//----- nvinfo : EIATTR_MIN_STACK_SIZE
	.align		4
.L_383:
        /*0900*/ 	.byte	0x04, 0x12
        /*0902*/ 	.short	(.L_385 - .L_384)
	.align		4
.L_384:
        /*0904*/ 	.word	index@(_ZN13group_norm_v214gn_cuda_kernelI6__halfLi320ELi1ELi32ELi20ELi1024ELb0ELi128ELi320ELi320ELi4ELb1ELi18ELb0ELb0ENS_16CompileConditionILi1000EEEEEvPT_PKS4_S7_S7_flPfS8_Pj)
        /*0908*/ 	.word	0x00000000


	//----- nvinfo : EIATTR_MIN_STACK_SIZE
	.align		4
.L_385:
        /*090c*/ 	.byte	0x04, 0x12
        /*090e*/ 	.short	(.L_387 - .L_386)
	.align		4
.L_386:
        /*0910*/ 	.word	index@(_ZN13group_norm_v214gn_cuda_kernelI6__halfLi320ELi3ELi32ELi20ELi1024ELb0ELi64ELi320ELi320ELi4ELb1ELi21ELb0ELb0ENS_16CompileConditionILi1000EEEEEvPT_PKS4_S7_S7_flPfS8_Pj)
        /*0914*/ 	.word	0x00000000


	//----- nvinfo : EIATTR_MIN_STACK_SIZE
	.align		4
.L_387:
        /*0918*/ 	.byte	0x04, 0x12
        /*091a*/ 	.short	(.L_389 - .L_388)
	.align		4
.L_388:
        /*091c*/ 	.word	index@(_ZN13group_norm_v214gn_cuda_kernelI6__halfLi320ELi2ELi32ELi20ELi1024ELb0ELi64ELi320ELi320ELi4ELb1ELi18ELb0ELb0ENS_16CompileConditionILi1000EEEEEvPT_PKS4_S7_S7_flPfS8_Pj)
        /*0920*/ 	.word	0x00000000


	//----- nvinfo : EIATTR_MIN_STACK_SIZE
	.align		4
.L_389:
        /*0924*/ 	.byte	0x04, 0x12
        /*0926*/ 	.short	(.L_391 - .L_390)
	.align		4
.L_390:
        /*0928*/ 	.word	index@(_ZN13group_norm_v214gn_cuda_kernelI6__halfLi320ELi3ELi16ELi40ELi1024ELb1ELi8ELi320ELi320ELi4ELb1ELi2ELb0ELb0ENS_16CompileConditionILi1000EEEEEvPT_PKS4_S7_S7_flPfS8_Pj)
        /*092c*/ 	.word	0x00000000


	//----- nvinfo : EIATTR_MIN_STACK_SIZE
	.align		4
.L_391:
        /*0930*/ 	.byte	0x04, 0x12
        /*0932*/ 	.short	(.L_393 - .L_392)
	.align		4
.L_392:
        /*0934*/ 	.word	index@(_ZN13group_norm_v214gn_cuda_kernelI6__halfLi320ELi1ELi16ELi40ELi1024ELb1ELi16ELi320ELi320ELi4ELb1ELi2ELb0ELb0ENS_16CompileConditionILi1000EEEEEvPT_PKS4_S7_S7_flPfS8_Pj)
        /*0938*/ 	.word	0x00000000


	//----- nvinfo : EIATTR_MIN_STACK_SIZE
	.align		4
.L_393:
        /*093c*/ 	.byte	0x04, 0x12
        /*093e*/ 	.short	(.L_395 - .L_394)
	.align		4
.L_394:
        /*0940*/ 	.word	index@(_ZN13group_norm_v214gn_cuda_kernelI6__halfLi320ELi3ELi16ELi40ELi1024ELb1ELi16ELi320ELi320ELi4ELb1ELi5ELb0ELb0ENS_16CompileConditionILi1000EEEEEvPT_PKS4_S7_S7_flPfS8_Pj)
        /*0944*/ 	.word	0x00000000


	//----- nvinfo : EIATTR_MIN_STACK_SIZE
	.align		4
.L_395:
        /*0948*/ 	.byte	0x04, 0x12
        /*094a*/ 	.short	(.L_397 - .L_396)
	.align		4
.L_396:
        /*094c*/ 	.word	index@(_ZN13group_norm_v214gn_cuda_kernelI6__halfLi320ELi1ELi16ELi40ELi1024ELb1ELi32ELi320ELi320ELi4ELb1ELi4ELb0ELb0ENS_16CompileConditionILi1000EEEEEvPT_PKS4_S7_S7_flPfS8_Pj)
        /*0950*/ 	.word	0x00000000


	//----- nvinfo : EIATTR_MIN_STACK_SIZE
	.align		4
.L_397:
        /*0954*/ 	.byte	0x04, 0x12
        /*0956*/ 	.short	(.L_399 - .L_398)
	.align		4
.L_398:
        /*0958*/ 	.word	index@(_ZN13group_norm_v214gn_cuda_kernelI6__halfLi320ELi3ELi16ELi40ELi1024ELb1ELi32ELi320ELi320ELi4ELb1ELi10ELb0ELb0ENS_16CompileConditionILi1000EEEEEvPT_PKS4_S7_S7_flPfS8_Pj)
        /*095c*/ 	.word	0x00000000


	//----- nvinfo : EIATTR_MIN_STACK_SIZE
	.align		4
.L_399:
        /*0960*/ 	.byte	0x04, 0x12
        /*0962*/ 	.short	(.L_401 - .L_400)
	.align		4
.L_400:
        /*0964*/ 	.word	index@(_ZN13group_norm_v214gn_cuda_kernelI6__halfLi320ELi1ELi16ELi40ELi1024ELb1ELi64ELi320ELi320ELi4ELb1ELi9ELb0ELb0ENS_16CompileConditionILi1000EEEEEvPT_PKS4_S7_S7_flPfS8_Pj)
        /*0968*/ 	.word	0x00000000


	//----- nvinfo : EIATTR_MIN_STACK_SIZE
	.align		4
.L_401:
        /*096c*/ 	.byte	0x04, 0x12
        /*096e*/ 	.short	(.L_403 - .L_402)
	.align		4
.L_402:
        /*0970*/ 	.word	index@(_ZN13group_norm_v214gn_cuda_kernelI6__halfLi320ELi1ELi16ELi40ELi1024ELb1ELi128ELi320ELi320ELi4ELb1ELi18ELb0ELb0ENS_16CompileConditionILi1000EEEEEvPT_PKS4_S7_S7_flPfS8_Pj)
        /*0974*/ 	.word	0x00000000


	//----- nvinfo : EIATTR_MIN_STACK_SIZE
	.align		4
.L_403:
        /*0978*/ 	.byte	0x04, 0x12
        /*097a*/ 	.short	(.L_405 - .L_404)
	.align		4
.L_404:
        /*097c*/ 	.word	index@(_ZN13group_norm_v214gn_cuda_kernelI6__halfLi320ELi3ELi16ELi40ELi1024ELb1ELi64ELi320ELi320ELi4ELb1ELi21ELb0ELb0ENS_16CompileConditionILi1000EEEEEvPT_PKS4_S7_S7_flPfS8_Pj)
        /*0980*/ 	.word	0x00000000


	//----- nvinfo : EIATTR_MIN_STACK_SIZE
	.align		4
.L_405:
        /*0984*/ 	.byte	0x04, 0x12
        /*0986*/ 	.short	(.L_407 - .L_406)
	.align		4
.L_406:
        /*0988*/ 	.word	index@(_ZN13group_norm_v214gn_cuda_kernelI6__halfLi320ELi2ELi16ELi40ELi1024ELb1ELi64ELi320ELi320ELi4ELb1ELi18ELb0ELb0ENS_16CompileConditionILi1000EEEEEvPT_PKS4_S7_S7_flPfS8_Pj)
        /*098c*/ 	.word	0x00000000
.L_407:


//--------------------- .nv.compat                --------------------------
	.section	.nv.compat,"",@"SHT_CUDA_COMPAT_INFO"
	.align	4
        /*0000*/ 	.byte	0x02, 0x09, 0x01, 0x00, 0x02, 0x02, 0x01, 0x00, 0x02, 0x05, 0x05, 0x00, 0x03, 0x07, 0x01, 0x01
        /*0010*/ 	.byte	0x02, 0x03, 0x00, 0x00, 0x02, 0x06, 0x01, 0x00, 0x04, 0x0b, 0x08, 0x00, 0x00, 0x00, 0x00, 0x00
        /*0020*/ 	.byte	0x00, 0x00, 0x00, 0x00


//--------------------- .nv.info._ZN13group_norm_v218gn_bwd_cuda_kernelI13__nv_bfloat16Li320ELi3ELi32ELi20ELi1024ELb0ELb1ELi8ELi320ELi320ELi4ELb1ELi2ELb0ELb0ELNS_15WgradSyncMethodE3ENS_16CompileConditionILi1000EEEEEvPT_S6_S6_PKS5_S8_S8_S8_PKfflPfPj --------------------------
	.section	.nv.info._ZN13group_norm_v218gn_bwd_cuda_kernelI13__nv_bfloat16Li320ELi3ELi32ELi20ELi1024ELb0ELb1ELi8ELi320ELi320ELi4ELb1ELi2ELb0ELb0ELNS_15WgradSyncMethodE3ENS_16CompileConditionILi1000EEEEEvPT_S6_S6_PKS5_S8_S8_S8_PKfflPfPj,"",@"SHT_CUDA_INFO"
	.sectionflags	@""
	.align	4


	//----- nvinfo : EIATTR_CUDA_API_VERSION
	.align		4
        /*0000*/ 	.byte	0x04, 0x37
        /*0002*/ 	.short	(.L_409 - .L_408)
.L_408:
        /*0004*/ 	.word	0x00000082


	//----- nvinfo : EIATTR_KPARAM_INFO
	.align		4
.L_409:
        /*0008*/ 	.byte	0x04, 0x17
        /*000a*/ 	.short	(.L_411 - .L_410)
.L_410:
        /*000c*/ 	.word	0x00000000
        /*0010*/ 	.short	0x000b
        /*0012*/ 	.short	0x0058
        /*0014*/ 	.byte	0x00, 0xf5, 0x21, 0x00


	//----- nvinfo : EIATTR_KPARAM_INFO
	.align		4
.L_411:
        /*0018*/ 	.byte	0x04, 0x17
        /*001a*/ 	.short	(.L_413 - .L_412)
.L_412:
        /*001c*/ 	.word	0x00000000
        /*0020*/ 	.short	0x000a
        /*0022*/ 	.short	0x0050
        /*0024*/ 	.byte	0x00, 0xf5, 0x21, 0x00


	//----- nvinfo : EIATTR_KPARAM_INFO
	.align		4
.L_413:
        /*0028*/ 	.byte	0x04, 0x17
        /*002a*/ 	.short	(.L_415 - .L_414)
.L_414:
        /*002c*/ 	.word	0x00000000
        /*0030*/ 	.short	0x0009
        /*0032*/ 	.short	0x0048
        /*0034*/ 	.byte	0x00, 0xf0, 0x21, 0x00


	//----- nvinfo : EIATTR_KPARAM_INFO
	.align		4
.L_415:
        /*0038*/ 	.byte	0x04, 0x17
        /*003a*/ 	.short	(.L_417 - .L_416)
.L_416:
        /*003c*/ 	.word	0x00000000
        /*0040*/ 	.short	0x0008
        /*0042*/ 	.short	0x0040
        /*0044*/ 	.byte	0x00, 0xf0, 0x11, 0x00


	//----- nvinfo : EIATTR_KPARAM_INFO
	.align		4
.L_417:
        /*0048*/ 	.byte	0x04, 0x17
        /*004a*/ 	.short	(.L_419 - .L_418)
.L_418:
        /*004c*/ 	.word	0x00000000
        /*0050*/ 	.short	0x0007
        /*0052*/ 	.short	0x0038
        /*0054*/ 	.byte	0x00, 0xf5, 0x21, 0x00


	//----- nvinfo : EIATTR_KPARAM_INFO
	.align		4
.L_419:
        /*0058*/ 	.byte	0x04, 0x17
        /*005a*/ 	.short	(.L_421 - .L_420)
.L_420:
        /*005c*/ 	.word	0x00000000
        /*0060*/ 	.short	0x0006
        /*0062*/ 	.short	0x0030
        /*0064*/ 	.byte	0x00, 0xf5, 0x21, 0x00


	//----- nvinfo : EIATTR_KPARAM_INFO
	.align		4
.L_421:
        /*0068*/ 	.byte	0x04, 0x17
        /*006a*/ 	.short	(.L_423 - .L_422)
.L_422:
        /*006c*/ 	.word	0x00000000
        /*0070*/ 	.short	0x0005
        /*0072*/ 	.short	0x0028
        /*0074*/ 	.byte	0x00, 0xf5, 0x21, 0x00


	//----- nvinfo : EIATTR_KPARAM_INFO
	.align		4
.L_423:
        /*0078*/ 	.byte	0x04, 0x17
        /*007a*/ 	.short	(.L_425 - .L_424)
.L_424:
        /*007c*/ 	.word	0x00000000
        /*0080*/ 	.short	0x0004
        /*0082*/ 	.short	0x0020
        /*0084*/ 	.byte	0x00, 0xf5, 0x21, 0x00


	//----- nvinfo : EIATTR_KPARAM_INFO
	.align		4
.L_425:
        /*0088*/ 	.byte	0x04, 0x17
        /*008a*/ 	.short	(.L_427 - .L_426)
.L_426:
        /*008c*/ 	.word	0x00000000
        /*0090*/ 	.short	0x0003
        /*0092*/ 	.short	0x0018
        /*0094*/ 	.byte	0x00, 0xf5, 0x21, 0x00


	//----- nvinfo : EIATTR_KPARAM_INFO
	.align		4
.L_427:
        /*0098*/ 	.byte	0x04, 0x17
        /*009a*/ 	.short	(.L_429 - .L_428)
.L_428:
        /*009c*/ 	.word	0x00000000
        /*00a0*/ 	.short	0x0002
        /*00a2*/ 	.short	0x0010
        /*00a4*/ 	.byte	0x00, 0xf5, 0x21, 0x00


	//----- nvinfo : EIATTR_KPARAM_INFO
	.align		4
.L_429:
        /*00a8*/ 	.byte	0x04, 0x17
        /*00aa*/ 	.short	(.L_431 - .L_430)
.L_430:
        /*00ac*/ 	.word	0x00000000
        /*00b0*/ 	.short	0x0001
        /*00b2*/ 	.short	0x0008
        /*00b4*/ 	.byte	0x00, 0xf5, 0x21, 0x00


	//----- nvinfo : EIATTR_KPARAM_INFO
	.align		4
.L_431:
        /*00b8*/ 	.byte	0x04, 0x17
        /*00ba*/ 	.short	(.L_433 - .L_432)
.L_432:
        /*00bc*/ 	.word	0x00000000
        /*00c0*/ 	.short	0x0000
        /*00c2*/ 	.short	0x0000
        /*00c4*/ 	.byte	0x00, 0xf5, 0x21, 0x00


	//----- nvinfo : EIATTR_SPARSE_MMA_MASK
	.align		4
.L_433:
        /*00c8*/ 	.byte	0x03, 0x50
        /*00ca*/ 	.short	0x0000


	//----- nvinfo : EIATTR_MAXREG_COUNT
	.align		4
        /*00cc*/ 	.byte	0x03, 0x1b
        /*00ce*/ 	.short	0x0040


	//----- nvinfo : EIATTR_MERCURY_ISA_VERSION
	.align		4
        /*00d0*/ 	.byte	0x03, 0x5f
        /*00d2*/ 	.short	0x0101


	//----- nvinfo : EIATTR_VRC_CTA_INIT_COUNT
	.align		4
        /*00d4*/ 	.byte	0x02, 0x4a
	.zero		1
	.zero		1


	//----- nvinfo : EIATTR_EXIT_INSTR_OFFSETS
	.align		4
        /*00d8*/ 	.byte	0x04, 0x1c
        /*00da*/ 	.short	(.L_435 - .L_434)


	//   ....[0]....
.L_434:
        /*00dc*/ 	.word	0x00000010


	//----- nvinfo : EIATTR_MAX_THREADS
	.align		4
.L_435:
        /*00e0*/ 	.byte	0x04, 0x05
        /*00e2*/ 	.short	(.L_437 - .L_436)
.L_436:
        /*00e4*/ 	.word	0x00000140
        /*00e8*/ 	.word	0x00000001
        /*00ec*/ 	.word	0x00000001


	//----- nvinfo : EIATTR_CBANK_PARAM_SIZE
	.align		4
.L_437:
        /*00f0*/ 	.byte	0x03, 0x19
        /*00f2*/ 	.short	0x0060


	//----- nvinfo : EIATTR_PARAM_CBANK
	.align		4
        /*00f4*/ 	.byte	0x04, 0x0a
        /*00f6*/ 	.short	(.L_439 - .L_438)
	.align		4
.L_438:
        /*00f8*/ 	.word	index@(.nv.constant0._ZN13group_norm_v218gn_bwd_cuda_kernelI13__nv_bfloat16Li320ELi3ELi32ELi20ELi1024ELb0ELb1ELi8ELi320ELi320ELi4ELb1ELi2ELb0ELb0ELNS_15WgradSyncMethodE3ENS_16CompileConditionILi1000EEEEEvPT_S6_S6_PKS5_S8_S8_S8_PKfflPfPj)
        /*00fc*/ 	.short	0x0380
        /*00fe*/ 	.short	0x0060


	//----- nvinfo : EIATTR_SW_WAR
	.align		4
.L_439:
        /*0100*/ 	.byte	0x04, 0x36
        /*0102*/ 	.short	(.L_441 - .L_440)
.L_440:
        /*0104*/ 	.word	0x00000008
.L_441:


//--------------------- .nv.info._ZN13group_norm_v218gn_bwd_cuda_kernelI13__nv_bfloat16Li320ELi1ELi32ELi20ELi1024ELb0ELb1ELi16ELi320ELi320ELi4ELb1ELi2ELb0ELb0ELNS_15WgradSyncMethodE3ENS_16CompileConditionILi1000EEEEEvPT_S6_S6_PKS5_S8_S8_S8_PKfflPfPj --------------------------
	.section	.nv.info._ZN13group_norm_v218gn_bwd_cuda_kernelI13__nv_bfloat16Li320ELi1ELi32ELi20ELi1024ELb0ELb1ELi16ELi320ELi320ELi4ELb1ELi2ELb0ELb0ELNS_15WgradSyncMethodE3ENS_16CompileConditionILi1000EEEEEvPT_S6_S6_PKS5_S8_S8_S8_PKfflPfPj,"",@"SHT_CUDA_INFO"
	.sectionflags	@""
	.align	4


	//----- nvinfo : EIATTR_CUDA_API_VERSION
	.align		4
        /*0000*/ 	.byte	0x04, 0x37
        /*0002*/ 	.short	(.L_443 - .L_442)
.L_442:
        /*0004*/ 	.word	0x00000082


	//----- nvinfo : EIATTR_KPARAM_INFO
	.align		4
.L_443:
        /*0008*/ 	.byte	0x04, 0x17
        /*000a*/ 	.short	(.L_445 - .L_444)
.L_444:
        /*000c*/ 	.word	0x00000000
        /*0010*/ 	.short	0x000b
        /*0012*/ 	.short	0x0058
        /*0014*/ 	.byte	0x00, 0xf5, 0x21, 0x00


	//----- nvinfo : EIATTR_KPARAM_INFO
	.align		4
.L_445:
        /*0018*/ 	.byte	0x04, 0x17
        /*001a*/ 	.short	(.L_447 - .L_446)
.L_446:
        /*001c*/ 	.word	0x00000000
        /*0020*/ 	.short	0x000a
        /*0022*/ 	.short	0x0050
        /*0024*/ 	.byte	0x00, 0xf5, 0x21, 0x00


	//----- nvinfo : EIATTR_KPARAM_INFO
	.align		4
.L_447:
        /*0028*/ 	.byte	0x04, 0x17
        /*002a*/ 	.short	(.L_449 - .L_448)
.L_448:
        /*002c*/ 	.word	0x00000000
        /*0030*/ 	.short	0x0009
        /*0032*/ 	.short	0x0048
        /*0034*/ 	.byte	0x00, 0xf0, 0x21, 0x00


	//----- nvinfo : EIATTR_KPARAM_INFO
	.align		4
.L_449:
        /*0038*/ 	.byte	0x04, 0x17
        /*003a*/ 	.short	(.L_451 - .L_450)
.L_450:
        /*003c*/ 	.word	0x00000000
        /*0040*/ 	.short	0x0008
        /*0042*/ 	.short	0x0040
        /*0044*/ 	.byte	0x00, 0xf0, 0x11, 0x00


	//----- nvinfo : EIATTR_KPARAM_INFO
	.align		4
.L_451:
        /*0048*/ 	.byte	0x04, 0x17
        /*004a*/ 	.short	(.L_453 - .L_452)
.L_452:
        /*004c*/ 	.word	0x00000000
        /*0050*/ 	.short	0x0007
        /*0052*/ 	.short	0x0038
        /*0054*/ 	.byte	0x00, 0xf5, 0x21, 0x00


	//----- nvinfo : EIATTR_KPARAM_INFO
	.align		4
.L_453:
        /*0058*/ 	.byte	0x04, 0x17
        /*005a*/ 	.short	(.L_455 - .L_454)
.L_454:
        /*005c*/ 	.word	0x00000000
        /*0060*/ 	.short	0x0006
        /*0062*/ 	.short	0x0030
        /*0064*/ 	.byte	0x00, 0xf5, 0x21, 0x00


	//----- nvinfo : EIATTR_KPARAM_INFO
	.align		4
.L_455:
        /*0068*/ 	.byte	0x04, 0x17
        /*006a*/ 	.short	(.L_457 - .L_456)
.L_456:
        /*006c*/ 	.word	0x00000000
        /*0070*/ 	.short	0x0005
        /*0072*/ 	.short	0x0028
        /*0074*/ 	.byte	0x00, 0xf5, 0x21, 0x00


	//----- nvinfo : EIATTR_KPARAM_INFO
	.align		4
.L_457:
        /*0078*/ 	.byte	0x04, 0x17
        /*007a*/ 	.short	(.L_459 - .L_458)
.L_458:
        /*007c*/ 	.word	0x00000000
        /*0080*/ 	.short	0x0004
        /*0082*/ 	.short	0x0020
        /*0084*/ 	.byte	0x00, 0xf5, 0x21, 0x00


	//----- nvinfo : EIATTR_KPARAM_INFO
	.align		4
.L_459:
        /*0088*/ 	.byte	0x04, 0x17
        /*008a*/ 	.short	(.L_461 - .L_460)
.L_460:
        /*008c*/ 	.word	0x00000000
        /*0090*/ 	.short	0x0003
        /*0092*/ 	.short	0x0018
        /*0094*/ 	.byte	0x00, 0xf5, 0x21, 0x00


	//----- nvinfo : EIATTR_KPARAM_INFO
	.align		4
.L_461:
        /*0098*/ 	.byte	0x04, 0x17
        /*009a*/ 	.short	(.L_463 - .L_462)
.L_462:
        /*009c*/ 	.word	0x00000000
        /*00a0*/ 	.short	0x0002
        /*00a2*/ 	.short	0x0010
        /*00a4*/ 	.byte	0x00, 0xf5, 0x21, 0x00


	//----- nvinfo : EIATTR_KPARAM_INFO
	.align		4
.L_463:
        /*00a8*/ 	.byte	0x04, 0x17
        /*00aa*/ 	.short	(.L_465 - .L_464)
.L_464:
        /*00ac*/ 	.word	0x00000000
        /*00b0*/ 	.short	0x0001
        /*00b2*/ 	.short	0x0008
        /*00b4*/ 	.byte	0x00, 0xf5, 0x21, 0x00


	//----- nvinfo : EIATTR_KPARAM_INFO
	.align		4
.L_465:
        /*00b8*/ 	.byte	0x04, 0x17
        /*00ba*/ 	.short	(.L_467 - .L_466)
.L_466:
        /*00bc*/ 	.word	0x00000000
        /*00c0*/ 	.short	0x0000
        /*00c2*/ 	.short	0x0000
        /*00c4*/ 	.byte	0x00, 0xf5, 0x21, 0x00


	//----- nvinfo : EIATTR_SPARSE_MMA_MASK
	.align		4
.L_467:
        /*00c8*/ 	.byte	0x03, 0x50
        /*00ca*/ 	.short	0x0000


	//----- nvinfo : EIATTR_MAXREG_COUNT
	.align		4
        /*00cc*/ 	.byte	0x03, 0x1b
        /*00ce*/ 	.short	0x00a8


	//----- nvinfo : EIATTR_MERCURY_ISA_VERSION
	.align		4
        /*00d0*/ 	.byte	0x03, 0x5f
        /*00d2*/ 	.short	0x0101


	//----- nvinfo : EIATTR_VRC_CTA_INIT_COUNT
	.align		4
        /*00d4*/ 	.byte	0x02, 0x4a
	.zero		1
	.zero		1


	//----- nvinfo : EIATTR_EXIT_INSTR_OFFSETS
	.align		4
        /*00d8*/ 	.byte	0x04, 0x1c
        /*00da*/ 	.short	(.L_469 - .L_468)


	//   ....[0]....
.L_468:
        /*00dc*/ 	.word	0x00000010


	//----- nvinfo : EIATTR_MAX_THREADS
	.align		4
.L_469:
        /*00e0*/ 	.byte	0x04, 0x05
        /*00e2*/ 	.short	(.L_471 - .L_470)
.L_470:
        /*00e4*/ 	.word	0x00000140
        /*00e8*/ 	.word	0x00000001
        /*00ec*/ 	.word	0x00000001


	//----- nvinfo : EIATTR_CBANK_PARAM_SIZE
	.align		4
.L_471:
        /*00f0*/ 	.byte	0x03, 0x19
        /*00f2*/ 	.short	0x0060


	//----- nvinfo : EIATTR_PARAM_CBANK
	.align		4
        /*00f4*/ 	.byte	0x04, 0x0a
        /*00f6*/ 	.short	(.L_473 - .L_472)
	.align		4
.L_472:
        /*00f8*/ 	.word	index@(.nv.constant0._ZN13group_norm_v218gn_bwd_cuda_kernelI13__nv_bfloat16Li320ELi1ELi32ELi20ELi1024ELb0ELb1ELi16ELi320ELi320ELi4ELb1ELi2ELb0ELb0ELNS_15WgradSyncMethodE3ENS_16CompileConditionILi1000EEEEEvPT_S6_S6_PKS5_S8_S8_S8_PKfflPfPj)
        /*00fc*/ 	.short	0x0380
        /*00fe*/ 	.short	0x0060


	//----- nvinfo : EIATTR_SW_WAR
	.align		4
.L_473:
        /*0100*/ 	.byte	0x04, 0x36
        /*0102*/ 	.short	(.L_475 - .L_474)
.L_474:
        /*0104*/ 	.word	0x00000008
.L_475:


//--------------------- .nv.info._ZN13group_norm_v218gn_bwd_cuda_kernelI13__nv_bfloat16Li320ELi3ELi32ELi20ELi1024ELb0ELb1ELi16ELi320ELi320ELi4ELb1ELi4ELb0ELb0ELNS_15WgradSyncMethodE3ENS_16CompileConditionILi1000EEEEEvPT_S6_S6_PKS5_S8_S8_S8_PKfflPfPj --------------------------
	.section	.nv.info._ZN13group_norm_v218gn_bwd_cuda_kernelI13__nv_bfloat16Li320ELi3ELi32ELi20ELi1024ELb0ELb1ELi16ELi320ELi320ELi4ELb1ELi4ELb0ELb0ELNS_15WgradSyncMethodE3ENS_16CompileConditionILi1000EEEEEvPT_S6_S6_PKS5_S8_S8_S8_PKfflPfPj,"",@"SHT_CUDA_INFO"
	.sectionflags	@""
	.align	4


	//----- nvinfo : EIATTR_CUDA_API_VERSION
	.align		4
        /*0000*/ 	.byte	0x04, 0x37
        /*0002*/ 	.short	(.L_477 - .L_476)
.L_476:
        /*0004*/ 	.word	0x00000082


	//----- nvinfo : EIATTR_KPARAM_INFO
	.align		4
.L_477:
        /*0008*/ 	.byte	0x04, 0x17
        /*000a*/ 	.short	(.L_479 - .L_478)
.L_478:
        /*000c*/ 	.word	0x00000000
        /*0010*/ 	.short	0x000b
        /*0012*/ 	.short	0x0058
        /*0014*/ 	.byte	0x00, 0xf5, 0x21, 0x00


	//----- nvinfo : EIATTR_KPARAM_INFO
	.align		4
.L_479:
        /*0018*/ 	.byte	0x04, 0x17
        /*001a*/ 	.short	(.L_481 - .L_480)
.L_480:
        /*001c*/ 	.word	0x00000000
        /*0020*/ 	.short	0x000a
        /*0022*/ 	.short	0x0050
        /*0024*/ 	.byte	0x00, 0xf5, 0x21, 0x00


	//----- nvinfo : EIATTR_KPARAM_INFO
	.align		4
.L_481:
        /*0028*/ 	.byte	0x04, 0x17
        /*002a*/ 	.short	(.L_483 - .L_482)
.L_482:
        /*002c*/ 	.word	0x00000000
        /*0030*/ 	.short	0x0009
        /*0032*/ 	.short	0x0048
        /*0034*/ 	.byte	0x00, 0xf0, 0x21, 0x00


	//----- nvinfo : EIATTR_KPARAM_INFO
	.align		4
.L_483:
        /*0038*/ 	.byte	0x04, 0x17
        /*003a*/ 	.short	(.L_485 - .L_484)
.L_484:
        /*003c*/ 	.word	0x00000000
        /*0040*/ 	.short	0x0008
        /*0042*/ 	.short	0x0040
        /*0044*/ 	.byte	0x00, 0xf0, 0x11, 0x00


	//----- nvinfo : EIATTR_KPARAM_INFO
	.align		4
.L_485:
        /*0048*/ 	.byte	0x04, 0x17
        /*004a*/ 	.short	(.L_487 - .L_486)
.L_486:
        /*004c*/ 	.word	0x00000000
        /*0050*/ 	.short	0x0007
        /*0052*/ 	.short	0x0038
        /*0054*/ 	.byte	0x00, 0xf5, 0x21, 0x00


	//----- nvinfo : EIATTR_KPARAM_INFO
	.align		4
.L_487:
        /*0058*/ 	.byte	0x04, 0x17
        /*005a*/ 	.short	(.L_489 - .L_488)
.L_488:
        /*005c*/ 	.word	0x00000000
        /*0060*/ 	.short	0x0006
        /*0062*/ 	.short	0x0030
        /*0064*/ 	.byte	0x00, 0xf5, 0x21, 0x00


	//----- nvinfo : EIATTR_KPARAM_INFO
	.align		4
.L_489:
        /*0068*/ 	.byte	0x04, 0x17
        /*006a*/ 	.short	(.L_491 - .L_490)
.L_490:
        /*006c*/ 	.word	0x00000000
        /*0070*/ 	.short	0x0005
        /*0072*/ 	.short	0x0028
        /*0074*/ 	.byte	0x00, 0xf5, 0x21, 0x00


	//----- nvinfo : EIATTR_KPARAM_INFO
	.align		4
.L_491:
        /*0078*/ 	.byte	0x04, 0x17
        /*007a*/ 	.short	(.L_493 - .L_492)
.L_492:
        /*007c*/ 	.word	0x00000000
        /*0080*/ 	.short	0x0004
        /*0082*/ 	.short	0x0020
        /*0084*/ 	.byte	0x00, 0xf5, 0x21, 0x00


	//----- nvinfo : EIATTR_KPARAM_INFO
	.align		4
.L_493:
        /*0088*/ 	.byte	0x04, 0x17
        /*008a*/ 	.short	(.L_495 - .L_494)
.L_494:
        /*008c*/ 	.word	0x00000000
        /*0090*/ 	.short	0x0003
        /*0092*/ 	.short	0x0018
        /*0094*/ 	.byte	0x00, 0xf5, 0x21, 0x00


	//----- nvinfo : EIATTR_KPARAM_INFO
	.align		4
.L_495:
        /*0098*/ 	.byte	0x04, 0x17
        /*009a*/ 	.short	(.L_497 - .L_496)
.L_496:
        /*009c*/ 	.word	0x00000000
        /*00a0*/ 	.short	0x0002
        /*00a2*/ 	.short	0x0010
        /*00a4*/ 	.byte	0x00, 0xf5, 0x21, 0x00


	//----- nvinfo : EIATTR_KPARAM_INFO
	.align		4
.L_497:
        /*00a8*/ 	.byte	0x04, 0x17
        /*00aa*/ 	.short	(.L_499 - .L_498)
.L_498:
        /*00ac*/ 	.word	0x00000000
        /*00b0*/ 	.short	0x0001
        /*00b2*/ 	.short	0x0008
        /*00b4*/ 	.byte	0x00, 0xf5, 0x21, 0x00


	//----- nvinfo : EIATTR_KPARAM_INFO
	.align		4
.L_499:
        /*00b8*/ 	.byte	0x04, 0x17
        /*00ba*/ 	.short	(.L_501 - .L_500)
.L_500:
        /*00bc*/ 	.word	0x00000000
        /*00c0*/ 	.short	0x0000
        /*00c2*/ 	.short	0x0000
        /*00c4*/ 	.byte	0x00, 0xf5, 0x21, 0x00


	//----- nvinfo : EIATTR_SPARSE_MMA_MASK
	.align		4
.L_501:
        /*00c8*/ 	.byte	0x03, 0x50
        /*00ca*/ 	.short	0x0000


	//----- nvinfo : EIATTR_MAXREG_COUNT
	.align		4
        /*00cc*/ 	.byte	0x03, 0x1b
        /*00ce*/ 	.short	0x0040


	//----- nvinfo : EIATTR_MERCURY_ISA_VERSION
	.align		4
        /*00d0*/ 	.byte	0x03, 0x5f
        /*00d2*/ 	.short	0x0101


	//----- nvinfo : EIATTR_VRC_CTA_INIT_COUNT
	.align		4
        /*00d4*/ 	.byte	0x02, 0x4a
	.zero		1
	.zero		1


	//----- nvinfo : EIATTR_EXIT_INSTR_OFFSETS
	.align		4
        /*00d8*/ 	.byte	0x04, 0x1c
        /*00da*/ 	.short	(.L_503 - .L_502)


	//   ....[0]....
.L_502:
        /*00dc*/ 	.word	0x00000010


	//----- nvinfo : EIATTR_MAX_THREADS
	.align		4
.L_503:
        /*00e0*/ 	.byte	0x04, 0x05
        /*00e2*/ 	.short	(.L_505 - .L_504)
.L_504:
        /*00e4*/ 	.word	0x00000140
        /*00e8*/ 	.word	0x00000001
        /*00ec*/ 	.word	0x00000001


	//----- nvinfo : EIATTR_CBANK_PARAM_SIZE
	.align		4
.L_505:
        /*00f0*/ 	.byte	0x03, 0x19
        /*00f2*/ 	.short	0x0060


	//----- nvinfo : EIATTR_PARAM_CBANK
	.align		4
        /*00f4*/ 	.byte	0x04, 0x0a
        /*00f6*/ 	.short	(.L_507 - .L_506)
	.align		4
.L_506:
        /*00f8*/ 	.word	index@(.nv.constant0._ZN13group_norm_v218gn_bwd_cuda_kernelI13__nv_bfloat16Li320ELi3ELi32ELi20ELi1024ELb0ELb1ELi16ELi320ELi320ELi4ELb1ELi4ELb0ELb0ELNS_15WgradSyncMethodE3ENS_16CompileConditionILi1000EEEEEvPT_S6_S6_PKS5_S8_S8_S8_PKfflPfPj)
        /*00fc*/ 	.short	0x0380
        /*00fe*/ 	.short	0x0060


	//----- nvinfo : EIATTR_SW_WAR
	.align		4
.L_507:
        /*0100*/ 	.byte	0x04, 0x36
        /*0102*/ 	.short	(.L_509 - .L_508)
.L_508:
        /*0104*/ 	.word	0x00000008
.L_509:


//--------------------- .nv.info._ZN13group_norm_v218gn_bwd_cuda_kernelI13__nv_bfloat16Li320ELi1ELi32ELi20ELi1024ELb0ELb1ELi32ELi320ELi320ELi4ELb1ELi4ELb0ELb0ELNS_15WgradSyncMethodE3ENS_16CompileConditionILi1000EEEEEvPT_S6_S6_PKS5_S8_S8_S8_PKfflPfPj --------------------------
	.section	.nv.info._ZN13group_norm_v218gn_bwd_cuda_kernelI13__nv_bfloat16Li320ELi1ELi32ELi20ELi1024ELb0ELb1ELi32ELi320ELi320ELi4ELb1ELi4ELb0ELb0ELNS_15WgradSyncMethodE3ENS_16CompileConditionILi1000EEEEEvPT_S6_S6_PKS5_S8_S8_S8_PKfflPfPj,"",@"SHT_CUDA_INFO"
	.sectionflags	@""
	.align	4


	//----- nvinfo : EIATTR_CUDA_API_VERSION
	.align		4
        /*0000*/ 	.byte	0x04, 0x37
        /*0002*/ 	.short	(.L_511 - .L_510)
.L_510:
        /*0004*/ 	.word	0x00000082


	//----- nvinfo : EIATTR_KPARAM_INFO
	.align		4
.L_511:
        /*0008*/ 	.byte	0x04, 0x17
        /*000a*/ 	.short	(.L_513 - .L_512)
.L_512:
        /*000c*/ 	.word	0x00000000
        /*0010*/ 	.short	0x000b
        /*0012*/ 	.short	0x0058
        /*0014*/ 	.byte	0x00, 0xf5, 0x21, 0x00


	//----- nvinfo : EIATTR_KPARAM_INFO
	.align		4
.L_513:
        /*0018*/ 	.byte	0x04, 0x17
        /*001a*/ 	.short	(.L_515 - .L_514)
.L_514:
        /*001c*/ 	.word	0x00000000
        /*0020*/ 	.short	0x000a
        /*0022*/ 	.short	0x0050
        /*0024*/ 	.byte	0x00, 0xf5, 0x21, 0x00


	//----- nvinfo : EIATTR_KPARAM_INFO
	.align		4
.L_515:
        /*0028*/ 	.byte	0x04, 0x17
        /*002a*/ 	.short	(.L_517 - .L_516)
.L_516:
        /*002c*/ 	.word	0x00000000
        /*0030*/ 	.short	0x0009
        /*0032*/ 	.short	0x0048
        /*0034*/ 	.byte	0x00, 0xf0, 0x21, 0x00


	//----- nvinfo : EIATTR_KPARAM_INFO
	.align		4
.L_517:
        /*0038*/ 	.byte	0x04, 0x17
        /*003a*/ 	.short	(.L_519 - .L_518)
.L_518:
        /*003c*/ 	.word	0x00000000
        /*0040*/ 	.short	0x0008
        /*0042*/ 	.short	0x0040
        /*0044*/ 	.byte	0x00, 0xf0, 0x11, 0x00


	//----- nvinfo : EIATTR_KPARAM_INFO
	.align		4
.L_519:
        /*0048*/ 	.byte	0x04, 0x17
        /*004a*/ 	.short	(.L_521 - .L_520)
.L_520:
        /*004c*/ 	.word	0x00000000
        /*0050*/ 	.short	0x0007
        /*0052*/ 	.short	0x0038
        /*0054*/ 	.byte	0x00, 0xf5, 0x21, 0x00


	//----- nvinfo : EIATTR_KPARAM_INFO
	.align		4
.L_521:
        /*0058*/ 	.byte	0x04, 0x17
        /*005a*/ 	.short	(.L_523 - .L_522)
.L_522:
        /*005c*/ 	.word	0x00000000
        /*0060*/ 	.short	0x0006
        /*0062*/ 	.short	0x0030
        /*0064*/ 	.byte	0x00, 0xf5, 0x21, 0x00


	//----- nvinfo : EIATTR_KPARAM_INFO
	.align		4
.L_523:
        /*0068*/ 	.byte	0x04, 0x17
        /*006a*/ 	.short	(.L_525 - .L_524)
.L_524:
        /*006c*/ 	.word	0x00000000
        /*0070*/ 	.short	0x0005
        /*0072*/ 	.short	0x0028
        /*0074*/ 	.byte	0x00, 0xf5, 0x21, 0x00


	//----- nvinfo : EIATTR_KPARAM_INFO
	.align		4
.L_525:
        /*0078*/ 	.byte	0x04, 0x17
        /*007a*/ 	.short	(.L_527 - .L_526)
.L_526:
        /*007c*/ 	.word	0x00000000
        /*0080*/ 	.short	0x0004
        /*0082*/ 	.short	0x0020
        /*0084*/ 	.byte	0x00, 0xf5, 0x21, 0x00


	//----- nvinfo : EIATTR_KPARAM_INFO
	.align		4
.L_527:
        /*0088*/ 	.byte	0x04, 0x17
        /*008a*/ 	.short	(.L_529 - .L_528)
.L_528:
        /*008c*/ 	.word	0x00000000
        /*0090*/ 	.short	0x0003
        /*0092*/ 	.short	0x0018
        /*0094*/ 	.byte	0x00, 0xf5, 0x21, 0x00


	//----- nvinfo : EIATTR_KPARAM_INFO
	.align		4
.L_529:
        /*0098*/ 	.byte	0x04, 0x17
        /*009a*/ 	.short	(.L_531 - .L_530)
.L_530:
        /*009c*/ 	.word	0x00000000
        /*00a0*/ 	.short	0x0002
        /*00a2*/ 	.short	0x0010
        /*00a4*/ 	.byte	0x00, 0xf5, 0x21, 0x00


	//----- nvinfo : EIATTR_KPARAM_INFO
	.align		4
.L_531:
        /*00a8*/ 	.byte	0x04, 0x17
        /*00aa*/ 	.short	(.L_533 - .L_532)
.L_532:
        /*00ac*/ 	.word	0x00000000
        /*00b0*/ 	.short	0x0001
        /*00b2*/ 	.short	0x0008
        /*00b4*/ 	.byte	0x00, 0xf5, 0x21, 0x00


	//----- nvinfo : EIATTR_KPARAM_INFO
	.align		4
.L_533:
        /*00b8*/ 	.byte	0x04, 0x17
        /*00ba*/ 	.short	(.L_535 - .L_534)
.L_534:
        /*00bc*/ 	.word	0x00000000
        /*00c0*/ 	.short	0x0000
        /*00c2*/ 	.short	0x0000
        /*00c4*/ 	.byte	0x00, 0xf5, 0x21, 0x00


	//----- nvinfo : EIATTR_SPARSE_MMA_MASK
	.align		4
.L_535:
        /*00c8*/ 	.byte	0x03, 0x50
        /*00ca*/ 	.short	0x0000


	//----- nvinfo : EIATTR_MAXREG_COUNT
	.align		4
        /*00cc*/ 	.byte	0x03, 0x1b
        /*00ce*/ 	.short	0x00a8


	//----- nvinfo : EIATTR_MERCURY_ISA_VERSION
	.align		4
        /*00d0*/ 	.byte	0x03, 0x5f
        /*00d2*/ 	.short	0x0101


	//----- nvinfo : EIATTR_VRC_CTA_INIT_COUNT
	.align		4
        /*00d4*/ 	.byte	0x02, 0x4a
	.zero		1
	.zero		1


	//----- nvinfo : EIATTR_EXIT_INSTR_OFFSETS
	.align		4
        /*00d8*/ 	.byte	0x04, 0x1c
        /*00da*/ 	.short	(.L_537 - .L_536)


	//   ....[0]....
.L_536:
        /*00dc*/ 	.word	0x00000010


	//----- nvinfo : EIATTR_MAX_THREADS
	.align		4
.L_537:
        /*00e0*/ 	.byte	0x04, 0x05
        /*00e2*/ 	.short	(.L_539 - .L_538)
.L_538:
        /*00e4*/ 	.word	0x00000140
        /*00e8*/ 	.word	0x00000001
        /*00ec*/ 	.word	0x00000001


	//----- nvinfo : EIATTR_CBANK_PARAM_SIZE
	.align		4
.L_539:
        /*00f0*/ 	.byte	0x03, 0x19
        /*00f2*/ 	.short	0x0060


	//----- nvinfo : EIATTR_PARAM_CBANK
	.align		4
        /*00f4*/ 	.byte	0x04, 0x0a
        /*00f6*/ 	.short	(.L_541 - .L_540)
	.align		4
.L_540:
        /*00f8*/ 	.word	index@(.nv.constant0._ZN13group_norm_v218gn_bwd_cuda_kernelI13__nv_bfloat16Li320ELi1ELi32ELi20ELi1024ELb0ELb1ELi32ELi320ELi320ELi4ELb1ELi4ELb0ELb0ELNS_15WgradSyncMethodE3ENS_16CompileConditionILi1000EEEEEvPT_S6_S6_PKS5_S8_S8_S8_PKfflPfPj)
        /*00fc*/ 	.short	0x0380
        /*00fe*/ 	.short	0x0060


	//----- nvinfo : EIATTR_SW_WAR
	.align		4
.L_541:
        /*0100*/ 	.byte	0x04, 0x36
        /*0102*/ 	.short	(.L_543 - .L_542)
.L_542:
        /*0104*/ 	.word	0x00000008
.L_543:


//--------------------- .nv.info._ZN13group_norm_v218gn_bwd_cuda_kernelI13__nv_bfloat16Li320ELi1ELi32ELi20ELi1024ELb0ELb1ELi64ELi320ELi320ELi4ELb1ELi8ELb0ELb0ELNS_15WgradSyncMethodE3ENS_16CompileConditionILi1000EEEEEvPT_S6_S6_PKS5_S8_S8_S8_PKfflPfPj --------------------------
	.section	.nv.info._ZN13group_norm_v218gn_bwd_cuda_kernelI13__nv_bfloat16Li320ELi1ELi32ELi20ELi1024ELb0ELb1ELi64ELi320ELi320ELi4ELb1ELi8ELb0ELb0ELNS_15WgradSyncMethodE3ENS_16CompileConditionILi1000EEEEEvPT_S6_S6_PKS5_S8_S8_S8_PKfflPfPj,"",@"SHT_CUDA_INFO"
	.sectionflags	@""
	.align	4


	//----- nvinfo : EIATTR_CUDA_API_VERSION
	.align		4
        /*0000*/ 	.byte	0x04, 0x37
        /*0002*/ 	.short	(.L_545 - .L_544)
.L_544:
        /*0004*/ 	.word	0x00000082


	//----- nvinfo : EIATTR_KPARAM_INFO
	.align		4
.L_545:
        /*0008*/ 	.byte	0x04, 0x17
        /*000a*/ 	.short	(.L_547 - .L_546)
.L_546:
        /*000c*/ 	.word	0x00000000
        /*0010*/ 	.short	0x000b
        /*0012*/ 	.short	0x0058
        /*0014*/ 	.byte	0x00, 0xf5, 0x21, 0x00


	//----- nvinfo : EIATTR_KPARAM_INFO
	.align		4
.L_547:
        /*0018*/ 	.byte	0x04, 0x17
        /*001a*/ 	.short	(.L_549 - .L_548)
.L_548:
        /*001c*/ 	.word	0x00000000
        /*0020*/ 	.short	0x000a
        /*0022*/ 	.short	0x0050
        /*0024*/ 	.byte	0x00, 0xf5, 0x21, 0x00


	//----- nvinfo : EIATTR_KPARAM_INFO
	.align		4
.L_549:
        /*0028*/ 	.byte	0x04, 0x17
        /*002a*/ 	.short	(.L_551 - .L_550)
.L_550:
        /*002c*/ 	.word	0x00000000
        /*0030*/ 	.short	0x0009
        /*0032*/ 	.short	0x0048
        /*0034*/ 	.byte	0x00, 0xf0, 0x21, 0x00


	//----- nvinfo : EIATTR_KPARAM_INFO
	.align		4
.L_551:
        /*0038*/ 	.byte	0x04, 0x17
        /*003a*/ 	.short	(.L_553 - .L_552)
.L_552:
        /*003c*/ 	.word	0x00000000
        /*0040*/ 	.short	0x0008
        /*0042*/ 	.short	0x0040
        /*0044*/ 	.byte	0x00, 0xf0, 0x11, 0x00


	//----- nvinfo : EIATTR_KPARAM_INFO
	.align		4
.L_553:
        /*0048*/ 	.byte	0x04, 0x17
        /*004a*/ 	.short	(.L_555 - .L_554)
.L_554:
        /*004c*/ 	.word	0x00000000
        /*0050*/ 	.short	0x0007
        /*0052*/ 	.short	0x0038
        /*0054*/ 	.byte	0x00, 0xf5, 0x21, 0x00


	//----- nvinfo : EIATTR_KPARAM_INFO
	.align		4
.L_555:
        /*0058*/ 	.byte	0x04, 0x17
        /*005a*/ 	.short	(.L_557 - .L_556)
.L_556:
        /*005c*/ 	.word	0x00000000
        /*0060*/ 	.short	0x0006
        /*0062*/ 	.short	0x0030
        /*0064*/ 	.byte	0x00, 0xf5, 0x21, 0x00


	//----- nvinfo : EIATTR_KPARAM_INFO
	.align		4
.L_557:
        /*0068*/ 	.byte	0x04, 0x17
        /*006a*/ 	.short	(.L_559 - .L_558)
.L_558:
        /*006c*/ 	.word	0x00000000
        /*0070*/ 	.short	0x0005
        /*0072*/ 	.short	0x0028
        /*0074*/ 	.byte	0x00, 0xf5, 0x21, 0x00


	//----- nvinfo : EIATTR_KPARAM_INFO
	.align		4
.L_559:
        /*0078*/ 	.byte	0x04, 0x17
        /*007a*/ 	.short	(.L_561 - .L_560)
.L_560:
        /*007c*/ 	.word	0x00000000
        /*0080*/ 	.short	0x0004
        /*0082*/ 	.short	0x0020
        /*0084*/ 	.byte	0x00, 0xf5, 0x21, 0x00


	//----- nvinfo : EIATTR_KPARAM_INFO
	.align		4
.L_561:
        /*0088*/ 	.byte	0x04, 0x17
        /*008a*/ 	.short	(.L_563 - .L_562)
.L_562:
        /*008c*/ 	.word	0x00000000
        /*0090*/ 	.short	0x0003
        /*0092*/ 	.short	0x0018
        /*0094*/ 	.byte	0x00, 0xf5, 0x21, 0x00


	//----- nvinfo : EIATTR_KPARAM_INFO
	.align		4
.L_563:
        /*0098*/ 	.byte	0x04, 0x17
        /*009a*/ 	.short	(.L_565 - .L_564)
.L_564:
        /*009c*/ 	.word	0x00000000
        /*00a0*/ 	.short	0x0002
        /*00a2*/ 	.short	0x0010
        /*00a4*/ 	.byte	0x00, 0xf5, 0x21, 0x00


	//----- nvinfo : EIATTR_KPARAM_INFO
	.align		4
.L_565:
        /*00a8*/ 	.byte	0x04, 0x17
        /*00aa*/ 	.short	(.L_567 - .L_566)
.L_566:
        /*00ac*/ 	.word	0x00000000
        /*00b0*/ 	.short	0x0001
        /*00b2*/ 	.short	0x0008
        /*00b4*/ 	.byte	0x00, 0xf5, 0x21, 0x00


	//----- nvinfo : EIATTR_KPARAM_INFO
	.align		4
.L_567:
        /*00b8*/ 	.byte	0x04, 0x17
        /*00ba*/ 	.short	(.L_569 - .L_568)
.L_568:
        /*00bc*/ 	.word	0x00000000
        /*00c0*/ 	.short	0x0000
        /*00c2*/ 	.short	0x0000
        /*00c4*/ 	.byte	0x00, 0xf5, 0x21, 0x00


	//----- nvinfo : EIATTR_SPARSE_MMA_MASK
	.align		4
.L_569:
        /*00c8*/ 	.byte	0x03, 0x50
        /*00ca*/ 	.short	0x0000


	//----- nvinfo : EIATTR_MAXREG_COUNT
	.align		4
        /*00cc*/ 	.byte	0x03, 0x1b
        /*00ce*/ 	.short	0x00a8


	//----- nvinfo : EIATTR_MERCURY_ISA_VERSION
	.align		4
        /*00d0*/ 	.byte	0x03, 0x5f
        /*00d2*/ 	.short	0x0101


	//----- nvinfo : EIATTR_VRC_CTA_INIT_COUNT
	.align		4
        /*00d4*/ 	.byte	0x02, 0x4a
	.zero		1
	.zero		1


	//----- nvinfo : EIATTR_EXIT_INSTR_OFFSETS
	.align		4
        /*00d8*/ 	.byte	0x04, 0x1c
        /*00da*/ 	.short	(.L_571 - .L_570)


	//   ....[0]....
.L_570:
        /*00dc*/ 	.word	0x00000010


	//----- nvinfo : EIATTR_MAX_THREADS
	.align		4
.L_571:
        /*00e0*/ 	.byte	0x04, 0x05
        /*00e2*/ 	.short	(.L_573 - .L_572)
.L_572:
        /*00e4*/ 	.word	0x00000140
        /*00e8*/ 	.word	0x00000001
        /*00ec*/ 	.word	0x00000001


	//----- nvinfo : EIATTR_CBANK_PARAM_SIZE
	.align		4
.L_573:
        /*00f0*/ 	.byte	0x03, 0x19
        /*00f2*/ 	.short	0x0060


	//----- nvinfo : EIATTR_PARAM_CBANK
	.align		4
        /*00f4*/ 	.byte	0x04, 0x0a
        /*00f6*/ 	.short	(.L_575 - .L_574)
	.align		4
.L_574:
        /*00f8*/ 	.word	index@(.nv.constant0._ZN13group_norm_v218gn_bwd_cuda_kernelI13__nv_bfloat16Li320ELi1ELi32ELi20ELi1024ELb0ELb1ELi64ELi320ELi320ELi4ELb1ELi8ELb0ELb0ELNS_15WgradSyncMethodE3ENS_16CompileConditionILi1000EEEEEvPT_S6_S6_PKS5_S8_S8_S8_PKfflPfPj)
        /*00fc*/ 	.short	0x0380
        /*00fe*/ 	.short	0x0060


	//----- nvinfo : EIATTR_SW_WAR
	.align		4
.L_575:
        /*0100*/ 	.byte	0x04, 0x36
        /*0102*/ 	.short	(.L_577 - .L_576)
.L_576:
        /*0104*/ 	.word	0x00000008
.L_577:


//--------------------- .nv.info._ZN13group_norm_v218gn_bwd_cuda_kernelI13__nv_bfloat16Li320ELi2ELi32ELi20ELi1024ELb0ELb1ELi32ELi320ELi320ELi4ELb1ELi8ELb0ELb0ELNS_15WgradSyncMethodE3ENS_16CompileConditionILi1000EEEEEvPT_S6_S6_PKS5_S8_S8_S8_PKfflPfPj --------------------------
	.section	.nv.info._ZN13group_norm_v218gn_bwd_cuda_kernelI13__nv_bfloat16Li320ELi2ELi32ELi20ELi1024ELb0ELb1ELi32ELi320ELi320ELi4ELb1ELi8ELb0ELb0ELNS_15WgradSyncMethodE3ENS_16CompileConditionILi1000EEEEEvPT_S6_S6_PKS5_S8_S8_S8_PKfflPfPj,"",@"SHT_CUDA_INFO"
	.sectionflags	@""
	.align	4


	//----- nvinfo : EIATTR_CUDA_API_VERSION
	.align		4
        /*0000*/ 	.byte	0x04, 0x37
        /*0002*/ 	.short	(.L_579 - .L_578)
.L_578:
        /*0004*/ 	.word	0x00000082


	//----- nvinfo : EIATTR_KPARAM_INFO
	.align		4
.L_579:
        /*0008*/ 	.byte	0x04, 0x17
        /*000a*/ 	.short	(.L_581 - .L_580)
.L_580:
        /*000c*/ 	.word	0x00000000
        /*0010*/ 	.short	0x000b
        /*0012*/ 	.short	0x0058
        /*0014*/ 	.byte	0x00, 0xf5, 0x21, 0x00


	//----- nvinfo : EIATTR_KPARAM_INFO
	.align		4
.L_581:
        /*0018*/ 	.byte	0x04, 0x17
        /*001a*/ 	.short	(.L_583 - .L_582)
.L_582:
        /*001c*/ 	.word	0x00000000
        /*0020*/ 	.short	0x000a
        /*0022*/ 	.short	0x0050
        /*0024*/ 	.byte	0x00, 0xf5, 0x21, 0x00


	//----- nvinfo : EIATTR_KPARAM_INFO
	.align		4
.L_583:
        /*0028*/ 	.byte	0x04, 0x17
        /*002a*/ 	.short	(.L_585 - .L_584)
.L_584:
        /*002c*/ 	.word	0x00000000
        /*0030*/ 	.short	0x0009
        /*0032*/ 	.short	0x0048
        /*0034*/ 	.byte	0x00, 0xf0, 0x21, 0x00


	//----- nvinfo : EIATTR_KPARAM_INFO
	.align		4
.L_585:
        /*0038*/ 	.byte	0x04, 0x17
        /*003a*/ 	.short	(.L_587 - .L_586)
.L_586:
        /*003c*/ 	.word	0x00000000
        /*0040*/ 	.short	0x0008
        /*0042*/ 	.short	0x0040
        /*0044*/ 	.byte	0x00, 0xf0, 0x11, 0x00


	//----- nvinfo : EIATTR_KPARAM_INFO
	.align		4
.L_587:
        /*0048*/ 	.byte	0x04, 0x17
        /*004a*/ 	.short	(.L_589 - .L_588)
.L_588:
        /*004c*/ 	.word	0x00000000
        /*0050*/ 	.short	0x0007
        /*0052*/ 	.short	0x0038
        /*0054*/ 	.byte	0x00, 0xf5, 0x21, 0x00


	//----- nvinfo : EIATTR_KPARAM_INFO
	.align		4
.L_589:
        /*0058*/ 	.byte	0x04, 0x17
        /*005a*/ 	.short	(.L_591 - .L_590)
.L_590:
        /*005c*/ 	.word	0x00000000
        /*0060*/ 	.short	0x0006
        /*0062*/ 	.short	0x0030
        /*0064*/ 	.byte	0x00, 0xf5, 0x21, 0x00


	//----- nvinfo : EIATTR_KPARAM_INFO
	.align		4
.L_591:
        /*0068*/ 	.byte	0x04, 0x17
        /*006a*/ 	.short	(.L_593 - .L_592)
.L_592:
        /*006c*/ 	.word	0x00000000
        /*0070*/ 	.short	0x0005
        /*0072*/ 	.short	0x0028
        /*0074*/ 	.byte	0x00, 0xf5, 0x21, 0x00


	//----- nvinfo : EIATTR_KPARAM_INFO
	.align		4
.L_593:
        /*0078*/ 	.byte	0x04, 0x17
        /*007a*/ 	.short	(.L_595 - .L_594)
.L_594:
        /*007c*/ 	.word	0x00000000
        /*0080*/ 	.short	0x0004
        /*0082*/ 	.short	0x0020
        /*0084*/ 	.byte	0x00, 0xf5, 0x21, 0x00


	//----- nvinfo : EIATTR_KPARAM_INFO
	.align		4
.L_595:
        /*0088*/ 	.byte	0x04, 0x17
        /*008a*/ 	.short	(.L_597 - .L_596)
.L_596:
        /*008c*/ 	.word	0x00000000
        /*0090*/ 	.short	0x0003
        /*0092*/ 	.short	0x0018
        /*0094*/ 	.byte	0x00, 0xf5, 0x21, 0x00


	//----- nvinfo : EIATTR_KPARAM_INFO
	.align		4
.L_597:
        /*0098*/ 	.byte	0x04, 0x17
        /*009a*/ 	.short	(.L_599 - .L_598)
.L_598:
        /*009c*/ 	.word	0x00000000
        /*00a0*/ 	.short	0x0002
        /*00a2*/ 	.short	0x0010
        /*00a4*/ 	.byte	0x00, 0xf5, 0x21, 0x00


	//----- nvinfo : EIATTR_KPARAM_INFO
	.align		4
.L_599:
        /*00a8*/ 	.byte	0x04, 0x17
        /*00aa*/ 	.short	(.L_601 - .L_600)
.L_600:
        /*00ac*/ 	.word	0x00000000
        /*00b0*/ 	.short	0x0001
        /*00b2*/ 	.short	0x0008
        /*00b4*/ 	.byte	0x00, 0xf5, 0x21, 0x00


	//----- nvinfo : EIATTR_KPARAM_INFO
	.align		4
.L_601:
        /*00b8*/ 	.byte	0x04, 0x17
        /*00ba*/ 	.short	(.L_603 - .L_602)
.L_602:
        /*00bc*/ 	.word	0x00000000
        /*00c0*/ 	.short	0x0000
        /*00c2*/ 	.short	0x0000
        /*00c4*/ 	.byte	0x00, 0xf5, 0x21, 0x00


	//----- nvinfo : EIATTR_SPARSE_MMA_MASK
	.align		4
.L_603:
        /*00c8*/ 	.byte	0x03, 0x50
        /*00ca*/ 	.short	0x0000


	//----- nvinfo : EIATTR_MAXREG_COUNT
	.align		4
        /*00cc*/ 	.byte	0x03, 0x1b
        /*00ce*/ 	.short	0x0060


	//----- nvinfo : EIATTR_MERCURY_ISA_VERSION
	.align		4
        /*00d0*/ 	.byte	0x03, 0x5f
        /*00d2*/ 	.short	0x0101


	//----- nvinfo : EIATTR_VRC_CTA_INIT_COUNT
	.align		4
        /*00d4*/ 	.byte	0x02, 0x4a
	.zero		1
	.zero		1


	//----- nvinfo : EIATTR_EXIT_INSTR_OFFSETS
	.align		4
        /*00d8*/ 	.byte	0x04, 0x1c
        /*00da*/ 	.short	(.L_605 - .L_604)


	//   ....[0]....
.L_604:
        /*00dc*/ 	.word	0x00000010


	//----- nvinfo : EIATTR_MAX_THREADS
	.align		4
.L_605:
        /*00e0*/ 	.byte	0x04, 0x05
        /*00e2*/ 	.short	(.L_607 - .L_606)
.L_606:
        /*00e4*/ 	.word	0x00000140
        /*00e8*/ 	.word	0x00000001
        /*00ec*/ 	.word	0x00000001


	//----- nvinfo : EIATTR_CBANK_PARAM_SIZE
	.align		4
.L_607:
        /*00f0*/ 	.byte	0x03, 0x19
        /*00f2*/ 	.short	0x0060


	//----- nvinfo : EIATTR_PARAM_CBANK
	.align		4
        /*00f4*/ 	.byte	0x04, 0x0a
        /*00f6*/ 	.short	(.L_609 - .L_608)
	.align		4
.L_608:
        /*00f8*/ 	.word	index@(.nv.constant0._ZN13group_norm_v218gn_bwd_cuda_kernelI13__nv_bfloat16Li320ELi2ELi32ELi20ELi1024ELb0ELb1ELi32ELi320ELi320ELi4ELb1ELi8ELb0ELb0ELNS_15WgradSyncMethodE3ENS_16CompileConditionILi1000EEEEEvPT_S6_S6_PKS5_S8_S8_S8_PKfflPfPj)
        /*00fc*/ 	.short	0x0380
        /*00fe*/ 	.short	0x0060


	//----- nvinfo : EIATTR_SW_WAR
	.align		4
.L_609:
        /*0100*/ 	.byte	0x04, 0x36
        /*0102*/ 	.short	(.L_611 - .L_610)
.L_610:
        /*0104*/ 	.word	0x00000008
.L_611:


//--------------------- .nv.info._ZN13group_norm_v218gn_bwd_cuda_kernelI13__nv_bfloat16Li320ELi3ELi32ELi20ELi1024ELb0ELb1ELi32ELi320ELi320ELi4ELb1ELi10ELb0ELb0ELNS_15WgradSyncMethodE3ENS_16CompileConditionILi1000EEEEEvPT_S6_S6_PKS5_S8_S8_S8_PKfflPfPj --------------------------
	.section	.nv.info._ZN13group_norm_v218gn_bwd_cuda_kernelI13__nv_bfloat16Li320ELi3ELi32ELi20ELi1024ELb0ELb1ELi32ELi320ELi320ELi4ELb1ELi10ELb0ELb0ELNS_15WgradSyncMethodE3ENS_16CompileConditionILi1000EEEEEvPT_S6_S6_PKS5_S8_S8_S8_PKfflPfPj,"",@"SHT_CUDA_INFO"
	.sectionflags	@""
	.align	4


	//----- nvinfo : EIATTR_CUDA_API_VERSION
	.align		4
        /*0000*/ 	.byte	0x04, 0x37
        /*0002*/ 	.short	(.L_613 - .L_612)
.L_612:
        /*0004*/ 	.word	0x00000082


	//----- nvinfo : EIATTR_KPARAM_INFO
	.align		4
.L_613:
        /*0008*/ 	.byte	0x04, 0x17
        /*000a*/ 	.short	(.L_615 - .L_614)
.L_614:
        /*000c*/ 	.word	0x00000000
        /*0010*/ 	.short	0x000b
        /*0012*/ 	.short	0x0058
        /*0014*/ 	.byte	0x00, 0xf5, 0x21, 0x00


	//----- nvinfo : EIATTR_KPARAM_INFO
	.align		4
.L_615:
        /*0018*/ 	.byte	0x04, 0x17
        /*001a*/ 	.short	(.L_617 - .L_616)
.L_616:
        /*001c*/ 	.word	0x00000000
        /*0020*/ 	.short	0x000a
        /*0022*/ 	.short	0x0050
        /*0024*/ 	.byte	0x00, 0xf5, 0x21, 0x00


	//----- nvinfo : EIATTR_KPARAM_INFO
	.align		4
.L_617:
        /*0028*/ 	.byte	0x04, 0x17
        /*002a*/ 	.short	(.L_619 - .L_618)
.L_618:
        /*002c*/ 	.word	0x00000000
        /*0030*/ 	.short	0x0009
        /*0032*/ 	.short	0x0048
        /*0034*/ 	.byte	0x00, 0xf0, 0x21, 0x00


	//----- nvinfo : EIATTR_KPARAM_INFO
	.align		4
.L_619:
        /*0038*/ 	.byte	0x04, 0x17
        /*003a*/ 	.short	(.L_621 - .L_620)
.L_620:
        /*003c*/ 	.word	0x00000000
        /*0040*/ 	.short	0x0008
        /*0042*/ 	.short	0x0040
        /*0044*/ 	.byte	0x00, 0xf0, 0x11, 0x00


	//----- nvinfo : EIATTR_KPARAM_INFO
	.align		4
.L_621:
        /*0048*/ 	.byte	0x04, 0x17
        /*004a*/ 	.short	(.L_623 - .L_622)
.L_622:
        /*004c*/ 	.word	0x00000000
        /*0050*/ 	.short	0x0007
        /*0052*/ 	.short	0x0038
        /*0054*/ 	.byte	0x00, 0xf5, 0x21, 0x00


	//----- nvinfo : EIATTR_KPARAM_INFO
	.align		4
.L_623:
        /*0058*/ 	.byte	0x04, 0x17
        /*005a*/ 	.short	(.L_625 - .L_624)
.L_624:
        /*005c*/ 	.word	0x00000000
        /*0060*/ 	.short	0x0006
        /*0062*/ 	.short	0x0030
        /*0064*/ 	.byte	0x00, 0xf5, 0x21, 0x00


	//----- nvinfo : EIATTR_KPARAM_INFO
	.align		4
.L_625:
        /*0068*/ 	.byte	0x04, 0x17
        /*006a*/ 	.short	(.L_627 - .L_626)
.L_626:
        /*006c*/ 	.word	0x00000000
        /*0070*/ 	.short	0x0005
        /*0072*/ 	.short	0x0028
        /*0074*/ 	.byte	0x00, 0xf5, 0x21, 0x00


	//----- nvinfo : EIATTR_KPARAM_INFO
	.align		4
.L_627:
        /*0078*/ 	.byte	0x04, 0x17
        /*007a*/ 	.short	(.L_629 - .L_628)
.L_628:
        /*007c*/ 	.word	0x00000000
        /*0080*/ 	.short	0x0004
        /*0082*/ 	.short	0x0020
        /*0084*/ 	.byte	0x00, 0xf5, 0x21, 0x00


	//----- nvinfo : EIATTR_KPARAM_INFO
	.align		4
.L_629:
        /*0088*/ 	.byte	0x04, 0x17
        /*008a*/ 	.short	(.L_631 - .L_630)
.L_630:
        /*008c*/ 	.word	0x00000000
        /*0090*/ 	.short	0x0003
        /*0092*/ 	.short	0x0018
        /*0094*/ 	.byte	0x00, 0xf5, 0x21, 0x00


	//----- nvinfo : EIATTR_KPARAM_INFO
	.align		4
.L_631:
        /*0098*/ 	.byte	0x04, 0x17
        /*009a*/ 	.short	(.L_633 - .L_632)
.L_632:
        /*009c*/ 	.word	0x00000000
        /*00a0*/ 	.short	0x0002
        /*00a2*/ 	.short	0x0010
        /*00a4*/ 	.byte	0x00, 0xf5, 0x21, 0x00


	//----- nvinfo : EIATTR_KPARAM_INFO
	.align		4
.L_633:
        /*00a8*/ 	.byte	0x04, 0x17
        /*00aa*/ 	.short	(.L_635 - .L_634)
.L_634:
        /*00ac*/ 	.word	0x00000000
        /*00b0*/ 	.short	0x0001
        /*00b2*/ 	.short	0x0008
        /*00b4*/ 	.byte	0x00, 0xf5, 0x21, 0x00


	//----- nvinfo : EIATTR_KPARAM_INFO
	.align		4
.L_635:
        /*00b8*/ 	.byte	0x04, 0x17
        /*00ba*/ 	.short	(.L_637 - .L_636)
.L_636:
        /*00bc*/ 	.word	0x00000000
        /*00c0*/ 	.short	0x0000
        /*00c2*/ 	.short	0x0000
        /*00c4*/ 	.byte	0x00, 0xf5, 0x21, 0x00


	//----- nvinfo : EIATTR_SPARSE_MMA_MASK
	.align		4
.L_637:
        /*00c8*/ 	.byte	0x03, 0x50
        /*00ca*/ 	.short	0x0000


	//----- nvinfo : EIATTR_MAXREG_COUNT
	.align		4
        /*00cc*/ 	.byte	0x03, 0x1b
        /*00ce*/ 	.short	0x0040


	//----- nvinfo : EIATTR_MERCURY_ISA_VERSION
	.align		4
        /*00d0*/ 	.byte	0x03, 0x5f
        /*00d2*/ 	.short	0x0101


	//----- nvinfo : EIATTR_VRC_CTA_INIT_COUNT
	.align		4
        /*00d4*/ 	.byte	0x02, 0x4a
	.zero		1
	.zero		1


	//----- nvinfo : EIATTR_EXIT_INSTR_OFFSETS
	.align		4
        /*00d8*/ 	.byte	0x04, 0x1c
        /*00da*/ 	.short	(.L_639 - .L_638)


	//   ....[0]....
.L_638:
        /*00dc*/ 	.word	0x00000010


	//----- nvinfo : EIATTR_MAX_THREADS
	.align		4
.L_639:
        /*00e0*/ 	.byte	0x04, 0x05
        /*00e2*/ 	.short	(.L_641 - .L_640)
.L_640:
        /*00e4*/ 	.word	0x00000140
        /*00e8*/ 	.word	0x00000001
        /*00ec*/ 	.word	0x00000001


	//----- nvinfo : EIATTR_CBANK_PARAM_SIZE
	.align		4
.L_641:
        /*00f0*/ 	.byte	0x03, 0x19
        /*00f2*/ 	.short	0x0060


	//----- nvinfo : EIATTR_PARAM_CBANK
	.align		4
        /*00f4*/ 	.byte	0x04, 0x0a
        /*00f6*/ 	.short	(.L_643 - .L_642)
	.align		4
.L_642:
        /*00f8*/ 	.word	index@(.nv.constant0._ZN13group_norm_v218gn_bwd_cuda_kernelI13__nv_bfloat16Li320ELi3ELi32ELi20ELi1024ELb0ELb1ELi32ELi320ELi320ELi4ELb1ELi10ELb0ELb0ELNS_15WgradSyncMethodE3ENS_16CompileConditionILi1000EEEEEvPT_S6_S6_PKS5_S8_S8_S8_PKfflPfPj)
        /*00fc*/ 	.short	0x0380
        /*00fe*/ 	.short	0x0060


	//----- nvinfo : EIATTR_SW_WAR
	.align		4
.L_643:
        /*0100*/ 	.byte	0x04, 0x36
        /*0102*/ 	.short	(.L_645 - .L_644)
.L_644:
        /*0104*/ 	.word	0x00000008
.L_645:


//--------------------- .nv.info._ZN13group_norm_v218gn_bwd_cuda_kernelI13__nv_bfloat16Li320ELi3ELi32ELi20ELi1024ELb0ELb1ELi32ELi320ELi320ELi4ELb1ELi12ELb0ELb0ELNS_15WgradSyncMethodE3ENS_16CompileConditionILi1000EEEEEvPT_S6_S6_PKS5_S8_S8_S8_PKfflPfPj --------------------------
	.section	.nv.info._ZN13group_norm_v218gn_bwd_cuda_kernelI13__nv_bfloat16Li320ELi3ELi32ELi20ELi1024ELb0ELb1ELi32ELi320ELi320ELi4ELb1ELi12ELb0ELb0ELNS_15WgradSyncMethodE3ENS_16CompileConditionILi1000EEEEEvPT_S6_S6_PKS5_S8_S8_S8_PKfflPfPj,"",@"SHT_CUDA_INFO"
	.sectionflags	@""
	.align	4


	//----- nvinfo : EIATTR_CUDA_API_VERSION
	.align		4
        /*0000*/ 	.byte	0x04, 0x37
        /*0002*/ 	.short	(.L_647 - .L_646)
.L_646:
        /*0004*/ 	.word	0x00000082


	//----- nvinfo : EIATTR_KPARAM_INFO
	.align		4
.L_647:
        /*0008*/ 	.byte	0x04, 0x17
        /*000a*/ 	.short	(.L_649 - .L_648)
.L_648:
        /*000c*/ 	.word	0x00000000
        /*0010*/ 	.short	0x000b
        /*0012*/ 	.short	0x0058
        /*0014*/ 	.byte	0x00, 0xf5, 0x21, 0x00


	//----- nvinfo : EIATTR_KPARAM_INFO
	.align		4
.L_649:
        /*0018*/ 	.byte	0x04, 0x17
        /*001a*/ 	.short	(.L_651 - .L_650)
.L_650:
        /*001c*/ 	.word	0x00000000
        /*0020*/ 	.short	0x000a
        /*0022*/ 	.short	0x0050
        /*0024*/ 	.byte	0x00, 0xf5, 0x21, 0x00


	//----- nvinfo : EIATTR_KPARAM_INFO
	.align		4
.L_651:
        /*0028*/ 	.byte	0x04, 0x17
        /*002a*/ 	.short	(.L_653 - .L_652)
.L_652:
        /*002c*/ 	.word	0x00000000
        /*0030*/ 	.short	0x0009
        /*0032*/ 	.short	0x0048
        /*0034*/ 	.byte	0x00, 0xf0, 0x21, 0x00


	//----- nvinfo : EIATTR_KPARAM_INFO
	.align		4
.L_653:
        /*0038*/ 	.byte	0x04, 0x17
        /*003a*/ 	.short	(.L_655 - .L_654)
.L_654:
        /*003c*/ 	.word	0x00000000
        /*0040*/ 	.short	0x0008
        /*0042*/ 	.short	0x0040
        /*0044*/ 	.byte	0x00, 0xf0, 0x11, 0x00


	//----- nvinfo : EIATTR_KPARAM_INFO
	.align		4
.L_655:
        /*0048*/ 	.byte	0x04, 0x17
        /*004a*/ 	.short	(.L_657 - .L_656)
.L_656:
        /*004c*/ 	.word	0x00000000
        /*0050*/ 	.short	0x0007
        /*0052*/ 	.short	0x0038
        /*0054*/ 	.byte	0x00, 0xf5, 0x21, 0x00


	//----- nvinfo : EIATTR_KPARAM_INFO
	.align		4
.L_657:
        /*0058*/ 	.byte	0x04, 0x17
        /*005a*/ 	.short	(.L_659 - .L_658)
.L_658:
        /*005c*/ 	.word	0x00000000
        /*0060*/ 	.short	0x0006
        /*0062*/ 	.short	0x0030
        /*0064*/ 	.byte	0x00, 0xf5, 0x21, 0x00


	//----- nvinfo : EIATTR_KPARAM_INFO
	.align		4
.L_659:
        /*0068*/ 	.byte	0x04, 0x17
        /*006a*/ 	.short	(.L_661 - .L_660)
.L_660:
        /*006c*/ 	.word	0x00000000
        /*0070*/ 	.short	0x0005
        /*0072*/ 	.short	0x0028
        /*0074*/ 	.byte	0x00, 0xf5, 0x21, 0x00


	//----- nvinfo : EIATTR_KPARAM_INFO
	.align		4
.L_661:
        /*0078*/ 	.byte	0x04, 0x17
        /*007a*/ 	.short	(.L_663 - .L_662)
.L_662:
        /*007c*/ 	.word	0x00000000
        /*0080*/ 	.short	0x0004
        /*0082*/ 	.short	0x0020
        /*0084*/ 	.byte	0x00, 0xf5, 0x21, 0x00


	//----- nvinfo : EIATTR_KPARAM_INFO
	.align		4
.L_663:
        /*0088*/ 	.byte	0x04, 0x17
        /*008a*/ 	.short	(.L_665 - .L_664)
.L_664:
        /*008c*/ 	.word	0x00000000
        /*0090*/ 	.short	0x0003
        /*0092*/ 	.short	0x0018
        /*0094*/ 	.byte	0x00, 0xf5, 0x21, 0x00


	//----- nvinfo : EIATTR_KPARAM_INFO
	.align		4
.L_665:
        /*0098*/ 	.byte	0x04, 0x17
        /*009a*/ 	.short	(.L_667 - .L_666)
.L_666:
        /*009c*/ 	.word	0x00000000
        /*00a0*/ 	.short	0x0002
        /*00a2*/ 	.short	0x0010
        /*00a4*/ 	.byte	0x00, 0xf5, 0x21, 0x00


	//----- nvinfo : EIATTR_KPARAM_INFO
	.align		4
.L_667:
        /*00a8*/ 	.byte	0x04, 0x17
        /*00aa*/ 	.short	(.L_669 - .L_668)
.L_668:
        /*00ac*/ 	.word	0x00000000
        /*00b0*/ 	.short	0x0001
        /*00b2*/ 	.short	0x0008
        /*00b4*/ 	.byte	0x00, 0xf5, 0x21, 0x00


	//----- nvinfo : EIATTR_KPARAM_INFO
	.align		4
.L_669:
        /*00b8*/ 	.byte	0x04, 0x17
        /*00ba*/ 	.short	(.L_671 - .L_670)
.L_670:
        /*00bc*/ 	.word	0x00000000
        /*00c0*/ 	.short	0x0000
        /*00c2*/ 	.short	0x0000
        /*00c4*/ 	.byte	0x00, 0xf5, 0x21, 0x00


	//----- nvinfo : EIATTR_SPARSE_MMA_MASK
	.align		4
.L_671:
        /*00c8*/ 	.byte	0x03, 0x50
        /*00ca*/ 	.short	0x0000


	//----- nvinfo : EIATTR_MAXREG_COUNT
	.align		4
        /*00cc*/ 	.byte	0x03, 0x1b
        /*00ce*/ 	.short	0x0040


	//----- nvinfo : EIATTR_MERCURY_ISA_VERSION
	.align		4
        /*00d0*/ 	.byte	0x03, 0x5f
        /*00d2*/ 	.short	0x0101


	//----- nvinfo : EIATTR_VRC_CTA_INIT_COUNT
	.align		4
        /*00d4*/ 	.byte	0x02, 0x4a
	.zero		1
	.zero		1


	//----- nvinfo : EIATTR_EXIT_INSTR_OFFSETS
	.align		4
        /*00d8*/ 	.byte	0x04, 0x1c
        /*00da*/ 	.short	(.L_673 - .L_672)


	//   ....[0]....
.L_672:
        /*00dc*/ 	.word	0x00000010


	//----- nvinfo : EIATTR_MAX_THREADS
	.align		4
.L_673:
        /*00e0*/ 	.byte	0x04, 0x05
        /*00e2*/ 	.short	(.L_675 - .L_674)
.L_674:
        /*00e4*/ 	.word	0x00000140
        /*00e8*/ 	.word	0x00000001
        /*00ec*/ 	.word	0x00000001


	//----- nvinfo : EIATTR_CBANK_PARAM_SIZE
	.align		4
.L_675:
        /*00f0*/ 	.byte	0x03, 0x19
        /*00f2*/ 	.short	0x0060


	//----- nvinfo : EIATTR_PARAM_CBANK
	.align		4
        /*00f4*/ 	.byte	0x04, 0x0a
        /*00f6*/ 	.short	(.L_677 - .L_676)
	.align		4
.L_676:
        /*00f8*/ 	.word	index@(.nv.constant0._ZN13group_norm_v218gn_bwd_cuda_kernelI13__nv_bfloat16Li320ELi3ELi32ELi20ELi1024ELb0ELb1ELi32ELi320ELi320ELi4ELb1ELi12ELb0ELb0ELNS_15WgradSyncMethodE3ENS_16CompileConditionILi1000EEEEEvPT_S6_S6_PKS5_S8_S8_S8_PKfflPfPj)
        /*00fc*/ 	.short	0x0380
        /*00fe*/ 	.short	0x0060


	//----- nvinfo : EIATTR_SW_WAR
	.align		4
.L_677:
        /*0100*/ 	.byte	0x04, 0x36
        /*0102*/ 	.short	(.L_679 - .L_678)
.L_678:
        /*0104*/ 	.word	0x00000008
.L_679:


//--------------------- .nv.info._ZN13group_norm_v218gn_bwd_cuda_kernelI13__nv_bfloat16Li320ELi3ELi16ELi40ELi1024ELb1ELb1ELi8ELi320ELi320ELi4ELb1ELi2ELb0ELb0ELNS_15WgradSyncMethodE3ENS_16CompileConditionILi1000EEEEEvPT_S6_S6_PKS5_S8_S8_S8_PKfflPfPj --------------------------
	.section	.nv.info._ZN13group_norm_v218gn_bwd_cuda_kernelI13__nv_bfloat16Li320ELi3ELi16ELi40ELi1024ELb1ELb1ELi8ELi320ELi320ELi4ELb1ELi2ELb0ELb0ELNS_15WgradSyncMethodE3ENS_16CompileConditionILi1000EEEEEvPT_S6_S6_PKS5_S8_S8_S8_PKfflPfPj,"",@"SHT_CUDA_INFO"
	.sectionflags	@""
	.align	4


	//----- nvinfo : EIATTR_CUDA_API_VERSION
	.align		4
        /*0000*/ 	.byte	0x04, 0x37
        /*0002*/ 	.short	(.L_681 - .L_680)
.L_680:
        /*0004*/ 	.word	0x00000082


	//----- nvinfo : EIATTR_KPARAM_INFO
	.align		4
.L_681:
        /*0008*/ 	.byte	0x04, 0x17
        /*000a*/ 	.short	(.L_683 - .L_682)
.L_682:
        /*000c*/ 	.word	0x00000000
        /*0010*/ 	.short	0x000b
        /*0012*/ 	.short	0x0058
        /*0014*/ 	.byte	0x00, 0xf5, 0x21, 0x00


	//----- nvinfo : EIATTR_KPARAM_INFO
	.align		4
.L_683:
        /*0018*/ 	.byte	0x04, 0x17
        /*001a*/ 	.short	(.L_685 - .L_684)
.L_684:
        /*001c*/ 	.word	0x00000000
        /*0020*/ 	.short	0x000a
        /*0022*/ 	.short	0x0050
        /*0024*/ 	.byte	0x00, 0xf5, 0x21, 0x00


	//----- nvinfo : EIATTR_KPARAM_INFO
	.align		4
.L_685:
        /*0028*/ 	.byte	0x04, 0x17
        /*002a*/ 	.short	(.L_687 - .L_686)
.L_686:
        /*002c*/ 	.word	0x00000000
        /*0030*/ 	.short	0x0009
        /*0032*/ 	.short	0x0048
        /*0034*/ 	.byte	0x00, 0xf0, 0x21, 0x00


	//----- nvinfo : EIATTR_KPARAM_INFO
	.align		4
.L_687:
        /*0038*/ 	.byte	0x04, 0x17
        /*003a*/ 	.short	(.L_689 - .L_688)
.L_688:
        /*003c*/ 	.word	0x00000000
        /*0040*/ 	.short	0x0008
        /*0042*/ 	.short	0x0040
        /*0044*/ 	.byte	0x00, 0xf0, 0x11, 0x00


	//----- nvinfo : EIATTR_KPARAM_INFO
	.align		4
.L_689:
        /*0048*/ 	.byte	0x04, 0x17
        /*004a*/ 	.short	(.L_691 - .L_690)
.L_690:
        /*004c*/ 	.word	0x00000000
        /*0050*/ 	.short	0x0007
        /*0052*/ 	.short	0x0038
        /*0054*/ 	.byte	0x00, 0xf5, 0x21, 0x00


	//----- nvinfo : EIATTR_KPARAM_INFO
	.align		4
.L_691:
        /*0058*/ 	.byte	0x04, 0x17
        /*005a*/ 	.short	(.L_693 - .L_692)
.L_692:
        /*005c*/ 	.word	0x00000000
        /*0060*/ 	.short	0x0006
        /*0062*/ 	.short	0x0030
        /*0064*/ 	.byte	0x00, 0xf5, 0x21, 0x00


	//----- nvinfo : EIATTR_KPARAM_INFO
	.align		4
.L_693:
        /*0068*/ 	.byte	0x04, 0x17
        /*006a*/ 	.short	(.L_695 - .L_694)
.L_694:
        /*006c*/ 	.word	0x00000000
        /*0070*/ 	.short	0x0005
        /*0072*/ 	.short	0x0028
        /*0074*/ 	.byte	0x00, 0xf5, 0x21, 0x00


	//----- nvinfo : EIATTR_KPARAM_INFO
	.align		4
.L_695:
        /*0078*/ 	.byte	0x04, 0x17
        /*007a*/ 	.short	(.L_697 - .L_696)
.L_696:
        /*007c*/ 	.word	0x00000000
        /*0080*/ 	.short	0x0004
        /*0082*/ 	.short	0x0020
        /*0084*/ 	.byte	0x00, 0xf5, 0x21, 0x00


	//----- nvinfo : EIATTR_KPARAM_INFO
	.align		4
.L_697:
        /*0088*/ 	.byte	0x04, 0x17
        /*008a*/ 	.short	(.L_699 - .L_698)
.L_698:
        /*008c*/ 	.word	0x00000000
        /*0090*/ 	.short	0x0003
        /*0092*/ 	.short	0x0018
        /*0094*/ 	.byte	0x00, 0xf5, 0x21, 0x00


	//----- nvinfo : EIATTR_KPARAM_INFO
	.align		4
.L_699:
        /*0098*/ 	.byte	0x04, 0x17
        /*009a*/ 	.short	(.L_701 - .L_700)
.L_700:
        /*009c*/ 	.word	0x00000000
        /*00a0*/ 	.short	0x0002
        /*00a2*/ 	.short	0x0010
        /*00a4*/ 	.byte	0x00, 0xf5, 0x21, 0x00


	//----- nvinfo : EIATTR_KPARAM_INFO
	.align		4
.L_701:
        /*00a8*/ 	.byte	0x04, 0x17
        /*00aa*/ 	.short	(.L_703 - .L_702)
.L_702:
        /*00ac*/ 	.word	0x00000000
        /*00b0*/ 	.short	0x0001
        /*00b2*/ 	.short	0x0008
        /*00b4*/ 	.byte	0x00, 0xf5, 0x21, 0x00


	//----- nvinfo : EIATTR_KPARAM_INFO
	.align		4
.L_703:
        /*00b8*/ 	.byte	0x04, 0x17
        /*00ba*/ 	.short	(.L_705 - .L_704)
.L_704:
        /*00bc*/ 	.word	0x00000000
        /*00c0*/ 	.short	0x0000
        /*00c2*/ 	.short	0x0000
        /*00c4*/ 	.byte	0x00, 0xf5, 0x21, 0x00


	//----- nvinfo : EIATTR_SPARSE_MMA_MASK
	.align		4
.L_705:
        /*00c8*/ 	.byte	0x03, 0x50
        /*00ca*/ 	.short	0x0000


	//----- nvinfo : EIATTR_MAXREG_COUNT
	.align		4
        /*00cc*/ 	.byte	0x03, 0x1b
        /*00ce*/ 	.short	0x0040


	//----- nvinfo : EIATTR_MERCURY_ISA_VERSION
	.align		4
        /*00d0*/ 	.byte	0x03, 0x5f
        /*00d2*/ 	.short	0x0101


	//----- nvinfo : EIATTR_VRC_CTA_INIT_COUNT
	.align		4
        /*00d4*/ 	.byte	0x02, 0x4a
	.zero		1
	.zero		1


	//----- nvinfo : EIATTR_EXIT_INSTR_OFFSETS
	.align		4
        /*00d8*/ 	.byte	0x04, 0x1c
        /*00da*/ 	.short	(.L_707 - .L_706)


	//   ....[0]....
.L_706:
        /*00dc*/ 	.word	0x00000010


	//----- nvinfo : EIATTR_MAX_THREADS
	.align		4
.L_707:
        /*00e0*/ 	.byte	0x04, 0x05
        /*00e2*/ 	.short	(.L_709 - .L_708)
.L_708:
        /*00e4*/ 	.word	0x00000140
        /*00e8*/ 	.word	0x00000001
        /*00ec*/ 	.word	0x00000001


	//----- nvinfo : EIATTR_CBANK_PARAM_SIZE
	.align		4
.L_709:
        /*00f0*/ 	.byte	0x03, 0x19
        /*00f2*/ 	.short	0x0060


	//----- nvinfo : EIATTR_PARAM_CBANK
	.align		4
        /*00f4*/ 	.byte	0x04, 0x0a
        /*00f6*/ 	.short	(.L_711 - .L_710)
	.align		4
.L_710:
        /*00f8*/ 	.word	index@(.nv.constant0._ZN13group_norm_v218gn_bwd_cuda_kernelI13__nv_bfloat16Li320ELi3ELi16ELi40ELi1024ELb1ELb1ELi8ELi320ELi320ELi4ELb1ELi2ELb0ELb0ELNS_15WgradSyncMethodE3ENS_16CompileConditionILi1000EEEEEvPT_S6_S6_PKS5_S8_S8_S8_PKfflPfPj)
        /*00fc*/ 	.short	0x0380
        /*00fe*/ 	.short	0x0060


	//----- nvinfo : EIATTR_SW_WAR
	.align		4
.L_711:
        /*0100*/ 	.byte	0x04, 0x36
        /*0102*/ 	.short	(.L_713 - .L_712)
.L_712:
        /*0104*/ 	.word	0x00000008
.L_713:


//--------------------- .nv.info._ZN13group_norm_v218gn_bwd_cuda_kernelI13__nv_bfloat16Li320ELi1ELi16ELi40ELi1024ELb1ELb1ELi16ELi320ELi320ELi4ELb1ELi2ELb0ELb0ELNS_15WgradSyncMethodE3ENS_16CompileConditionILi1000EEEEEvPT_S6_S6_PKS5_S8_S8_S8_PKfflPfPj --------------------------
	.section	.nv.info._ZN13group_norm_v218gn_bwd_cuda_kernelI13__nv_bfloat16Li320ELi1ELi16ELi40ELi1024ELb1ELb1ELi16ELi320ELi320ELi4ELb1ELi2ELb0ELb0ELNS_15WgradSyncMethodE3ENS_16CompileConditionILi1000EEEEEvPT_S6_S6_PKS5_S8_S8_S8_PKfflPfPj,"",@"SHT_CUDA_INFO"
	.sectionflags	@""
	.align	4


	//----- nvinfo : EIATTR_CUDA_API_VERSION
	.align		4
        /*0000*/ 	.byte	0x04, 0x37
        /*0002*/ 	.short	(.L_715 - .L_714)
.L_714:
        /*0004*/ 	.word	0x00000082


	//----- nvinfo : EIATTR_KPARAM_INFO
	.align		4
.L_715:
        /*0008*/ 	.byte	0x04, 0x17
        /*000a*/ 	.short	(.L_717 - .L_716)
.L_716:
        /*000c*/ 	.word	0x00000000
        /*0010*/ 	.short	0x000b
        /*0012*/ 	.short	0x0058
        /*0014*/ 	.byte	0x00, 0xf5, 0x21, 0x00


	//----- nvinfo : EIATTR_KPARAM_INFO
	.align		4
.L_717:
        /*0018*/ 	.byte	0x04, 0x17
        /*001a*/ 	.short	(.L_719 - .L_718)
.L_718:
        /*001c*/ 	.word	0x00000000
        /*0020*/ 	.short	0x000a
        /*0022*/ 	.short	0x0050
        /*0024*/ 	.byte	0x00, 0xf5, 0x21, 0x00


	//----- nvinfo : EIATTR_KPARAM_INFO
	.align		4
.L_719:
        /*0028*/ 	.byte	0x04, 0x17
        /*002a*/ 	.short	(.L_721 - .L_720)
.L_720:
        /*002c*/ 	.word	0x00000000
        /*0030*/ 	.short	0x0009
        /*0032*/ 	.short	0x0048
        /*0034*/ 	.byte	0x00, 0xf0, 0x21, 0x00


	//----- nvinfo : EIATTR_KPARAM_INFO
	.align		4
.L_721:
        /*0038*/ 	.byte	0x04, 0x17
        /*003a*/ 	.short	(.L_723 - .L_722)
.L_722:
        /*003c*/ 	.word	0x00000000
        /*0040*/ 	.short	0x0008
        /*0042*/ 	.short	0x0040
        /*0044*/ 	.byte	0x00, 0xf0, 0x11, 0x00


	//----- nvinfo : EIATTR_KPARAM_INFO
	.align		4
.L_723:
        /*0048*/ 	.byte	0x04, 0x17
        /*004a*/ 	.short	(.L_725 - .L_724)
.L_724:
        /*004c*/ 	.word	0x00000000
        /*0050*/ 	.short	0x0007
        /*0052*/ 	.short	0x0038
        /*0054*/ 	.byte	0x00, 0xf5, 0x21, 0x00


	//----- nvinfo : EIATTR_KPARAM_INFO
	.align		4
.L_725:
        /*0058*/ 	.byte	0x04, 0x17
        /*005a*/ 	.short	(.L_727 - .L_726)
.L_726:
        /*005c*/ 	.word	0x00000000
        /*0060*/ 	.short	0x0006
        /*0062*/ 	.short	0x0030
        /*0064*/ 	.byte	0x00, 0xf5, 0x21, 0x00


	//----- nvinfo : EIATTR_KPARAM_INFO
	.align		4
.L_727:
        /*0068*/ 	.byte	0x04, 0x17
        /*006a*/ 	.short	(.L_729 - .L_728)
.L_728:
        /*006c*/ 	.word	0x00000000
        /*0070*/ 	.short	0x0005
        /*0072*/ 	.short	0x0028
        /*0074*/ 	.byte	0x00, 0xf5, 0x21, 0x00


	//----- nvinfo : EIATTR_KPARAM_INFO
	.align		4
.L_729:
        /*0078*/ 	.byte	0x04, 0x17
        /*007a*/ 	.short	(.L_731 - .L_730)
.L_730:
        /*007c*/ 	.word	0x00000000
        /*0080*/ 	.short	0x0004
        /*0082*/ 	.short	0x0020
        /*0084*/ 	.byte	0x00, 0xf5, 0x21, 0x00


	//----- nvinfo : EIATTR_KPARAM_INFO
	.align		4
.L_731:
        /*0088*/ 	.byte	0x04, 0x17
        /*008a*/ 	.short	(.L_733 - .L_732)
.L_732:
        /*008c*/ 	.word	0x00000000
        /*0090*/ 	.short	0x0003
        /*0092*/ 	.short	0x0018
        /*0094*/ 	.byte	0x00, 0xf5, 0x21, 0x00


	//----- nvinfo : EIATTR_KPARAM_INFO
	.align		4
.L_733:
        /*0098*/ 	.byte	0x04, 0x17
        /*009a*/ 	.short	(.L_735 - .L_734)
.L_734:
        /*009c*/ 	.word	0x00000000
        /*00a0*/ 	.short	0x0002
        /*00a2*/ 	.short	0x0010
        /*00a4*/ 	.byte	0x00, 0xf5, 0x21, 0x00


	//----- nvinfo : EIATTR_KPARAM_INFO
	.align		4
.L_735:
        /*00a8*/ 	.byte	0x04, 0x17
        /*00aa*/ 	.short	(.L_737 - .L_736)
.L_736:
        /*00ac*/ 	.word	0x00000000
        /*00b0*/ 	.short	0x0001
        /*00b2*/ 	.short	0x0008
        /*00b4*/ 	.byte	0x00, 0xf5, 0x21, 0x00


	//----- nvinfo : EIATTR_KPARAM_INFO
	.align		4
.L_737:
        /*00b8*/ 	.byte	0x04, 0x17
        /*00ba*/ 	.short	(.L_739 - .L_738)
.L_738:
        /*00bc*/ 	.word	0x00000000
        /*00c0*/ 	.short	0x0000
        /*00c2*/ 	.short	0x0000
        /*00c4*/ 	.byte	0x00, 0xf5, 0x21, 0x00


	//----- nvinfo : EIATTR_SPARSE_MMA_MASK
	.align		4
.L_739:
        /*00c8*/ 	.byte	0x03, 0x50
        /*00ca*/ 	.short	0x0000


	//----- nvinfo : EIATTR_MAXREG_COUNT
	.align		4
        /*00cc*/ 	.byte	0x03, 0x1b
        /*00ce*/ 	.short	0x00a8


	//----- nvinfo : EIATTR_MERCURY_ISA_VERSION
	.align		4
        /*00d0*/ 	.byte	0x03, 0x5f
        /*00d2*/ 	.short	0x0101


	//----- nvinfo : EIATTR_VRC_CTA_INIT_COUNT
	.align		4
        /*00d4*/ 	.byte	0x02, 0x4a
	.zero		1
	.zero		1


	//----- nvinfo : EIATTR_EXIT_INSTR_OFFSETS
	.align		4
        /*00d8*/ 	.byte	0x04, 0x1c
        /*00da*/ 	.short	(.L_741 - .L_740)


	//   ....[0]....
.L_740:
        /*00dc*/ 	.word	0x00000010


	//----- nvinfo : EIATTR_MAX_THREADS
	.align		4
.L_741:
        /*00e0*/ 	.byte	0x04, 0x05
        /*00e2*/ 	.short	(.L_743 - .L_742)
.L_742:
        /*00e4*/ 	.word	0x00000140
        /*00e8*/ 	.word	0x00000001
        /*00ec*/ 	.word	0x00000001


	//----- nvinfo : EIATTR_CBANK_PARAM_SIZE
	.align		4
.L_743:
        /*00f0*/ 	.byte	0x03, 0x19
        /*00f2*/ 	.short	0x0060


	//----- nvinfo : EIATTR_PARAM_CBANK
	.align		4
        /*00f4*/ 	.byte	0x04, 0x0a
        /*00f6*/ 	.short	(.L_745 - .L_744)
	.align		4
.L_744:
        /*00f8*/ 	.word	index@(.nv.constant0._ZN13group_norm_v218gn_bwd_cuda_kernelI13__nv_bfloat16Li320ELi1ELi16ELi40ELi1024ELb1ELb1ELi16ELi320ELi320ELi4ELb1ELi2ELb0ELb0ELNS_15WgradSyncMethodE3ENS_16CompileConditionILi1000EEEEEvPT_S6_S6_PKS5_S8_S8_S8_PKfflPfPj)
        /*00fc*/ 	.short	0x0380
        /*00fe*/ 	.short	0x0060


	//----- nvinfo : EIATTR_SW_WAR
	.align		4
.L_745:
        /*0100*/ 	.byte	0x04, 0x36
        /*0102*/ 	.short	(.L_747 - .L_746)
.L_746:
        /*0104*/ 	.word	0x00000008
.L_747:


//--------------------- .nv.info._ZN13group_norm_v218gn_bwd_cuda_kernelI13__nv_bfloat16Li320ELi3ELi16ELi40ELi1024ELb1ELb1ELi16ELi320ELi320ELi4ELb1ELi4ELb0ELb0ELNS_15WgradSyncMethodE3ENS_16CompileConditionILi1000EEEEEvPT_S6_S6_PKS5_S8_S8_S8_PKfflPfPj --------------------------
	.section	.nv.info._ZN13group_norm_v218gn_bwd_cuda_kernelI13__nv_bfloat16Li320ELi3ELi16ELi40ELi1024ELb1ELb1ELi16ELi320ELi320ELi4ELb1ELi4ELb0ELb0ELNS_15WgradSyncMethodE3ENS_16CompileConditionILi1000EEEEEvPT_S6_S6_PKS5_S8_S8_S8_PKfflPfPj,"",@"SHT_CUDA_INFO"
	.sectionflags	@""
	.align	4


	//----- nvinfo : EIATTR_CUDA_API_VERSION
	.align		4
        /*0000*/ 	.byte	0x04, 0x37
        /*0002*/ 	.short	(.L_749 - .L_748)
.L_748:
        /*0004*/ 	.word	0x00000082


	//----- nvinfo : EIATTR_KPARAM_INFO
	.align		4
.L_749:
        /*0008*/ 	.byte	0x04, 0x17
        /*000a*/ 	.short	(.L_751 - .L_750)
.L_750:
        /*000c*/ 	.word	0x00000000
        /*0010*/ 	.short	0x000b
        /*0012*/ 	.short	0x0058
        /*0014*/ 	.byte	0x00, 0xf5, 0x21, 0x00


	//----- nvinfo : EIATTR_KPARAM_INFO
	.align		4
.L_751:
        /*0018*/ 	.byte	0x04, 0x17
        /*001a*/ 	.short	(.L_753 - .L_752)
.L_752:
        /*001c*/ 	.word	0x00000000
        /*0020*/ 	.short	0x000a
        /*0022*/ 	.short	0x0050
        /*0024*/ 	.byte	0x00, 0xf5, 0x21, 0x00


	//----- nvinfo : EIATTR_KPARAM_INFO
	.align		4
.L_753:
        /*0028*/ 	.byte	0x04, 0x17
        /*002a*/ 	.short	(.L_755 - .L_754)
.L_754:
        /*002c*/ 	.word	0x00000000
        /*0030*/ 	.short	0x0009
        /*0032*/ 	.short	0x0048
        /*0034*/ 	.byte	0x00, 0xf0, 0x21, 0x00


	//----- nvinfo : EIATTR_KPARAM_INFO
	.align		4
.L_755:
        /*0038*/ 	.byte	0x04, 0x17
        /*003a*/ 	.short	(.L_757 - .L_756)
.L_756:
        /*003c*/ 	.word	0x00000000
        /*0040*/ 	.short	0x0008
        /*0042*/ 	.short	0x0040
        /*0044*/ 	.byte	0x00, 0xf0, 0x11, 0x00


	//----- nvinfo : EIATTR_KPARAM_INFO
	.align		4
.L_757:
        /*0048*/ 	.byte	0x04, 0x17
        /*004a*/ 	.short	(.L_759 - .L_758)
.L_758:
        /*004c*/ 	.word	0x00000000
        /*0050*/ 	.short	0x0007
        /*0052*/ 	.short	0x0038
        /*0054*/ 	.byte	0x00, 0xf5, 0x21, 0x00


	//----- nvinfo : EIATTR_KPARAM_INFO
	.align		4
.L_759:
        /*0058*/ 	.byte	0x04, 0x17
        /*005a*/ 	.short	(.L_761 - .L_760)
.L_760:
        /*005c*/ 	.word	0x00000000
        /*0060*/ 	.short	0x0006
        /*0062*/ 	.short	0x0030
        /*0064*/ 	.byte	0x00, 0xf5, 0x21, 0x00


	//----- nvinfo : EIATTR_KPARAM_INFO
	.align		4
.L_761:
        /*0068*/ 	.byte	0x04, 0x17
        /*006a*/ 	.short	(.L_763 - .L_762)
.L_762:
        /*006c*/ 	.word	0x00000000
        /*0070*/ 	.short	0x0005
        /*0072*/ 	.short	0x0028
        /*0074*/ 	.byte	0x00, 0xf5, 0x21, 0x00


	//----- nvinfo : EIATTR_KPARAM_INFO
	.align		4
.L_763:
        /*0078*/ 	.byte	0x04, 0x17
        /*007a*/ 	.short	(.L_765 - .L_764)
.L_764:
        /*007c*/ 	.word	0x00000000
        /*0080*/ 	.short	0x0004
        /*0082*/ 	.short	0x0020
        /*0084*/ 	.byte	0x00, 0xf5, 0x21, 0x00


	//----- nvinfo : EIATTR_KPARAM_INFO
	.align		4
.L_765:
        /*0088*/ 	.byte	0x04, 0x17
        /*008a*/ 	.short	(.L_767 - .L_766)
.L_766:
        /*008c*/ 	.word	0x00000000
        /*0090*/ 	.short	0x0003
        /*0092*/ 	.short	0x0018
        /*0094*/ 	.byte	0x00, 0xf5, 0x21, 0x00


	//----- nvinfo : EIATTR_KPARAM_INFO
	.align		4
.L_767:
        /*0098*/ 	.byte	0x04, 0x17
        /*009a*/ 	.short	(.L_769 - .L_768)
.L_768:
        /*009c*/ 	.word	0x00000000
        /*00a0*/ 	.short	0x0002
        /*00a2*/ 	.short	0x0010
        /*00a4*/ 	.byte	0x00, 0xf5, 0x21, 0x00


	//----- nvinfo : EIATTR_KPARAM_INFO
	.align		4
.L_769:
        /*00a8*/ 	.byte	0x04, 0x17
        /*00aa*/ 	.short	(.L_771 - .L_770)
.L_770:
        /*00ac*/ 	.word	0x00000000
        /*00b0*/ 	.short	0x0001
        /*00b2*/ 	.short	0x0008
        /*00b4*/ 	.byte	0x00, 0xf5, 0x21, 0x00


	//----- nvinfo : EIATTR_KPARAM_INFO
	.align		4
.L_771:
        /*00b8*/ 	.byte	0x04, 0x17
        /*00ba*/ 	.short	(.L_773 - .L_772)
.L_772:
        /*00bc*/ 	.word	0x00000000
        /*00c0*/ 	.short	0x0000
        /*00c2*/ 	.short	0x0000
        /*00c4*/ 	.byte	0x00, 0xf5, 0x21, 0x00


	//----- nvinfo : EIATTR_SPARSE_MMA_MASK
	.align		4
.L_773:
        /*00c8*/ 	.byte	0x03, 0x50
        /*00ca*/ 	.short	0x0000


	//----- nvinfo : EIATTR_MAXREG_COUNT
	.align		4
        /*00cc*/ 	.byte	0x03, 0x1b
        /*00ce*/ 	.short	0x0040


	//----- nvinfo : EIATTR_MERCURY_ISA_VERSION
	.align		4
        /*00d0*/ 	.byte	0x03, 0x5f
        /*00d2*/ 	.short	0x0101


	//----- nvinfo : EIATTR_VRC_CTA_INIT_COUNT
	.align		4
        /*00d4*/ 	.byte	0x02, 0x4a
	.zero		1
	.zero		1


	//----- nvinfo : EIATTR_EXIT_INSTR_OFFSETS
	.align		4
        /*00d8*/ 	.byte	0x04, 0x1c
        /*00da*/ 	.short	(.L_775 - .L_774)


	//   ....[0]....
.L_774:
        /*00dc*/ 	.word	0x00000010


	//----- nvinfo : EIATTR_MAX_THREADS
	.align		4
.L_775:
        /*00e0*/ 	.byte	0x04, 0x05
        /*00e2*/ 	.short	(.L_777 - .L_776)
.L_776:
        /*00e4*/ 	.word	0x00000140
        /*00e8*/ 	.word	0x00000001
        /*00ec*/ 	.word	0x00000001


	//----- nvinfo : EIATTR_CBANK_PARAM_SIZE
	.align		4
.L_777:
        /*00f0*/ 	.byte	0x03, 0x19
        /*00f2*/ 	.short	0x0060


	//----- nvinfo : EIATTR_PARAM_CBANK
	.align		4
        /*00f4*/ 	.byte	0x04, 0x0a
        /*00f6*/ 	.short	(.L_779 - .L_778)
	.align		4
.L_778:
        /*00f8*/ 	.word	index@(.nv.constant0._ZN13group_norm_v218gn_bwd_cuda_kernelI13__nv_bfloat16Li320ELi3ELi16ELi40ELi1024ELb1ELb1ELi16ELi320ELi320ELi4ELb1ELi4ELb0ELb0ELNS_15WgradSyncMethodE3ENS_16CompileConditionILi1000EEEEEvPT_S6_S6_PKS5_S8_S8_S8_PKfflPfPj)
        /*00fc*/ 	.short	0x0380
        /*00fe*/ 	.short	0x0060


	//----- nvinfo : EIATTR_SW_WAR
	.align		4
.L_779:
        /*0100*/ 	.byte	0x04, 0x36
        /*0102*/ 	.short	(.L_781 - .L_780)
.L_780:
        /*0104*/ 	.word	0x00000008
.L_781:


//--------------------- .nv.info._ZN13group_norm_v218gn_bwd_cuda_kernelI13__nv_bfloat16Li320ELi1ELi16ELi40ELi1024ELb1ELb1ELi32ELi320ELi320ELi4ELb1ELi4ELb0ELb0ELNS_15WgradSyncMethodE3ENS_16CompileConditionILi1000EEEEEvPT_S6_S6_PKS5_S8_S8_S8_PKfflPfPj --------------------------
	.section	.nv.info._ZN13group_norm_v218gn_bwd_cuda_kernelI13__nv_bfloat16Li320ELi1ELi16ELi40ELi1024ELb1ELb1ELi32ELi320ELi320ELi4ELb1ELi4ELb0ELb0ELNS_15WgradSyncMethodE3ENS_16CompileConditionILi1000EEEEEvPT_S6_S6_PKS5_S8_S8_S8_PKfflPfPj,"",@"SHT_CUDA_INFO"
	.sectionflags	@""
	.align	4


	//----- nvinfo : EIATTR_CUDA_API_VERSION
	.align		4
        /*0000*/ 	.byte	0x04, 0x37
        /*0002*/ 	.short	(.L_783 - .L_782)
.L_782:
        /*0004*/ 	.word	0x00000082


	//----- nvinfo : EIATTR_KPARAM_INFO
	.align		4
.L_783:
        /*0008*/ 	.byte	0x04, 0x17
        /*000a*/ 	.short	(.L_785 - .L_784)
.L_784:
        /*000c*/ 	.word	0x00000000
        /*0010*/ 	.short	0x000b
        /*0012*/ 	.short	0x0058
        /*0014*/ 	.byte	0x00, 0xf5, 0x21, 0x00


	//----- nvinfo : EIATTR_KPARAM_INFO
	.align		4
.L_785:
        /*0018*/ 	.byte	0x04, 0x17
        /*001a*/ 	.short	(.L_787 - .L_786)
.L_786:
        /*001c*/ 	.word	0x00000000
        /*0020*/ 	.short	0x000a
        /*0022*/ 	.short	0x0050
        /*0024*/ 	.byte	0x00, 0xf5, 0x21, 0x00


	//----- nvinfo : EIATTR_KPARAM_INFO
	.align		4
.L_787:
        /*0028*/ 	.byte	0x04, 0x17
        /*002a*/ 	.short	(.L_789 - .L_788)
.L_788:
        /*002c*/ 	.word	0x00000000
        /*0030*/ 	.short	0x0009
        /*0032*/ 	.short	0x0048
        /*0034*/ 	.byte	0x00, 0xf0, 0x21, 0x00


	//----- nvinfo : EIATTR_KPARAM_INFO
	.align		4
.L_789:
        /*0038*/ 	.byte	0x04, 0x17
        /*003a*/ 	.short	(.L_791 - .L_790)
.L_790:
        /*003c*/ 	.word	0x00000000
        /*0040*/ 	.short	0x0008
        /*0042*/ 	.short	0x0040
        /*0044*/ 	.byte	0x00, 0xf0, 0x11, 0x00


	//----- nvinfo : EIATTR_KPARAM_INFO
	.align		4
.L_791:
        /*0048*/ 	.byte	0x04, 0x17
        /*004a*/ 	.short	(.L_793 - .L_792)
.L_792:
        /*004c*/ 	.word	0x00000000
        /*0050*/ 	.short	0x0007
        /*0052*/ 	.short	0x0038
        /*0054*/ 	.byte	0x00, 0xf5, 0x21, 0x00


	//----- nvinfo : EIATTR_KPARAM_INFO
	.align		4
.L_793:
        /*0058*/ 	.byte	0x04, 0x17
        /*005a*/ 	.short	(.L_795 - .L_794)
.L_794:
        /*005c*/ 	.word	0x00000000
        /*0060*/ 	.short	0x0006
        /*0062*/ 	.short	0x0030
        /*0064*/ 	.byte	0x00, 0xf5, 0x21, 0x00


	//----- nvinfo : EIATTR_KPARAM_INFO
	.align		4
.L_795:
        /*0068*/ 	.byte	0x04, 0x17
        /*006a*/ 	.short	(.L_797 - .L_796)
.L_796:
        /*006c*/ 	.word	0x00000000
        /*0070*/ 	.short	0x0005
        /*0072*/ 	.short	0x0028
        /*0074*/ 	.byte	0x00, 0xf5, 0x21, 0x00


	//----- nvinfo : EIATTR_KPARAM_INFO
	.align		4
.L_797:
        /*0078*/ 	.byte	0x04, 0x17
        /*007a*/ 	.short	(.L_799 - .L_798)
.L_798:
        /*007c*/ 	.word	0x00000000
        /*0080*/ 	.short	0x0004
        /*0082*/ 	.short	0x0020
        /*0084*/ 	.byte	0x00, 0xf5, 0x21, 0x00


	//----- nvinfo : EIATTR_KPARAM_INFO
	.align		4
.L_799:
        /*0088*/ 	.byte	0x04, 0x17
        /*008a*/ 	.short	(.L_801 - .L_800)
.L_800:
        /*008c*/ 	.word	0x00000000
        /*0090*/ 	.short	0x0003
        /*0092*/ 	.short	0x0018
        /*0094*/ 	.byte	0x00, 0xf5, 0x21, 0x00


	//----- nvinfo : EIATTR_KPARAM_INFO
	.align		4
.L_801:
        /*0098*/ 	.byte	0x04, 0x17
        /*009a*/ 	.short	(.L_803 - .L_802)
.L_802:
        /*009c*/ 	.word	0x00000000
        /*00a0*/ 	.short	0x0002
        /*00a2*/ 	.short	0x0010
        /*00a4*/ 	.byte	0x00, 0xf5, 0x21, 0x00


	//----- nvinfo : EIATTR_KPARAM_INFO
	.align		4
.L_803:
        /*00a8*/ 	.byte	0x04, 0x17
        /*00aa*/ 	.short	(.L_805 - .L_804)
.L_804:
        /*00ac*/ 	.word	0x00000000
        /*00b0*/ 	.short	0x0001
        /*00b2*/ 	.short	0x0008
        /*00b4*/ 	.byte	0x00, 0xf5, 0x21, 0x00


	//----- nvinfo : EIATTR_KPARAM_INFO
	.align		4
.L_805:
        /*00b8*/ 	.byte	0x04, 0x17
        /*00ba*/ 	.short	(.L_807 - .L_806)
.L_806:
        /*00bc*/ 	.word	0x00000000
        /*00c0*/ 	.short	0x0000
        /*00c2*/ 	.short	0x0000
        /*00c4*/ 	.byte	0x00, 0xf5, 0x21, 0x00


	//----- nvinfo : EIATTR_SPARSE_MMA_MASK
	.align		4
.L_807:
        /*00c8*/ 	.byte	0x03, 0x50
        /*00ca*/ 	.short	0x0000


	//----- nvinfo : EIATTR_MAXREG_COUNT
	.align		4
        /*00cc*/ 	.byte	0x03, 0x1b
        /*00ce*/ 	.short	0x00a8


	//----- nvinfo : EIATTR_MERCURY_ISA_VERSION
	.align		4
        /*00d0*/ 	.byte	0x03, 0x5f
        /*00d2*/ 	.short	0x0101


	//----- nvinfo : EIATTR_VRC_CTA_INIT_COUNT
	.align		4
        /*00d4*/ 	.byte	0x02, 0x4a
	.zero		1
	.zero		1


	//----- nvinfo : EIATTR_EXIT_INSTR_OFFSETS
	.align		4
        /*00d8*/ 	.byte	0x04, 0x1c
        /*00da*/ 	.short	(.L_809 - .L_808)


	//   ....[0]....
.L_808:
        /*00dc*/ 	.word	0x00000010


	//----- nvinfo : EIATTR_MAX_THREADS
	.align		4
.L_809:
        /*00e0*/ 	.byte	0x04, 0x05
        /*00e2*/ 	.short	(.L_811 - .L_810)
.L_810:
        /*00e4*/ 	.word	0x00000140
        /*00e8*/ 	.word	0x00000001
        /*00ec*/ 	.word	0x00000001


	//----- nvinfo : EIATTR_CBANK_PARAM_SIZE
	.align		4
.L_811:
        /*00f0*/ 	.byte	0x03, 0x19
        /*00f2*/ 	.short	0x0060


	//----- nvinfo : EIATTR_PARAM_CBANK
	.align		4
        /*00f4*/ 	.byte	0x04, 0x0a
        /*00f6*/ 	.short	(.L_813 - .L_812)
	.align		4
.L_812:
        /*00f8*/ 	.word	index@(.nv.constant0._ZN13group_norm_v218gn_bwd_cuda_kernelI13__nv_bfloat16Li320ELi1ELi16ELi40ELi1024ELb1ELb1ELi32ELi320ELi320ELi4ELb1ELi4ELb0ELb0ELNS_15WgradSyncMethodE3ENS_16CompileConditionILi1000EEEEEvPT_S6_S6_PKS5_S8_S8_S8_PKfflPfPj)
        /*00fc*/ 	.short	0x0380
        /*00fe*/ 	.short	0x0060


	//----- nvinfo : EIATTR_SW_WAR
	.align		4
.L_813:
        /*0100*/ 	.byte	0x04, 0x36
        /*0102*/ 	.short	(.L_815 - .L_814)
.L_814:
        /*0104*/ 	.word	0x00000008
.L_815:


//--------------------- .nv.info._ZN13group_norm_v218gn_bwd_cuda_kernelI13__nv_bfloat16Li320ELi1ELi16ELi40ELi1024ELb1ELb1ELi64ELi320ELi320ELi4ELb1ELi8ELb0ELb0ELNS_15WgradSyncMethodE3ENS_16CompileConditionILi1000EEEEEvPT_S6_S6_PKS5_S8_S8_S8_PKfflPfPj --------------------------
	.section	.nv.info._ZN13group_norm_v218gn_bwd_cuda_kernelI13__nv_bfloat16Li320ELi1ELi16ELi40ELi1024ELb1ELb1ELi64ELi320ELi320ELi4ELb1ELi8ELb0ELb0ELNS_15WgradSyncMethodE3ENS_16CompileConditionILi1000EEEEEvPT_S6_S6_PKS5_S8_S8_S8_PKfflPfPj,"",@"SHT_CUDA_INFO"
	.sectionflags	@""
	.align	4


	//----- nvinfo : EIATTR_CUDA_API_VERSION
	.align		4
        /*0000*/ 	.byte	0x04, 0x37
        /*0002*/ 	.short	(.L_817 - .L_816)
.L_816:
        /*0004*/ 	.word	0x00000082


	//----- nvinfo : EIATTR_KPARAM_INFO
	.align		4
.L_817:
        /*0008*/ 	.byte	0x04, 0x17
        /*000a*/ 	.short	(.L_819 - .L_818)
.L_818:
        /*000c*/ 	.word	0x00000000
        /*0010*/ 	.short	0x000b
        /*0012*/ 	.short	0x0058
        /*0014*/ 	.byte	0x00, 0xf5, 0x21, 0x00


	//----- nvinfo : EIATTR_KPARAM_INFO
	.align		4
.L_819:
        /*0018*/ 	.byte	0x04, 0x17
        /*001a*/ 	.short	(.L_821 - .L_820)
.L_820:
        /*001c*/ 	.word	0x00000000
        /*0020*/ 	.short	0x000a
        /*0022*/ 	.short	0x0050
        /*0024*/ 	.byte	0x00, 0xf5, 0x21, 0x00


	//----- nvinfo : EIATTR_KPARAM_INFO
	.align		4
.L_821:
        /*0028*/ 	.byte	0x04, 0x17
        /*002a*/ 	.short	(.L_823 - .L_822)
.L_822:
        /*002c*/ 	.word	0x00000000
        /*0030*/ 	.short	0x0009
        /*0032*/ 	.short	0x0048
        /*0034*/ 	.byte	0x00, 0xf0, 0x21, 0x00


	//----- nvinfo : EIATTR_KPARAM_INFO
	.align		4
.L_823:
        /*0038*/ 	.byte	0x04, 0x17
        /*003a*/ 	.short	(.L_825 - .L_824)
.L_824:
        /*003c*/ 	.word	0x00000000
        /*0040*/ 	.short	0x0008
        /*0042*/ 	.short	0x0040
        /*0044*/ 	.byte	0x00, 0xf0, 0x11, 0x00


	//----- nvinfo : EIATTR_KPARAM_INFO
	.align		4
.L_825:
        /*0048*/ 	.byte	0x04, 0x17
        /*004a*/ 	.short	(.L_827 - .L_826)
.L_826:
        /*004c*/ 	.word	0x00000000
        /*0050*/ 	.short	0x0007
        /*0052*/ 	.short	0x0038
        /*0054*/ 	.byte	0x00, 0xf5, 0x21, 0x00


	//----- nvinfo : EIATTR_KPARAM_INFO
	.align		4
.L_827:
        /*0058*/ 	.byte	0x04, 0x17
        /*005a*/ 	.short	(.L_829 - .L_828)
.L_828:
        /*005c*/ 	.word	0x00000000
        /*0060*/ 	.short	0x0006
        /*0062*/ 	.short	0x0030
        /*0064*/ 	.byte	0x00, 0xf5, 0x21, 0x00


	//----- nvinfo : EIATTR_KPARAM_INFO
	.align		4
.L_829:
        /*0068*/ 	.byte	0x04, 0x17
        /*006a*/ 	.short	(.L_831 - .L_830)
.L_830:
        /*006c*/ 	.word	0x00000000
        /*0070*/ 	.short	0x0005
        /*0072*/ 	.short	0x0028
        /*0074*/ 	.byte	0x00, 0xf5, 0x21, 0x00


	//----- nvinfo : EIATTR_KPARAM_INFO
	.align		4
.L_831:
        /*0078*/ 	.byte	0x04, 0x17
        /*007a*/ 	.short	(.L_833 - .L_832)
.L_832:
        /*007c*/ 	.word	0x00000000
        /*0080*/ 	.short	0x0004
        /*0082*/ 	.short	0x0020
        /*0084*/ 	.byte	0x00, 0xf5, 0x21, 0x00


	//----- nvinfo : EIATTR_KPARAM_INFO
	.align		4
.L_833:
        /*0088*/ 	.byte	0x04, 0x17
        /*008a*/ 	.short	(.L_835 - .L_834)
.L_834:
        /*008c*/ 	.word	0x00000000
        /*0090*/ 	.short	0x0003
        /*0092*/ 	.short	0x0018
        /*0094*/ 	.byte	0x00, 0xf5, 0x21, 0x00


	//----- nvinfo : EIATTR_KPARAM_INFO
	.align		4
.L_835:
        /*0098*/ 	.byte	0x04, 0x17
        /*009a*/ 	.short	(.L_837 - .L_836)
.L_836:
        /*009c*/ 	.word	0x00000000
        /*00a0*/ 	.short	0x0002
        /*00a2*/ 	.short	0x0010
        /*00a4*/ 	.byte	0x00, 0xf5, 0x21, 0x00


	//----- nvinfo : EIATTR_KPARAM_INFO
	.align		4
.L_837:
        /*00a8*/ 	.byte	0x04, 0x17
        /*00aa*/ 	.short	(.L_839 - .L_838)
.L_838:
        /*00ac*/ 	.word	0x00000000
        /*00b0*/ 	.short	0x0001
        /*00b2*/ 	.short	0x0008
        /*00b4*/ 	.byte	0x00, 0xf5, 0x21, 0x00


	//----- nvinfo : EIATTR_KPARAM_INFO
	.align		4
.L_839:
        /*00b8*/ 	.byte	0x04, 0x17
        /*00ba*/ 	.short	(.L_841 - .L_840)
.L_840:
        /*00bc*/ 	.word	0x00000000
        /*00c0*/ 	.short	0x0000
        /*00c2*/ 	.short	0x0000
        /*00c4*/ 	.byte	0x00, 0xf5, 0x21, 0x00


	//----- nvinfo : EIATTR_SPARSE_MMA_MASK
	.align		4
.L_841:
        /*00c8*/ 	.byte	0x03, 0x50
        /*00ca*/ 	.short	0x0000


	//----- nvinfo : EIATTR_MAXREG_COUNT
	.align		4
        /*00cc*/ 	.byte	0x03, 0x1b
        /*00ce*/ 	.short	0x00a8


	//----- nvinfo : EIATTR_MERCURY_ISA_VERSION
	.align		4
        /*00d0*/ 	.byte	0x03, 0x5f
        /*00d2*/ 	.short	0x0101


	//----- nvinfo : EIATTR_VRC_CTA_INIT_COUNT
	.align		4
        /*00d4*/ 	.byte	0x02, 0x4a
	.zero		1
	.zero		1


	//----- nvinfo : EIATTR_EXIT_INSTR_OFFSETS
	.align		4
        /*00d8*/ 	.byte	0x04, 0x1c
        /*00da*/ 	.short	(.L_843 - .L_842)


	//   ....[0]....
.L_842:
        /*00dc*/ 	.word	0x00000010


	//----- nvinfo : EIATTR_MAX_THREADS
	.align		4
.L_843:
        /*00e0*/ 	.byte	0x04, 0x05
        /*00e2*/ 	.short	(.L_845 - .L_844)
.L_844:
        /*00e4*/ 	.word	0x00000140
        /*00e8*/ 	.word	0x00000001
        /*00ec*/ 	.word	0x00000001


	//----- nvinfo : EIATTR_CBANK_PARAM_SIZE
	.align		4
.L_845:
        /*00f0*/ 	.byte	0x03, 0x19
        /*00f2*/ 	.short	0x0060


	//----- nvinfo : EIATTR_PARAM_CBANK
	.align		4
        /*00f4*/ 	.byte	0x04, 0x0a
        /*00f6*/ 	.short	(.L_847 - .L_846)
	.align		4
.L_846:
        /*00f8*/ 	.word	index@(.nv.constant0._ZN13group_norm_v218gn_bwd_cuda_kernelI13__nv_bfloat16Li320ELi1ELi16ELi40ELi1024ELb1ELb1ELi64ELi320ELi320ELi4ELb1ELi8ELb0ELb0ELNS_15WgradSyncMethodE3ENS_16CompileConditionILi1000EEEEEvPT_S6_S6_PKS5_S8_S8_S8_PKfflPfPj)
        /*00fc*/ 	.short	0x0380
        /*00fe*/ 	.short	0x0060


	//----- nvinfo : EIATTR_SW_WAR
	.align		4
.L_847:
        /*0100*/ 	.byte	0x04, 0x36
        /*0102*/ 	.short	(.L_849 - .L_848)
.L_848:
        /*0104*/ 	.word	0x00000008
.L_849:


//--------------------- .nv.info._ZN13group_norm_v218gn_bwd_cuda_kernelI13__nv_bfloat16Li320ELi2ELi16ELi40ELi1024ELb1ELb1ELi32ELi320ELi320ELi4ELb1ELi8ELb0ELb0ELNS_15WgradSyncMethodE3ENS_16CompileConditionILi1000EEEEEvPT_S6_S6_PKS5_S8_S8_S8_PKfflPfPj --------------------------
	.section	.nv.info._ZN13group_norm_v218gn_bwd_cuda_kernelI13__nv_bfloat16Li320ELi2ELi16ELi40ELi1024ELb1ELb1ELi32ELi320ELi320ELi4ELb1ELi8ELb0ELb0ELNS_15WgradSyncMethodE3ENS_16CompileConditionILi1000EEEEEvPT_S6_S6_PKS5_S8_S8_S8_PKfflPfPj,"",@"SHT_CUDA_INFO"
	.sectionflags	@""
	.align	4


	//----- nvinfo : EIATTR_CUDA_API_VERSION
	.align		4
        /*0000*/ 	.byte	0x04, 0x37
        /*0002*/ 	.short	(.L_851 - .L_850)
.L_850:
        /*0004*/ 	.word	0x00000082


	//----- nvinfo : EIATTR_KPARAM_INFO
	.align		4
.L_851:
        /*0008*/ 	.byte	0x04, 0x17
        /*000a*/ 	.short	(.L_853 - .L_852)
.L_852:
        /*000c*/ 	.word	0x00000000
        /*0010*/ 	.short	0x000b
        /*0012*/ 	.short	0x0058
        /*0014*/ 	.byte	0x00, 0xf5, 0x21, 0x00


	//----- nvinfo : EIATTR_KPARAM_INFO
	.align		4
.L_853:
        /*0018*/ 	.byte	0x04, 0x17
        /*001a*/ 	.short	(.L_855 - .L_854)
.L_854:
        /*001c*/ 	.word	0x00000000
        /*0020*/ 	.short	0x000a
        /*0022*/ 	.short	0x0050
        /*0024*/ 	.byte	0x00, 0xf5, 0x21, 0x00


	//----- nvinfo : EIATTR_KPARAM_INFO
	.align		4
.L_855:
        /*0028*/ 	.byte	0x04, 0x17
        /*002a*/ 	.short	(.L_857 - .L_856)
.L_856:
        /*002c*/ 	.word	0x00000000
        /*0030*/ 	.short	0x0009
        /*0032*/ 	.short	0x0048
        /*0034*/ 	.byte	0x00, 0xf0, 0x21, 0x00


	//----- nvinfo : EIATTR_KPARAM_INFO
	.align		4
.L_857:
        /*0038*/ 	.byte	0x04, 0x17
        /*003a*/ 	.short	(.L_859 - .L_858)
.L_858:
        /*003c*/ 	.word	0x00000000
        /*0040*/ 	.short	0x0008
        /*0042*/ 	.short	0x0040
        /*0044*/ 	.byte	0x00, 0xf0, 0x11, 0x00


	//----- nvinfo : EIATTR_KPARAM_INFO
	.align		4
.L_859:
        /*0048*/ 	.byte	0x04, 0x17
        /*004a*/ 	.short	(.L_861 - .L_860)
.L_860:
        /*004c*/ 	.word	0x00000000
        /*0050*/ 	.short	0x0007
        /*0052*/ 	.short	0x0038
        /*0054*/ 	.byte	0x00, 0xf5, 0x21, 0x00


	//----- nvinfo : EIATTR_KPARAM_INFO
	.align		4
.L_861:
        /*0058*/ 	.byte	0x04, 0x17
        /*005a*/ 	.short	(.L_863 - .L_862)
.L_862:
        /*005c*/ 	.word	0x00000000
        /*0060*/ 	.short	0x0006
        /*0062*/ 	.short	0x0030
        /*0064*/ 	.byte	0x00, 0xf5, 0x21, 0x00


	//----- nvinfo : EIATTR_KPARAM_INFO
	.align		4
.L_863:
        /*0068*/ 	.byte	0x04, 0x17
        /*006a*/ 	.short	(.L_865 - .L_864)
.L_864:
        /*006c*/ 	.word	0x00000000
        /*0070*/ 	.short	0x0005
        /*0072*/ 	.short	0x0028
        /*0074*/ 	.byte	0x00, 0xf5, 0x21, 0x00


	//----- nvinfo : EIATTR_KPARAM_INFO
	.align		4
.L_865:
        /*0078*/ 	.byte	0x04, 0x17
        /*007a*/ 	.short	(.L_867 - .L_866)
.L_866:
        /*007c*/ 	.word	0x00000000
        /*0080*/ 	.short	0x0004
        /*0082*/ 	.short	0x0020
        /*0084*/ 	.byte	0x00, 0xf5, 0x21, 0x00


	//----- nvinfo : EIATTR_KPARAM_INFO
	.align		4
.L_867:
        /*0088*/ 	.byte	0x04, 0x17
        /*008a*/ 	.short	(.L_869 - .L_868)
.L_868:
        /*008c*/ 	.word	0x00000000
        /*0090*/ 	.short	0x0003
        /*0092*/ 	.short	0x0018
        /*0094*/ 	.byte	0x00, 0xf5, 0x21, 0x00


	//----- nvinfo : EIATTR_KPARAM_INFO
	.align		4
.L_869:
        /*0098*/ 	.byte	0x04, 0x17
        /*009a*/ 	.short	(.L_871 - .L_870)
.L_870:
        /*009c*/ 	.word	0x00000000
        /*00a0*/ 	.short	0x0002
        /*00a2*/ 	.short	0x0010
        /*00a4*/ 	.byte	0x00, 0xf5, 0x21, 0x00


	//----- nvinfo : EIATTR_KPARAM_INFO
	.align		4
.L_871:
        /*00a8*/ 	.byte	0x04, 0x17
        /*00aa*/ 	.short	(.L_873 - .L_872)
.L_872:
        /*00ac*/ 	.word	0x00000000
        /*00b0*/ 	.short	0x0001
        /*00b2*/ 	.short	0x0008
        /*00b4*/ 	.byte	0x00, 0xf5, 0x21, 0x00


	//----- nvinfo : EIATTR_KPARAM_INFO
	.align		4
.L_873:
        /*00b8*/ 	.byte	0x04, 0x17
        /*00ba*/ 	.short	(.L_875 - .L_874)
.L_874:
        /*00bc*/ 	.word	0x00000000
        /*00c0*/ 	.short	0x0000
        /*00c2*/ 	.short	0x0000
        /*00c4*/ 	.byte	0x00, 0xf5, 0x21, 0x00


	//----- nvinfo : EIATTR_SPARSE_MMA_MASK
	.align		4
.L_875:
        /*00c8*/ 	.byte	0x03, 0x50
        /*00ca*/ 	.short	0x0000


	//----- nvinfo : EIATTR_MAXREG_COUNT
	.align		4
        /*00cc*/ 	.byte	0x03, 0x1b
        /*00ce*/ 	.short	0x0060


	//----- nvinfo : EIATTR_MERCURY_ISA_VERSION
	.align		4
        /*00d0*/ 	.byte	0x03, 0x5f
        /*00d2*/ 	.short	0x0101


	//----- nvinfo : EIATTR_VRC_CTA_INIT_COUNT
	.align		4
        /*00d4*/ 	.byte	0x02, 0x4a
	.zero		1
	.zero		1


	//----- nvinfo : EIATTR_EXIT_INSTR_OFFSETS
	.align		4
        /*00d8*/ 	.byte	0x04, 0x1c
        /*00da*/ 	.short	(.L_877 - .L_876)


	//   ....[0]....
.L_876:
        /*00dc*/ 	.word	0x00000010


	//----- nvinfo : EIATTR_MAX_THREADS
	.align		4
.L_877:
        /*00e0*/ 	.byte	0x04, 0x05
        /*00e2*/ 	.short	(.L_879 - .L_878)
.L_878:
        /*00e4*/ 	.word	0x00000140
        /*00e8*/ 	.word	0x00000001
        /*00ec*/ 	.word	0x00000001


	//----- nvinfo : EIATTR_CBANK_PARAM_SIZE
	.align		4
.L_879:
        /*00f0*/ 	.byte	0x03, 0x19
        /*00f2*/ 	.short	0x0060


	//----- nvinfo : EIATTR_PARAM_CBANK
	.align		4
        /*00f4*/ 	.byte	0x04, 0x0a
        /*00f6*/ 	.short	(.L_881 - .L_880)
	.align		4
.L_880:
        /*00f8*/ 	.word	index@(.nv.constant0._ZN13group_norm_v218gn_bwd_cuda_kernelI13__nv_bfloat16Li320ELi2ELi16ELi40ELi1024ELb1ELb1ELi32ELi320ELi320ELi4ELb1ELi8ELb0ELb0ELNS_15WgradSyncMethodE3ENS_16CompileConditionILi1000EEEEEvPT_S6_S6_PKS5_S8_S8_S8_PKfflPfPj)
        /*00fc*/ 	.short	0x0380
        /*00fe*/ 	.short	0x0060


	//----- nvinfo : EIATTR_SW_WAR
	.align		4
.L_881:
        /*0100*/ 	.byte	0x04, 0x36
        /*0102*/ 	.short	(.L_883 - .L_882)
.L_882:
        /*0104*/ 	.word	0x00000008
.L_883:


//--------------------- .nv.info._ZN13group_norm_v218gn_bwd_cuda_kernelI13__nv_bfloat16Li320ELi3ELi16ELi40ELi1024ELb1ELb1ELi32ELi320ELi320ELi4ELb1ELi10ELb0ELb0ELNS_15WgradSyncMethodE3ENS_16CompileConditionILi1000EEEEEvPT_S6_S6_PKS5_S8_S8_S8_PKfflPfPj --------------------------
	.section	.nv.info._ZN13group_norm_v218gn_bwd_cuda_kernelI13__nv_bfloat16Li320ELi3ELi16ELi40ELi1024ELb1ELb1ELi32ELi320ELi320ELi4ELb1ELi10ELb0ELb0ELNS_15WgradSyncMethodE3ENS_16CompileConditionILi1000EEEEEvPT_S6_S6_PKS5_S8_S8_S8_PKfflPfPj,"",@"SHT_CUDA_INFO"
	.sectionflags	@""
	.align	4


	//----- nvinfo : EIATTR_CUDA_API_VERSION
	.align		4
        /*0000*/ 	.byte	0x04, 0x37
        /*0002*/ 	.short	(.L_885 - .L_884)
.L_884:
        /*0004*/ 	.word	0x00000082


	//----- nvinfo : EIATTR_KPARAM_INFO
	.align		4
.L_885:
        /*0008*/ 	.byte	0x04, 0x17
        /*000a*/ 	.short	(.L_887 - .L_886)
.L_886:
        /*000c*/ 	.word	0x00000000
        /*0010*/ 	.short	0x000b
        /*0012*/ 	.short	0x0058
        /*0014*/ 	.byte	0x00, 0xf5, 0x21, 0x00


	//----- nvinfo : EIATTR_KPARAM_INFO
	.align		4
.L_887:
        /*0018*/ 	.byte	0x04, 0x17
        /*001a*/ 	.short	(.L_889 - .L_888)
.L_888:
        /*001c*/ 	.word	0x00000000
        /*0020*/ 	.short	0x000a
        /*0022*/ 	.short	0x0050
        /*0024*/ 	.byte	0x00, 0xf5, 0x21, 0x00


	//----- nvinfo : EIATTR_KPARAM_INFO
	.align		4
.L_889:
        /*0028*/ 	.byte	0x04, 0x17
        /*002a*/ 	.short	(.L_891 - .L_890)
.L_890:
        /*002c*/ 	.word	0x00000000
        /*0030*/ 	.short	0x0009
        /*0032*/ 	.short	0x0048
        /*0034*/ 	.byte	0x00, 0xf0, 0x21, 0x00


	//----- nvinfo : EIATTR_KPARAM_INFO
	.align		4
.L_891:
        /*0038*/ 	.byte	0x04, 0x17
        /*003a*/ 	.short	(.L_893 - .L_892)
.L_892:
        /*003c*/ 	.word	0x00000000
        /*0040*/ 	.short	0x0008
        /*0042*/ 	.short	0x0040
        /*0044*/ 	.byte	0x00, 0xf0, 0x11, 0x00


	//----- nvinfo : EIATTR_KPARAM_INFO
	.align		4
.L_893:
        /*0048*/ 	.byte	0x04, 0x17
        /*004a*/ 	.short	(.L_895 - .L_894)
.L_894:
        /*004c*/ 	.word	0x00000000
        /*0050*/ 	.short	0x0007
        /*0052*/ 	.short	0x0038
        /*0054*/ 	.byte	0x00, 0xf5, 0x21, 0x00


	//----- nvinfo : EIATTR_KPARAM_INFO
	.align		4
.L_895:
        /*0058*/ 	.byte	0x04, 0x17
        /*005a*/ 	.short	(.L_897 - .L_896)
.L_896:
        /*005c*/ 	.word	0x00000000
        /*0060*/ 	.short	0x0006
        /*0062*/ 	.short	0x0030
        /*0064*/ 	.byte	0x00, 0xf5, 0x21, 0x00


	//----- nvinfo : EIATTR_KPARAM_INFO
	.align		4
.L_897:
        /*0068*/ 	.byte	0x04, 0x17
        /*006a*/ 	.short	(.L_899 - .L_898)
.L_898:
        /*006c*/ 	.word	0x00000000
        /*0070*/ 	.short	0x0005
        /*0072*/ 	.short	0x0028
        /*0074*/ 	.byte	0x00, 0xf5, 0x21, 0x00


	//----- nvinfo : EIATTR_KPARAM_INFO
	.align		4
.L_899:
        /*0078*/ 	.byte	0x04, 0x17
        /*007a*/ 	.short	(.L_901 - .L_900)
.L_900:
        /*007c*/ 	.word	0x00000000
        /*0080*/ 	.short	0x0004
        /*0082*/ 	.short	0x0020
        /*0084*/ 	.byte	0x00, 0xf5, 0x21, 0x00


	//----- nvinfo : EIATTR_KPARAM_INFO
	.align		4
.L_901:
        /*0088*/ 	.byte	0x04, 0x17
        /*008a*/ 	.short	(.L_903 - .L_902)
.L_902:
        /*008c*/ 	.word	0x00000000
        /*0090*/ 	.short	0x0003
        /*0092*/ 	.short	0x0018
        /*0094*/ 	.byte	0x00, 0xf5, 0x21, 0x00


	//----- nvinfo : EIATTR_KPARAM_INFO
	.align		4
.L_903:
        /*0098*/ 	.byte	0x04, 0x17
        /*009a*/ 	.short	(.L_905 - .L_904)
.L_904:
        /*009c*/ 	.word	0x00000000
        /*00a0*/ 	.short	0x0002
        /*00a2*/ 	.short	0x0010
        /*00a4*/ 	.byte	0x00, 0xf5, 0x21, 0x00


	//----- nvinfo : EIATTR_KPARAM_INFO
	.align		4
.L_905:
        /*00a8*/ 	.byte	0x04, 0x17
        /*00aa*/ 	.short	(.L_907 - .L_906)
.L_906:
        /*00ac*/ 	.word	0x00000000
        /*00b0*/ 	.short	0x0001
        /*00b2*/ 	.short	0x0008
        /*00b4*/ 	.byte	0x00, 0xf5, 0x21, 0x00


	//----- nvinfo : EIATTR_KPARAM_INFO
	.align		4
.L_907:
        /*00b8*/ 	.byte	0x04, 0x17
        /*00ba*/ 	.short	(.L_909 - .L_908)
.L_908:
        /*00bc*/ 	.word	0x00000000
        /*00c0*/ 	.short	0x0000
        /*00c2*/ 	.short	0x0000
        /*00c4*/ 	.byte	0x00, 0xf5, 0x21, 0x00


	//----- nvinfo : EIATTR_SPARSE_MMA_MASK
	.align		4
.L_909:
        /*00c8*/ 	.byte	0x03, 0x50
        /*00ca*/ 	.short	0x0000


	//----- nvinfo : EIATTR_MAXREG_COUNT
	.align		4
        /*00cc*/ 	.byte	0x03, 0x1b
        /*00ce*/ 	.short	0x0040


	//----- nvinfo : EIATTR_MERCURY_ISA_VERSION
	.align		4
        /*00d0*/ 	.byte	0x03, 0x5f
        /*00d2*/ 	.short	0x0101


	//----- nvinfo : EIATTR_VRC_CTA_INIT_COUNT
	.align		4
        /*00d4*/ 	.byte	0x02, 0x4a
	.zero		1
	.zero		1


	//----- nvinfo : EIATTR_EXIT_INSTR_OFFSETS
	.align		4
        /*00d8*/ 	.byte	0x04, 0x1c
        /*00da*/ 	.short	(.L_911 - .L_910)


	//   ....[0]....
.L_910:
        /*00dc*/ 	.word	0x00000010


	//----- nvinfo : EIATTR_MAX_THREADS
	.align		4
.L_911:
        /*00e0*/ 	.byte	0x04, 0x05
        /*00e2*/ 	.short	(.L_913 - .L_912)
.L_912:
        /*00e4*/ 	.word	0x00000140
        /*00e8*/ 	.word	0x00000001
        /*00ec*/ 	.word	0x00000001


	//----- nvinfo : EIATTR_CBANK_PARAM_SIZE
	.align		4
.L_913:
        /*00f0*/ 	.byte	0x03, 0x19
        /*00f2*/ 	.short	0x0060


	//----- nvinfo : EIATTR_PARAM_CBANK
	.align		4
        /*00f4*/ 	.byte	0x04, 0x0a
        /*00f6*/ 	.short	(.L_915 - .L_914)
	.align		4
.L_914:
        /*00f8*/ 	.word	index@(.nv.constant0._ZN13group_norm_v218gn_bwd_cuda_kernelI13__nv_bfloat16Li320ELi3ELi16ELi40ELi1024ELb1ELb1ELi32ELi320ELi320ELi4ELb1ELi10ELb0ELb0ELNS_15WgradSyncMethodE3ENS_16CompileConditionILi1000EEEEEvPT_S6_S6_PKS5_S8_S8_S8_PKfflPfPj)
        /*00fc*/ 	.short	0x0380
        /*00fe*/ 	.short	0x0060


	//----- nvinfo : EIATTR_SW_WAR
	.align		4
.L_915:
        /*0100*/ 	.byte	0x04, 0x36
        /*0102*/ 	.short	(.L_917 - .L_916)
.L_916:
        /*0104*/ 	.word	0x00000008
.L_917:


//--------------------- .nv.info._ZN13group_norm_v218gn_bwd_cuda_kernelI13__nv_bfloat16Li320ELi3ELi16ELi40ELi1024ELb1ELb1ELi32ELi320ELi320ELi4ELb1ELi12ELb0ELb0ELNS_15WgradSyncMethodE3ENS_16CompileConditionILi1000EEEEEvPT_S6_S6_PKS5_S8_S8_S8_PKfflPfPj --------------------------
	.section	.nv.info._ZN13group_norm_v218gn_bwd_cuda_kernelI13__nv_bfloat16Li320ELi3ELi16ELi40ELi1024ELb1ELb1ELi32ELi320ELi320ELi4ELb1ELi12ELb0ELb0ELNS_15WgradSyncMethodE3ENS_16CompileConditionILi1000EEEEEvPT_S6_S6_PKS5_S8_S8_S8_PKfflPfPj,"",@"SHT_CUDA_INFO"
	.sectionflags	@""
	.align	4


	//----- nvinfo : EIATTR_CUDA_API_VERSION
	.align		4
        /*0000*/ 	.byte	0x04, 0x37
        /*0002*/ 	.short	(.L_919 - .L_918)
.L_918:
        /*0004*/ 	.word	0x00000082


	//----- nvinfo : EIATTR_KPARAM_INFO
	.align		4
.L_919:
        /*0008*/ 	.byte	0x04, 0x17
        /*000a*/ 	.short	(.L_921 - .L_920)
.L_920:
        /*000c*/ 	.word	0x00000000
        /*0010*/ 	.short	0x000b
        /*0012*/ 	.short	0x0058
        /*0014*/ 	.byte	0x00, 0xf5, 0x21, 0x00


	//----- nvinfo : EIATTR_KPARAM_INFO
	.align		4
.L_921:
        /*0018*/ 	.byte	0x04, 0x17
        /*001a*/ 	.short	(.L_923 - .L_922)
.L_922:
        /*001c*/ 	.word	0x00000000
        /*0020*/ 	.short	0x000a
        /*0022*/ 	.short	0x0050
        /*0024*/ 	.byte	0x00, 0xf5, 0x21, 0x00


	//----- nvinfo : EIATTR_KPARAM_INFO
	.align		4
.L_923:
        /*0028*/ 	.byte	0x04, 0x17
        /*002a*/ 	.short	(.L_925 - .L_924)
.L_924:
        /*002c*/ 	.word	0x00000000
        /*0030*/ 	.short	0x0009
        /*0032*/ 	.short	0x0048
        /*0034*/ 	.byte	0x00, 0xf0, 0x21, 0x00


	//----- nvinfo : EIATTR_KPARAM_INFO
	.align		4
.L_925:
        /*0038*/ 	.byte	0x04, 0x17
        /*003a*/ 	.short	(.L_927 - .L_926)
.L_926:
        /*003c*/ 	.word	0x00000000
        /*0040*/ 	.short	0x0008
        /*0042*/ 	.short	0x0040
        /*0044*/ 	.byte	0x00, 0xf0, 0x11, 0x00


	//----- nvinfo : EIATTR_KPARAM_INFO
	.align		4
.L_927:
        /*0048*/ 	.byte	0x04, 0x17
        /*004a*/ 	.short	(.L_929 - .L_928)
.L_928:
        /*004c*/ 	.word	0x00000000
        /*0050*/ 	.short	0x0007
        /*0052*/ 	.short	0x0038
        /*0054*/ 	.byte	0x00, 0xf5, 0x21, 0x00


	//----- nvinfo : EIATTR_KPARAM_INFO
	.align		4
.L_929:
        /*0058*/ 	.byte	0x04, 0x17
        /*005a*/ 	.short	(.L_931 - .L_930)
.L_930:
        /*005c*/ 	.word	0x00000000
        /*0060*/ 	.short	0x0006
        /*0062*/ 	.short	0x0030
        /*0064*/ 	.byte	0x00, 0xf5, 0x21, 0x00


	//----- nvinfo : EIATTR_KPARAM_INFO
	.align		4
.L_931:
        /*0068*/ 	.byte	0x04, 0x17
        /*006a*/ 	.short	(.L_933 - .L_932)
.L_932:
        /*006c*/ 	.word	0x00000000
        /*0070*/ 	.short	0x0005
        /*0072*/ 	.short	0x0028
        /*0074*/ 	.byte	0x00, 0xf5, 0x21, 0x00


	//----- nvinfo : EIATTR_KPARAM_INFO
	.align		4
.L_933:
        /*0078*/ 	.byte	0x04, 0x17
        /*007a*/ 	.short	(.L_935 - .L_934)
.L_934:
        /*007c*/ 	.word	0x00000000
        /*0080*/ 	.short	0x0004
        /*0082*/ 	.short	0x0020
        /*0084*/ 	.byte	0x00, 0xf5, 0x21, 0x00


	//----- nvinfo : EIATTR_KPARAM_INFO
	.align		4
.L_935:
        /*0088*/ 	.byte	0x04, 0x17
        /*008a*/ 	.short	(.L_937 - .L_936)
.L_936:
        /*008c*/ 	.word	0x00000000
        /*0090*/ 	.short	0x0003
        /*0092*/ 	.short	0x0018
        /*0094*/ 	.byte	0x00, 0xf5, 0x21, 0x00


	//----- nvinfo : EIATTR_KPARAM_INFO
	.align		4
.L_937:
        /*0098*/ 	.byte	0x04, 0x17
        /*009a*/ 	.short	(.L_939 - .L_938)
.L_938:
        /*009c*/ 	.word	0x00000000
        /*00a0*/ 	.short	0x0002
        /*00a2*/ 	.short	0x0010
        /*00a4*/ 	.byte	0x00, 0xf5, 0x21, 0x00


	//----- nvinfo : EIATTR_KPARAM_INFO
	.align		4
.L_939:
        /*00a8*/ 	.byte	0x04, 0x17
        /*00aa*/ 	.short	(.L_941 - .L_940)
.L_940:
        /*00ac*/ 	.word	0x00000000
        /*00b0*/ 	.short	0x0001
        /*00b2*/ 	.short	0x0008
        /*00b4*/ 	.byte	0x00, 0xf5, 0x21, 0x00


	//----- nvinfo : EIATTR_KPARAM_INFO
	.align		4
.L_941:
        /*00b8*/ 	.byte	0x04, 0x17
        /*00ba*/ 	.short	(.L_943 - .L_942)
.L_942:
        /*00bc*/ 	.word	0x00000000
        /*00c0*/ 	.short	0x0000
        /*00c2*/ 	.short	0x0000
        /*00c4*/ 	.byte	0x00, 0xf5, 0x21, 0x00


	//----- nvinfo : EIATTR_SPARSE_MMA_MASK
	.align		4
.L_943:
        /*00c8*/ 	.byte	0x03, 0x50
        /*00ca*/ 	.short	0x0000


	//----- nvinfo : EIATTR_MAXREG_COUNT
	.align		4
        /*00cc*/ 	.byte	0x03, 0x1b
        /*00ce*/ 	.short	0x0040


	//----- nvinfo : EIATTR_MERCURY_ISA_VERSION
	.align		4
        /*00d0*/ 	.byte	0x03, 0x5f
        /*00d2*/ 	.short	0x0101


	//----- nvinfo : EIATTR_VRC_CTA_INIT_COUNT
	.align		4
        /*00d4*/ 	.byte	0x02, 0x4a
	.zero		1
	.zero		1


	//----- nvinfo : EIATTR_EXIT_INSTR_OFFSETS
	.align		4
        /*00d8*/ 	.byte	0x04, 0x1c
        /*00da*/ 	.short	(.L_945 - .L_944)


	//   ....[0]....
.L_944:
        /*00dc*/ 	.word	0x00000010


	//----- nvinfo : EIATTR_MAX_THREADS
	.align		4
.L_945:
        /*00e0*/ 	.byte	0x04, 0x05
        /*00e2*/ 	.short	(.L_947 - .L_946)
.L_946:
        /*00e4*/ 	.word	0x00000140
        /*00e8*/ 	.word	0x00000001
        /*00ec*/ 	.word	0x00000001


	//----- nvinfo : EIATTR_CBANK_PARAM_SIZE
	.align		4
.L_947:
        /*00f0*/ 	.byte	0x03, 0x19
        /*00f2*/ 	.short	0x0060


	//----- nvinfo : EIATTR_PARAM_CBANK
	.align		4
        /*00f4*/ 	.byte	0x04, 0x0a
        /*00f6*/ 	.short	(.L_949 - .L_948)
	.align		4
.L_948:
        /*00f8*/ 	.word	index@(.nv.constant0._ZN13group_norm_v218gn_bwd_cuda_kernelI13__nv_bfloat16Li320ELi3ELi16ELi40ELi1024ELb1ELb1ELi32ELi320ELi320ELi4ELb1ELi12ELb0ELb0ELNS_15WgradSyncMethodE3ENS_16CompileConditionILi1000EEEEEvPT_S6_S6_PKS5_S8_S8_S8_PKfflPfPj)
        /*00fc*/ 	.short	0x0380
        /*00fe*/ 	.short	0x0060


	//----- nvinfo : EIATTR_SW_WAR
	.align		4
.L_949:
        /*0100*/ 	.byte	0x04, 0x36
        /*0102*/ 	.short	(.L_951 - .L_950)
.L_950:
        /*0104*/ 	.word	0x00000008
.L_951:


//--------------------- .nv.info._ZN13group_norm_v214gn_cuda_kernelI13__nv_bfloat16Li320ELi3ELi32ELi20ELi1024ELb0ELi8ELi320ELi320ELi4ELb1ELi2ELb0ELb0ENS_16CompileConditionILi1000EEEEEvPT_PKS4_S7_S7_flPfS8_Pj --------------------------
	.section	.nv.info._ZN13group_norm_v214gn_cuda_kernelI13__nv_bfloat16Li320ELi3ELi32ELi20ELi1024ELb0ELi8ELi320ELi320ELi4ELb1ELi2ELb0ELb0ENS_16CompileConditionILi1000EEEEEvPT_PKS4_S7_S7_flPfS8_Pj,"",@"SHT_CUDA_INFO"
	.sectionflags	@""
	.align	4


	//----- nvinfo : EIATTR_CUDA_API_VERSION
	.align		4
        /*0000*/ 	.byte	0x04, 0x37
        /*0002*/ 	.short	(.L_953 - .L_952)
.L_952:
        /*0004*/ 	.word	0x00000082


	//----- nvinfo : EIATTR_KPARAM_INFO
	.align		4
.L_953:
        /*0008*/ 	.byte	0x04, 0x17
        /*000a*/ 	.short	(.L_955 - .L_954)
.L_954:
        /*000c*/ 	.word	0x00000000
        /*0010*/ 	.short	0x0008
        /*0012*/ 	.short	0x0040
        /*0014*/ 	.byte	0x00, 0xf5, 0x21, 0x00


	//----- nvinfo : EIATTR_KPARAM_INFO
	.align		4
.L_955:
        /*0018*/ 	.byte	0x04, 0x17
        /*001a*/ 	.short	(.L_957 - .L_956)
.L_956:
        /*001c*/ 	.word	0x00000000
        /*0020*/ 	.short	0x0007
        /*0022*/ 	.short	0x0038
        /*0024*/ 	.byte	0x00, 0xf5, 0x21, 0x00


	//----- nvinfo : EIATTR_KPARAM_INFO
	.align		4
.L_957:
        /*0028*/ 	.byte	0x04, 0x17
        /*002a*/ 	.short	(.L_959 - .L_958)
.L_958:
        /*002c*/ 	.word	0x00000000
        /*0030*/ 	.short	0x0006
        /*0032*/ 	.short	0x0030
        /*0034*/ 	.byte	0x00, 0xf5, 0x21, 0x00


	//----- nvinfo : EIATTR_KPARAM_INFO
	.align		4
.L_959:
        /*0038*/ 	.byte	0x04, 0x17
        /*003a*/ 	.short	(.L_961 - .L_960)
.L_960:
        /*003c*/ 	.word	0x00000000
        /*0040*/ 	.short	0x0005
        /*0042*/ 	.short	0x0028
        /*0044*/ 	.byte	0x00, 0xf0, 0x21, 0x00


	//----- nvinfo : EIATTR_KPARAM_INFO
	.align		4
.L_961:
        /*0048*/ 	.byte	0x04, 0x17
        /*004a*/ 	.short	(.L_963 - .L_962)
.L_962:
        /*004c*/ 	.word	0x00000000
        /*0050*/ 	.short	0x0004
        /*0052*/ 	.short	0x0020
        /*0054*/ 	.byte	0x00, 0xf0, 0x11, 0x00


	//----- nvinfo : EIATTR_KPARAM_INFO
	.align		4
.L_963:
        /*0058*/ 	.byte	0x04, 0x17
        /*005a*/ 	.short	(.L_965 - .L_964)
.L_964:
        /*005c*/ 	.word	0x00000000
        /*0060*/ 	.short	0x0003
        /*0062*/ 	.short	0x0018
        /*0064*/ 	.byte	0x00, 0xf5, 0x21, 0x00


	//----- nvinfo : EIATTR_KPARAM_INFO
	.align		4
.L_965:
        /*0068*/ 	.byte	0x04, 0x17
        /*006a*/ 	.short	(.L_967 - .L_966)
.L_966:
        /*006c*/ 	.word	0x00000000
        /*0070*/ 	.short	0x0002
        /*0072*/ 	.short	0x0010
        /*0074*/ 	.byte	0x00, 0xf5, 0x21, 0x00


	//----- nvinfo : EIATTR_KPARAM_INFO
	.align		4
.L_967:
        /*0078*/ 	.byte	0x04, 0x17
        /*007a*/ 	.short	(.L_969 - .L_968)
.L_968:
        /*007c*/ 	.word	0x00000000
        /*0080*/ 	.short	0x0001
        /*0082*/ 	.short	0x0008
        /*0084*/ 	.byte	0x00, 0xf5, 0x21, 0x00


	//----- nvinfo : EIATTR_KPARAM_INFO
	.align		4
.L_969:
        /*0088*/ 	.byte	0x04, 0x17
        /*008a*/ 	.short	(.L_971 - .L_970)
.L_970:
        /*008c*/ 	.word	0x00000000
        /*0090*/ 	.short	0x0000
        /*0092*/ 	.short	0x0000
        /*0094*/ 	.byte	0x00, 0xf5, 0x21, 0x00


	//----- nvinfo : EIATTR_SPARSE_MMA_MASK
	.align		4
.L_971:
        /*0098*/ 	.byte	0x03, 0x50
        /*009a*/ 	.short	0x0000


	//----- nvinfo : EIATTR_MAXREG_COUNT
	.align		4
        /*009c*/ 	.byte	0x03, 0x1b
        /*009e*/ 	.short	0x0040


	//----- nvinfo : EIATTR_MERCURY_ISA_VERSION
	.align		4
        /*00a0*/ 	.byte	0x03, 0x5f
        /*00a2*/ 	.short	0x0101


	//----- nvinfo : EIATTR_VRC_CTA_INIT_COUNT
	.align		4
        /*00a4*/ 	.byte	0x02, 0x4a
	.zero		1
	.zero		1


	//----- nvinfo : EIATTR_EXIT_INSTR_OFFSETS
	.align		4
        /*00a8*/ 	.byte	0x04, 0x1c
        /*00aa*/ 	.short	(.L_973 - .L_972)


	//   ....[0]....
.L_972:
        /*00ac*/ 	.word	0x00000010


	//----- nvinfo : EIATTR_MAX_THREADS
	.align		4
.L_973:
        /*00b0*/ 	.byte	0x04, 0x05
        /*00b2*/ 	.short	(.L_975 - .L_974)
.L_974:
        /*00b4*/ 	.word	0x00000140
        /*00b8*/ 	.word	0x00000001
        /*00bc*/ 	.word	0x00000001


	//----- nvinfo : EIATTR_CBANK_PARAM_SIZE
	.align		4
.L_975:
        /*00c0*/ 	.byte	0x03, 0x19
        /*00c2*/ 	.short	0x0048


	//----- nvinfo : EIATTR_PARAM_CBANK
	.align		4
        /*00c4*/ 	.byte	0x04, 0x0a
        /*00c6*/ 	.short	(.L_977 - .L_976)
	.align		4
.L_976:
        /*00c8*/ 	.word	index@(.nv.constant0._ZN13group_norm_v214gn_cuda_kernelI13__nv_bfloat16Li320ELi3ELi32ELi20ELi1024ELb0ELi8ELi320ELi320ELi4ELb1ELi2ELb0ELb0ENS_16CompileConditionILi1000EEEEEvPT_PKS4_S7_S7_flPfS8_Pj)
        /*00cc*/ 	.short	0x0380
        /*00ce*/ 	.short	0x0048


	//----- nvinfo : EIATTR_SW_WAR
	.align		4
.L_977:
        /*00d0*/ 	.byte	0x04, 0x36
        /*00d2*/ 	.short	(.L_979 - .L_978)
.L_978:
        /*00d4*/ 	.word	0x00000008
.L_979:


//--------------------- .nv.info._ZN13group_norm_v214gn_cuda_kernelI13__nv_bfloat16Li320ELi1ELi32ELi20ELi1024ELb0ELi16ELi320ELi320ELi4ELb1ELi2ELb0ELb0ENS_16CompileConditionILi1000EEEEEvPT_PKS4_S7_S7_flPfS8_Pj --------------------------
	.section	.nv.info._ZN13group_norm_v214gn_cuda_kernelI13__nv_bfloat16Li320ELi1ELi32ELi20ELi1024ELb0ELi16ELi320ELi320ELi4ELb1ELi2ELb0ELb0ENS_16CompileConditionILi1000EEEEEvPT_PKS4_S7_S7_flPfS8_Pj,"",@"SHT_CUDA_INFO"
	.sectionflags	@""
	.align	4


	//----- nvinfo : EIATTR_CUDA_API_VERSION
	.align		4
        /*0000*/ 	.byte	0x04, 0x37
        /*0002*/ 	.short	(.L_981 - .L_980)
.L_980:
        /*0004*/ 	.word	0x00000082


	//----- nvinfo : EIATTR_KPARAM_INFO
	.align		4
.L_981:
        /*0008*/ 	.byte	0x04, 0x17
        /*000a*/ 	.short	(.L_983 - .L_982)
.L_982:
        /*000c*/ 	.word	0x00000000
        /*0010*/ 	.short	0x0008
        /*0012*/ 	.short	0x0040
        /*0014*/ 	.byte	0x00, 0xf5, 0x21, 0x00


	//----- nvinfo : EIATTR_KPARAM_INFO
	.align		4
.L_983:
        /*0018*/ 	.byte	0x04, 0x17
        /*001a*/ 	.short	(.L_985 - .L_984)
.L_984:
        /*001c*/ 	.word	0x00000000
        /*0020*/ 	.short	0x0007
        /*0022*/ 	.short	0x0038
        /*0024*/ 	.byte	0x00, 0xf5, 0x21, 0x00


	//----- nvinfo : EIATTR_KPARAM_INFO
	.align		4
.L_985:
        /*0028*/ 	.byte	0x04, 0x17
        /*002a*/ 	.short	(.L_987 - .L_986)
.L_986:
        /*002c*/ 	.word	0x00000000
        /*0030*/ 	.short	0x0006
        /*0032*/ 	.short	0x0030
        /*0034*/ 	.byte	0x00, 0xf5, 0x21, 0x00


	//----- nvinfo : EIATTR_KPARAM_INFO
	.align		4
.L_987:
        /*0038*/ 	.byte	0x04, 0x17
        /*003a*/ 	.short	(.L_989 - .L_988)
.L_988:
        /*003c*/ 	.word	0x00000000
        /*0040*/ 	.short	0x0005
        /*0042*/ 	.short	0x0028
        /*0044*/ 	.byte	0x00, 0xf0, 0x21, 0x00


	//----- nvinfo : EIATTR_KPARAM_INFO
	.align		4
.L_989:
        /*0048*/ 	.byte	0x04, 0x17
        /*004a*/ 	.short	(.L_991 - .L_990)
.L_990:
        /*004c*/ 	.word	0x00000000
        /*0050*/ 	.short	0x0004
        /*0052*/ 	.short	0x0020
        /*0054*/ 	.byte	0x00, 0xf0, 0x11, 0x00


	//----- nvinfo : EIATTR_KPARAM_INFO
	.align		4
.L_991:
        /*0058*/ 	.byte	0x04, 0x17
        /*005a*/ 	.short	(.L_993 - .L_992)
.L_992:
        /*005c*/ 	.word	0x00000000
        /*0060*/ 	.short	0x0003
        /*0062*/ 	.short	0x0018
        /*0064*/ 	.byte	0x00, 0xf5, 0x21, 0x00


	//----- nvinfo : EIATTR_KPARAM_INFO
	.align		4
.L_993:
        /*0068*/ 	.byte	0x04, 0x17
        /*006a*/ 	.short	(.L_995 - .L_994)
.L_994:
        /*006c*/ 	.word	0x00000000
        /*0070*/ 	.short	0x0002
        /*0072*/ 	.short	0x0010
        /*0074*/ 	.byte	0x00, 0xf5, 0x21, 0x00


	//----- nvinfo : EIATTR_KPARAM_INFO
	.align		4
.L_995:
        /*0078*/ 	.byte	0x04, 0x17
        /*007a*/ 	.short	(.L_997 - .L_996)
.L_996:
        /*007c*/ 	.word	0x00000000
        /*0080*/ 	.short	0x0001
        /*0082*/ 	.short	0x0008
        /*0084*/ 	.byte	0x00, 0xf5, 0x21, 0x00


	//----- nvinfo : EIATTR_KPARAM_INFO
	.align		4
.L_997:
        /*0088*/ 	.byte	0x04, 0x17
        /*008a*/ 	.short	(.L_999 - .L_998)
.L_998:
        /*008c*/ 	.word	0x00000000
        /*0090*/ 	.short	0x0000
        /*0092*/ 	.short	0x0000
        /*0094*/ 	.byte	0x00, 0xf5, 0x21, 0x00


	//----- nvinfo : EIATTR_SPARSE_MMA_MASK
	.align		4
.L_999:
        /*0098*/ 	.byte	0x03, 0x50
        /*009a*/ 	.short	0x0000


	//----- nvinfo : EIATTR_MAXREG_COUNT
	.align		4
        /*009c*/ 	.byte	0x03, 0x1b
        /*009e*/ 	.short	0x00a8


	//----- nvinfo : EIATTR_MERCURY_ISA_VERSION
	.align		4
        /*00a0*/ 	.byte	0x03, 0x5f
        /*00a2*/ 	.short	0x0101


	//----- nvinfo : EIATTR_VRC_CTA_INIT_COUNT
	.align		4
        /*00a4*/ 	.byte	0x02, 0x4a
	.zero		1
	.zero		1


	//----- nvinfo : EIATTR_EXIT_INSTR_OFFSETS
	.align		4
        /*00a8*/ 	.byte	0x04, 0x1c
        /*00aa*/ 	.short	(.L_1001 - .L_1000)


	//   ....[0]....
.L_1000:
        /*00ac*/ 	.word	0x00000010


	//----- nvinfo : EIATTR_MAX_THREADS
	.align		4
.L_1001:
        /*00b0*/ 	.byte	0x04, 0x05
        /*00b2*/ 	.short	(.L_1003 - .L_1002)
.L_1002:
        /*00b4*/ 	.word	0x00000140
        /*00b8*/ 	.word	0x00000001
        /*00bc*/ 	.word	0x00000001


	//----- nvinfo : EIATTR_CBANK_PARAM_SIZE
	.align		4
.L_1003:
        /*00c0*/ 	.byte	0x03, 0x19
        /*00c2*/ 	.short	0x0048


	//----- nvinfo : EIATTR_PARAM_CBANK
	.align		4
        /*00c4*/ 	.byte	0x04, 0x0a
        /*00c6*/ 	.short	(.L_1005 - .L_1004)
	.align		4
.L_1004:
        /*00c8*/ 	.word	index@(.nv.constant0._ZN13group_norm_v214gn_cuda_kernelI13__nv_bfloat16Li320ELi1ELi32ELi20ELi1024ELb0ELi16ELi320ELi320ELi4ELb1ELi2ELb0ELb0ENS_16CompileConditionILi1000EEEEEvPT_PKS4_S7_S7_flPfS8_Pj)
        /*00cc*/ 	.short	0x0380
        /*00ce*/ 	.short	0x0048


	//----- nvinfo : EIATTR_SW_WAR
	.align		4
.L_1005:
        /*00d0*/ 	.byte	0x04, 0x36
        /*00d2*/ 	.short	(.L_1007 - .L_1006)
.L_1006:
        /*00d4*/ 	.word	0x00000008
.L_1007:


//--------------------- .nv.info._ZN13group_norm_v214gn_cuda_kernelI13__nv_bfloat16Li320ELi3ELi32ELi20ELi1024ELb0ELi16ELi320ELi320ELi4ELb1ELi5ELb0ELb0ENS_16CompileConditionILi1000EEEEEvPT_PKS4_S7_S7_flPfS8_Pj --------------------------
	.section	.nv.info._ZN13group_norm_v214gn_cuda_kernelI13__nv_bfloat16Li320ELi3ELi32ELi20ELi1024ELb0ELi16ELi320ELi320ELi4ELb1ELi5ELb0ELb0ENS_16CompileConditionILi1000EEEEEvPT_PKS4_S7_S7_flPfS8_Pj,"",@"SHT_CUDA_INFO"
	.sectionflags	@""
	.align	4


	//----- nvinfo : EIATTR_CUDA_API_VERSION
	.align		4
        /*0000*/ 	.byte	0x04, 0x37
        /*0002*/ 	.short	(.L_1009 - .L_1008)
.L_1008:
        /*0004*/ 	.word	0x00000082


	//----- nvinfo : EIATTR_KPARAM_INFO
	.align		4
.L_1009:
        /*0008*/ 	.byte	0x04, 0x17
        /*000a*/ 	.short	(.L_1011 - .L_1010)
.L_1010:
        /*000c*/ 	.word	0x00000000
        /*0010*/ 	.short	0x0008
        /*0012*/ 	.short	0x0040
        /*0014*/ 	.byte	0x00, 0xf5, 0x21, 0x00


	//----- nvinfo : EIATTR_KPARAM_INFO
	.align		4
.L_1011:
        /*0018*/ 	.byte	0x04, 0x17
        /*001a*/ 	.short	(.L_1013 - .L_1012)
.L_1012:
        /*001c*/ 	.word	0x00000000
        /*0020*/ 	.short	0x0007
        /*0022*/ 	.short	0x0038
        /*0024*/ 	.byte	0x00, 0xf5, 0x21, 0x00


	//----- nvinfo : EIATTR_KPARAM_INFO
	.align		4
.L_1013:
        /*0028*/ 	.byte	0x04, 0x17
        /*002a*/ 	.short	(.L_1015 - .L_1014)
.L_1014:
        /*002c*/ 	.word	0x00000000
        /*0030*/ 	.short	0x0006
        /*0032*/ 	.short	0x0030
        /*0034*/ 	.byte	0x00, 0xf5, 0x21, 0x00


	//----- nvinfo : EIATTR_KPARAM_INFO
	.align		4
.L_1015:
        /*0038*/ 	.byte	0x04, 0x17
        /*003a*/ 	.short	(.L_1017 - .L_1016)
.L_1016:
        /*003c*/ 	.word	0x00000000
        /*0040*/ 	.short	0x0005
        /*0042*/ 	.short	0x0028
        /*0044*/ 	.byte	0x00, 0xf0, 0x21, 0x00


	//----- nvinfo : EIATTR_KPARAM_INFO
	.align		4
.L_1017:
        /*0048*/ 	.byte	0x04, 0x17
        /*004a*/ 	.short	(.L_1019 - .L_1018)
.L_1018:
        /*004c*/ 	.word	0x00000000
        /*0050*/ 	.short	0x0004
        /*0052*/ 	.short	0x0020
        /*0054*/ 	.byte	0x00, 0xf0, 0x11, 0x00


	//----- nvinfo : EIATTR_KPARAM_INFO
	.align		4
.L_1019:
        /*0058*/ 	.byte	0x04, 0x17
        /*005a*/ 	.short	(.L_1021 - .L_1020)
.L_1020:
        /*005c*/ 	.word	0x00000000
        /*0060*/ 	.short	0x0003
        /*0062*/ 	.short	0x0018
        /*0064*/ 	.byte	0x00, 0xf5, 0x21, 0x00


	//----- nvinfo : EIATTR_KPARAM_INFO
	.align		4
.L_1021:
        /*0068*/ 	.byte	0x04, 0x17
        /*006a*/ 	.short	(.L_1023 - .L_1022)
.L_1022:
        /*006c*/ 	.word	0x00000000
        /*0070*/ 	.short	0x0002
        /*0072*/ 	.short	0x0010
        /*0074*/ 	.byte	0x00, 0xf5, 0x21, 0x00


	//----- nvinfo : EIATTR_KPARAM_INFO
	.align		4
.L_1023:
        /*0078*/ 	.byte	0x04, 0x17
        /*007a*/ 	.short	(.L_1025 - .L_1024)
.L_1024:
        /*007c*/ 	.word	0x00000000
        /*0080*/ 	.short	0x0001
        /*0082*/ 	.short	0x0008
        /*0084*/ 	.byte	0x00, 0xf5, 0x21, 0x00


	//----- nvinfo : EIATTR_KPARAM_INFO
	.align		4
.L_1025:
        /*0088*/ 	.byte	0x04, 0x17
        /*008a*/ 	.short	(.L_1027 - .L_1026)
.L_1026:
        /*008c*/ 	.word	0x00000000
        /*0090*/ 	.short	0x0000
        /*0092*/ 	.short	0x0000
        /*0094*/ 	.byte	0x00, 0xf5, 0x21, 0x00


	//----- nvinfo : EIATTR_SPARSE_MMA_MASK
	.align		4
.L_1027:
        /*0098*/ 	.byte	0x03, 0x50
        /*009a*/ 	.short	0x0000


	//----- nvinfo : EIATTR_MAXREG_COUNT
	.align		4
        /*009c*/ 	.byte	0x03, 0x1b
        /*009e*/ 	.short	0x0040


	//----- nvinfo : EIATTR_MERCURY_ISA_VERSION
	.align		4
        /*00a0*/ 	.byte	0x03, 0x5f
        /*00a2*/ 	.short	0x0101


	//----- nvinfo : EIATTR_VRC_CTA_INIT_COUNT
	.align		4
        /*00a4*/ 	.byte	0x02, 0x4a
	.zero		1
	.zero		1


	//----- nvinfo : EIATTR_EXIT_INSTR_OFFSETS
	.align		4
        /*00a8*/ 	.byte	0x04, 0x1c
        /*00aa*/ 	.short	(.L_1029 - .L_1028)


	//   ....[0]....
.L_1028:
        /*00ac*/ 	.word	0x00000010


	//----- nvinfo : EIATTR_MAX_THREADS
	.align		4
.L_1029:
        /*00b0*/ 	.byte	0x04, 0x05
        /*00b2*/ 	.short	(.L_1031 - .L_1030)
.L_1030:
        /*00b4*/ 	.word	0x00000140
        /*00b8*/ 	.word	0x00000001
        /*00bc*/ 	.word	0x00000001


	//----- nvinfo : EIATTR_CBANK_PARAM_SIZE
	.align		4
.L_1031:
        /*00c0*/ 	.byte	0x03, 0x19
        /*00c2*/ 	.short	0x0048


	//----- nvinfo : EIATTR_PARAM_CBANK
	.align		4
        /*00c4*/ 	.byte	0x04, 0x0a
        /*00c6*/ 	.short	(.L_1033 - .L_1032)
	.align		4
.L_1032:
        /*00c8*/ 	.word	index@(.nv.constant0._ZN13group_norm_v214gn_cuda_kernelI13__nv_bfloat16Li320ELi3ELi32ELi20ELi1024ELb0ELi16ELi320ELi320ELi4ELb1ELi5ELb0ELb0ENS_16CompileConditionILi1000EEEEEvPT_PKS4_S7_S7_flPfS8_Pj)
        /*00cc*/ 	.short	0x0380
        /*00ce*/ 	.short	0x0048


	//----- nvinfo : EIATTR_SW_WAR
	.align		4
.L_1033:
        /*00d0*/ 	.byte	0x04, 0x36
        /*00d2*/ 	.short	(.L_1035 - .L_1034)
.L_1034:
        /*00d4*/ 	.word	0x00000008
.L_1035:


//--------------------- .nv.info._ZN13group_norm_v214gn_cuda_kernelI13__nv_bfloat16Li320ELi1ELi32ELi20ELi1024ELb0ELi32ELi320ELi320ELi4ELb1ELi4ELb0ELb0ENS_16CompileConditionILi1000EEEEEvPT_PKS4_S7_S7_flPfS8_Pj --------------------------
	.section	.nv.info._ZN13group_norm_v214gn_cuda_kernelI13__nv_bfloat16Li320ELi1ELi32ELi20ELi1024ELb0ELi32ELi320ELi320ELi4ELb1ELi4ELb0ELb0ENS_16CompileConditionILi1000EEEEEvPT_PKS4_S7_S7_flPfS8_Pj,"",@"SHT_CUDA_INFO"
	.sectionflags	@""
	.align	4


	//----- nvinfo : EIATTR_CUDA_API_VERSION
	.align		4
        /*0000*/ 	.byte	0x04, 0x37
        /*0002*/ 	.short	(.L_1037 - .L_1036)
.L_1036:
        /*0004*/ 	.word	0x00000082


	//----- nvinfo : EIATTR_KPARAM_INFO
	.align		4
.L_1037:
        /*0008*/ 	.byte	0x04, 0x17
        /*000a*/ 	.short	(.L_1039 - .L_1038)
.L_1038:
        /*000c*/ 	.word	0x00000000
        /*0010*/ 	.short	0x0008
        /*0012*/ 	.short	0x0040
        /*0014*/ 	.byte	0x00, 0xf5, 0x21, 0x00


	//----- nvinfo : EIATTR_KPARAM_INFO
	.align		4
.L_1039:
        /*0018*/ 	.byte	0x04, 0x17
        /*001a*/ 	.short	(.L_1041 - .L_1040)
.L_1040:
        /*001c*/ 	.word	0x00000000
        /*0020*/ 	.short	0x0007
        /*0022*/ 	.short	0x0038
        /*0024*/ 	.byte	0x00, 0xf5, 0x21, 0x00


	//----- nvinfo : EIATTR_KPARAM_INFO
	.align		4
.L_1041:
        /*0028*/ 	.byte	0x04, 0x17
        /*002a*/ 	.short	(.L_1043 - .L_1042)
.L_1042:
        /*002c*/ 	.word	0x00000000
        /*0030*/ 	.short	0x0006
        /*0032*/ 	.short	0x0030
        /*0034*/ 	.byte	0x00, 0xf5, 0x21, 0x00


	//----- nvinfo : EIATTR_KPARAM_INFO
	.align		4
.L_1043:
        /*0038*/ 	.byte	0x04, 0x17
        /*003a*/ 	.short	(.L_1045 - .L_1044)
.L_1044:
        /*003c*/ 	.word	0x00000000
        /*0040*/ 	.short	0x0005
        /*0042*/ 	.short	0x0028
        /*0044*/ 	.byte	0x00, 0xf0, 0x21, 0x00


	//----- nvinfo : EIATTR_KPARAM_INFO
	.align		4
.L_1045:
        /*0048*/ 	.byte	0x04, 0x17
        /*004a*/ 	.short	(.L_1047 - .L_1046)
.L_1046:
        /*004c*/ 	.word	0x00000000
        /*0050*/ 	.short	0x0004
        /*0052*/ 	.short	0x0020
        /*0054*/ 	.byte	0x00, 0xf0, 0x11, 0x00


	//----- nvinfo : EIATTR_KPARAM_INFO
	.align		4
.L_1047:
        /*0058*/ 	.byte	0x04, 0x17
        /*005a*/ 	.short	(.L_1049 - .L_1048)
.L_1048:
        /*005c*/ 	.word	0x00000000
        /*0060*/ 	.short	0x0003
        /*0062*/ 	.short	0x0018
        /*0064*/ 	.byte	0x00, 0xf5, 0x21, 0x00


	//----- nvinfo : EIATTR_KPARAM_INFO
	.align		4
.L_1049:
        /*0068*/ 	.byte	0x04, 0x17
        /*006a*/ 	.short	(.L_1051 - .L_1050)
.L_1050:
        /*006c*/ 	.word	0x00000000
        /*0070*/ 	.short	0x0002
        /*0072*/ 	.short	0x0010
        /*0074*/ 	.byte	0x00, 0xf5, 0x21, 0x00


	//----- nvinfo : EIATTR_KPARAM_INFO
	.align		4
.L_1051:
        /*0078*/ 	.byte	0x04, 0x17
        /*007a*/ 	.short	(.L_1053 - .L_1052)
.L_1052:
        /*007c*/ 	.word	0x00000000
        /*0080*/ 	.short	0x0001
        /*0082*/ 	.short	0x0008
        /*0084*/ 	.byte	0x00, 0xf5, 0x21, 0x00


	//----- nvinfo : EIATTR_KPARAM_INFO
	.align		4
.L_1053:
        /*0088*/ 	.byte	0x04, 0x17
        /*008a*/ 	.short	(.L_1055 - .L_1054)
.L_1054:
        /*008c*/ 	.word	0x00000000
        /*0090*/ 	.short	0x0000
        /*0092*/ 	.short	0x0000
        /*0094*/ 	.byte	0x00, 0xf5, 0x21, 0x00


	//----- nvinfo : EIATTR_SPARSE_MMA_MASK
	.align		4
.L_1055:
        /*0098*/ 	.byte	0x03, 0x50
        /*009a*/ 	.short	0x0000


	//----- nvinfo : EIATTR_MAXREG_COUNT
	.align		4
        /*009c*/ 	.byte	0x03, 0x1b
        /*009e*/ 	.short	0x00a8


	//----- nvinfo : EIATTR_MERCURY_ISA_VERSION
	.align		4
        /*00a0*/ 	.byte	0x03, 0x5f
        /*00a2*/ 	.short	0x0101


	//----- nvinfo : EIATTR_VRC_CTA_INIT_COUNT
	.align		4
        /*00a4*/ 	.byte	0x02, 0x4a
	.zero		1
	.zero		1


	//----- nvinfo : EIATTR_EXIT_INSTR_OFFSETS
	.align		4
        /*00a8*/ 	.byte	0x04, 0x1c
        /*00aa*/ 	.short	(.L_1057 - .L_1056)


	//   ....[0]....
.L_1056:
        /*00ac*/ 	.word	0x00000010


	//----- nvinfo : EIATTR_MAX_THREADS
	.align		4
.L_1057:
        /*00b0*/ 	.byte	0x04, 0x05
        /*00b2*/ 	.short	(.L_1059 - .L_1058)
.L_1058:
        /*00b4*/ 	.word	0x00000140
        /*00b8*/ 	.word	0x00000001
        /*00bc*/ 	.word	0x00000001


	//----- nvinfo : EIATTR_CBANK_PARAM_SIZE
	.align		4
.L_1059:
        /*00c0*/ 	.byte	0x03, 0x19
        /*00c2*/ 	.short	0x0048


	//----- nvinfo : EIATTR_PARAM_CBANK
	.align		4
        /*00c4*/ 	.byte	0x04, 0x0a
        /*00c6*/ 	.short	(.L_1061 - .L_1060)
	.align		4
.L_1060:
        /*00c8*/ 	.word	index@(.nv.constant0._ZN13group_norm_v214gn_cuda_kernelI13__nv_bfloat16Li320ELi1ELi32ELi20ELi1024ELb0ELi32ELi320ELi320ELi4ELb1ELi4ELb0ELb0ENS_16CompileConditionILi1000EEEEEvPT_PKS4_S7_S7_flPfS8_Pj)
        /*00cc*/ 	.short	0x0380
        /*00ce*/ 	.short	0x0048


	//----- nvinfo : EIATTR_SW_WAR
	.align		4
.L_1061:
        /*00d0*/ 	.byte	0x04, 0x36
        /*00d2*/ 	.short	(.L_1063 - .L_1062)
.L_1062:
        /*00d4*/ 	.word	0x00000008
.L_1063:


//--------------------- .nv.info._ZN13group_norm_v214gn_cuda_kernelI13__nv_bfloat16Li320ELi3ELi32ELi20ELi1024ELb0ELi32ELi320ELi320ELi4ELb1ELi10ELb0ELb0ENS_16CompileConditionILi1000EEEEEvPT_PKS4_S7_S7_flPfS8_Pj --------------------------
	.section	.nv.info._ZN13group_norm_v214gn_cuda_kernelI13__nv_bfloat16Li320ELi3ELi32ELi20ELi1024ELb0ELi32ELi320ELi320ELi4ELb1ELi10ELb0ELb0ENS_16CompileConditionILi1000EEEEEvPT_PKS4_S7_S7_flPfS8_Pj,"",@"SHT_CUDA_INFO"
	.sectionflags	@""
	.align	4


	//----- nvinfo : EIATTR_CUDA_API_VERSION
	.align		4
        /*0000*/ 	.byte	0x04, 0x37
        /*0002*/ 	.short	(.L_1065 - .L_1064)
.L_1064:
        /*0004*/ 	.word	0x00000082


	//----- nvinfo : EIATTR_KPARAM_INFO
	.align		4
.L_1065:
        /*0008*/ 	.byte	0x04, 0x17
        /*000a*/ 	.short	(.L_1067 - .L_1066)
.L_1066:
        /*000c*/ 	.word	0x00000000
        /*0010*/ 	.short	0x0008
        /*0012*/ 	.short	0x0040
        /*0014*/ 	.byte	0x00, 0xf5, 0x21, 0x00


	//----- nvinfo : EIATTR_KPARAM_INFO
	.align		4
.L_1067:
        /*0018*/ 	.byte	0x04, 0x17
        /*001a*/ 	.short	(.L_1069 - .L_1068)
.L_1068:
        /*001c*/ 	.word	0x00000000
        /*0020*/ 	.short	0x0007
        /*0022*/ 	.short	0x0038
        /*0024*/ 	.byte	0x00, 0xf5, 0x21, 0x00


	//----- nvinfo : EIATTR_KPARAM_INFO
	.align		4
.L_1069:
        /*0028*/ 	.byte	0x04, 0x17
        /*002a*/ 	.short	(.L_1071 - .L_1070)
.L_1070:
        /*002c*/ 	.word	0x00000000
        /*0030*/ 	.short	0x0006
        /*0032*/ 	.short	0x0030
        /*0034*/ 	.byte	0x00, 0xf5, 0x21, 0x00


	//----- nvinfo : EIATTR_KPARAM_INFO
	.align		4
.L_1071:
        /*0038*/ 	.byte	0x04, 0x17
        /*003a*/ 	.short	(.L_1073 - .L_1072)
.L_1072:
        /*003c*/ 	.word	0x00000000
        /*0040*/ 	.short	0x0005
        /*0042*/ 	.short	0x0028
        /*0044*/ 	.byte	0x00, 0xf0, 0x21, 0x00


	//----- nvinfo : EIATTR_KPARAM_INFO
	.align		4
.L_1073:
        /*0048*/ 	.byte	0x04, 0x17
        /*004a*/ 	.short	(.L_1075 - .L_1074)
.L_1074:
        /*004c*/ 	.word	0x00000000
        /*0050*/ 	.short	0x0004
        /*0052*/ 	.short	0x0020
        /*0054*/ 	.byte	0x00, 0xf0, 0x11, 0x00


	//----- nvinfo : EIATTR_KPARAM_INFO
	.align		4
.L_1075:
        /*0058*/ 	.byte	0x04, 0x17
        /*005a*/ 	.short	(.L_1077 - .L_1076)
.L_1076:
        /*005c*/ 	.word	0x00000000
        /*0060*/ 	.short	0x0003
        /*0062*/ 	.short	0x0018
        /*0064*/ 	.byte	0x00, 0xf5, 0x21, 0x00


	//----- nvinfo : EIATTR_KPARAM_INFO
	.align		4
.L_1077:
        /*0068*/ 	.byte	0x04, 0x17
        /*006a*/ 	.short	(.L_1079 - .L_1078)
.L_1078:
        /*006c*/ 	.word	0x00000000
        /*0070*/ 	.short	0x0002
        /*0072*/ 	.short	0x0010
        /*0074*/ 	.byte	0x00, 0xf5, 0x21, 0x00


	//----- nvinfo : EIATTR_KPARAM_INFO
	.align		4
.L_1079:
        /*0078*/ 	.byte	0x04, 0x17
        /*007a*/ 	.short	(.L_1081 - .L_1080)
.L_1080:
        /*007c*/ 	.word	0x00000000
        /*0080*/ 	.short	0x0001
        /*0082*/ 	.short	0x0008
        /*0084*/ 	.byte	0x00, 0xf5, 0x21, 0x00


	//----- nvinfo : EIATTR_KPARAM_INFO
	.align		4
.L_1081:
        /*0088*/ 	.byte	0x04, 0x17
        /*008a*/ 	.short	(.L_1083 - .L_1082)
.L_1082:
        /*008c*/ 	.word	0x00000000
        /*0090*/ 	.short	0x0000
        /*0092*/ 	.short	0x0000
        /*0094*/ 	.byte	0x00, 0xf5, 0x21, 0x00


	//----- nvinfo : EIATTR_SPARSE_MMA_MASK
	.align		4
.L_1083:
        /*0098*/ 	.byte	0x03, 0x50
        /*009a*/ 	.short	0x0000


	//----- nvinfo : EIATTR_MAXREG_COUNT
	.align		4
        /*009c*/ 	.byte	0x03, 0x1b
        /*009e*/ 	.short	0x0040


	//----- nvinfo : EIATTR_MERCURY_ISA_VERSION
	.align		4
        /*00a0*/ 	.byte	0x03, 0x5f
        /*00a2*/ 	.short	0x0101


	//----- nvinfo : EIATTR_VRC_CTA_INIT_COUNT
	.align		4
        /*00a4*/ 	.byte	0x02, 0x4a
	.zero		1
	.zero		1


	//----- nvinfo : EIATTR_EXIT_INSTR_OFFSETS
	.align		4
        /*00a8*/ 	.byte	0x04, 0x1c
        /*00aa*/ 	.short	(.L_1085 - .L_1084)


	//   ....[0]....
.L_1084:
        /*00ac*/ 	.word	0x00000010


	//----- nvinfo : EIATTR_MAX_THREADS
	.align		4
.L_1085:
        /*00b0*/ 	.byte	0x04, 0x05
        /*00b2*/ 	.short	(.L_1087 - .L_1086)
.L_1086:
        /*00b4*/ 	.word	0x00000140
        /*00b8*/ 	.word	0x00000001
        /*00bc*/ 	.word	0x00000001


	//----- nvinfo : EIATTR_CBANK_PARAM_SIZE
	.align		4
.L_1087:
        /*00c0*/ 	.byte	0x03, 0x19
        /*00c2*/ 	.short	0x0048


	//----- nvinfo : EIATTR_PARAM_CBANK
	.align		4
        /*00c4*/ 	.byte	0x04, 0x0a
        /*00c6*/ 	.short	(.L_1089 - .L_1088)
	.align		4
.L_1088:
        /*00c8*/ 	.word	index@(.nv.constant0._ZN13group_norm_v214gn_cuda_kernelI13__nv_bfloat16Li320ELi3ELi32ELi20ELi1024ELb0ELi32ELi320ELi320ELi4ELb1ELi10ELb0ELb0ENS_16CompileConditionILi1000EEEEEvPT_PKS4_S7_S7_flPfS8_Pj)
        /*00cc*/ 	.short	0x0380
        /*00ce*/ 	.short	0x0048


	//----- nvinfo : EIATTR_SW_WAR
	.align		4
.L_1089:
        /*00d0*/ 	.byte	0x04, 0x36
        /*00d2*/ 	.short	(.L_1091 - .L_1090)
.L_1090:
        /*00d4*/ 	.word	0x00000008
.L_1091:


//--------------------- .nv.info._ZN13group_norm_v214gn_cuda_kernelI13__nv_bfloat16Li320ELi1ELi32ELi20ELi1024ELb0ELi64ELi320ELi320ELi4ELb1ELi9ELb0ELb0ENS_16CompileConditionILi1000EEEEEvPT_PKS4_S7_S7_flPfS8_Pj --------------------------
	.section	.nv.info._ZN13group_norm_v214gn_cuda_kernelI13__nv_bfloat16Li320ELi1ELi32ELi20ELi1024ELb0ELi64ELi320ELi320ELi4ELb1ELi9ELb0ELb0ENS_16CompileConditionILi1000EEEEEvPT_PKS4_S7_S7_flPfS8_Pj,"",@"SHT_CUDA_INFO"
	.sectionflags	@""
	.align	4


	//----- nvinfo : EIATTR_CUDA_API_VERSION
	.align		4
        /*0000*/ 	.byte	0x04, 0x37
        /*0002*/ 	.short	(.L_1093 - .L_1092)
.L_1092:
        /*0004*/ 	.word	0x00000082


	//----- nvinfo : EIATTR_KPARAM_INFO
	.align		4
.L_1093:
        /*0008*/ 	.byte	0x04, 0x17
        /*000a*/ 	.short	(.L_1095 - .L_1094)
.L_1094:
        /*000c*/ 	.word	0x00000000
        /*0010*/ 	.short	0x0008
        /*0012*/ 	.short	0x0040
        /*0014*/ 	.byte	0x00, 0xf5, 0x21, 0x00


	//----- nvinfo : EIATTR_KPARAM_INFO
	.align		4
.L_1095:
        /*0018*/ 	.byte	0x04, 0x17
        /*001a*/ 	.short	(.L_1097 - .L_1096)
.L_1096:
        /*001c*/ 	.word	0x00000000
        /*0020*/ 	.short	0x0007
        /*0022*/ 	.short	0x0038
        /*0024*/ 	.byte	0x00, 0xf5, 0x21, 0x00


	//----- nvinfo : EIATTR_KPARAM_INFO
	.align		4
.L_1097:
        /*0028*/ 	.byte	0x04, 0x17
        /*002a*/ 	.short	(.L_1099 - .L_1098)
.L_1098:
        /*002c*/ 	.word	0x00000000
        /*0030*/ 	.short	0x0006
        /*0032*/ 	.short	0x0030
        /*0034*/ 	.byte	0x00, 0xf5, 0x21, 0x00


	//----- nvinfo : EIATTR_KPARAM_INFO
	.align		4
.L_1099:
        /*0038*/ 	.byte	0x04, 0x17
        /*003a*/ 	.short	(.L_1101 - .L_1100)
.L_1100:
        /*003c*/ 	.word	0x00000000
        /*0040*/ 	.short	0x0005
        /*0042*/ 	.short	0x0028
        /*0044*/ 	.byte	0x00, 0xf0, 0x21, 0x00


	//----- nvinfo : EIATTR_KPARAM_INFO
	.align		4
.L_1101:
        /*0048*/ 	.byte	0x04, 0x17
        /*004a*/ 	.short	(.L_1103 - .L_1102)
.L_1102:
        /*004c*/ 	.word	0x00000000
        /*0050*/ 	.short	0x0004
        /*0052*/ 	.short	0x0020
        /*0054*/ 	.byte	0x00, 0xf0, 0x11, 0x00


	//----- nvinfo : EIATTR_KPARAM_INFO
	.align		4
.L_1103:
        /*0058*/ 	.byte	0x04, 0x17
        /*005a*/ 	.short	(.L_1105 - .L_1104)
.L_1104:
        /*005c*/ 	.word	0x00000000
        /*0060*/ 	.short	0x0003
        /*0062*/ 	.short	0x0018
        /*0064*/ 	.byte	0x00, 0xf5, 0x21, 0x00


	//----- nvinfo : EIATTR_KPARAM_INFO
	.align		4
.L_1105:
        /*0068*/ 	.byte	0x04, 0x17
        /*006a*/ 	.short	(.L_1107 - .L_1106)
.L_1106:
        /*006c*/ 	.word	0x00000000
        /*0070*/ 	.short	0x0002
        /*0072*/ 	.short	0x0010
        /*0074*/ 	.byte	0x00, 0xf5, 0x21, 0x00


	//----- nvinfo : EIATTR_KPARAM_INFO
	.align		4
.L_1107:
        /*0078*/ 	.byte	0x04, 0x17
        /*007a*/ 	.short	(.L_1109 - .L_1108)
.L_1108:
        /*007c*/ 	.word	0x00000000
        /*0080*/ 	.short	0x0001
        /*0082*/ 	.short	0x0008
        /*0084*/ 	.byte	0x00, 0xf5, 0x21, 0x00


	//----- nvinfo : EIATTR_KPARAM_INFO
	.align		4
.L_1109:
        /*0088*/ 	.byte	0x04, 0x17
        /*008a*/ 	.short	(.L_1111 - .L_1110)
.L_1110:
        /*008c*/ 	.word	0x00000000
        /*0090*/ 	.short	0x0000
        /*0092*/ 	.short	0x0000
        /*0094*/ 	.byte	0x00, 0xf5, 0x21, 0x00


	//----- nvinfo : EIATTR_SPARSE_MMA_MASK
	.align		4
.L_1111:
        /*0098*/ 	.byte	0x03, 0x50
        /*009a*/ 	.short	0x0000


	//----- nvinfo : EIATTR_MAXREG_COUNT
	.align		4
        /*009c*/ 	.byte	0x03, 0x1b
        /*009e*/ 	.short	0x00a8


	//----- nvinfo : EIATTR_MERCURY_ISA_VERSION
	.align		4
        /*00a0*/ 	.byte	0x03, 0x5f
        /*00a2*/ 	.short	0x0101


	//----- nvinfo : EIATTR_VRC_CTA_INIT_COUNT
	.align		4
        /*00a4*/ 	.byte	0x02, 0x4a
	.zero		1
	.zero		1


	//----- nvinfo : EIATTR_EXIT_INSTR_OFFSETS
	.align		4
        /*00a8*/ 	.byte	0x04, 0x1c
        /*00aa*/ 	.short	(.L_1113 - .L_1112)


	//   ....[0]....
.L_1112:
        /*00ac*/ 	.word	0x00000010


	//----- nvinfo : EIATTR_MAX_THREADS
	.align		4
.L_1113:
        /*00b0*/ 	.byte	0x04, 0x05
        /*00b2*/ 	.short	(.L_1115 - .L_1114)
.L_1114:
        /*00b4*/ 	.word	0x00000140
        /*00b8*/ 	.word	0x00000001
        /*00bc*/ 	.word	0x00000001


	//----- nvinfo : EIATTR_CBANK_PARAM_SIZE
	.align		4
.L_1115:
        /*00c0*/ 	.byte	0x03, 0x19
        /*00c2*/ 	.short	0x0048


	//----- nvinfo : EIATTR_PARAM_CBANK
	.align		4
        /*00c4*/ 	.byte	0x04, 0x0a
        /*00c6*/ 	.short	(.L_1117 - .L_1116)
	.align		4
.L_1116:
        /*00c8*/ 	.word	index@(.nv.constant0._ZN13group_norm_v214gn_cuda_kernelI13__nv_bfloat16Li320ELi1ELi32ELi20ELi1024ELb0ELi64ELi320ELi320ELi4ELb1ELi9ELb0ELb0ENS_16CompileConditionILi1000EEEEEvPT_PKS4_S7_S7_flPfS8_Pj)
        /*00cc*/ 	.short	0x0380
        /*00ce*/ 	.short	0x0048


	//----- nvinfo : EIATTR_SW_WAR
	.align		4
.L_1117:
        /*00d0*/ 	.byte	0x04, 0x36
        /*00d2*/ 	.short	(.L_1119 - .L_1118)
.L_1118:
        /*00d4*/ 	.word	0x00000008
.L_1119:


//--------------------- .nv.info._ZN13group_norm_v214gn_cuda_kernelI13__nv_bfloat16Li320ELi1ELi32ELi20ELi1024ELb0ELi128ELi320ELi320ELi4ELb1ELi18ELb0ELb0ENS_16CompileConditionILi1000EEEEEvPT_PKS4_S7_S7_flPfS8_Pj --------------------------
	.section	.nv.info._ZN13group_norm_v214gn_cuda_kernelI13__nv_bfloat16Li320ELi1ELi32ELi20ELi1024ELb0ELi128ELi320ELi320ELi4ELb1ELi18ELb0ELb0ENS_16CompileConditionILi1000EEEEEvPT_PKS4_S7_S7_flPfS8_Pj,"",@"SHT_CUDA_INFO"
	.sectionflags	@""
	.align	4


	//----- nvinfo : EIATTR_CUDA_API_VERSION
	.align		4
        /*0000*/ 	.byte	0x04, 0x37
        /*0002*/ 	.short	(.L_1121 - .L_1120)
.L_1120:
        /*0004*/ 	.word	0x00000082


	//----- nvinfo : EIATTR_KPARAM_INFO
	.align		4
.L_1121:
        /*0008*/ 	.byte	0x04, 0x17
        /*000a*/ 	.short	(.L_1123 - .L_1122)
.L_1122:
        /*000c*/ 	.word	0x00000000
        /*0010*/ 	.short	0x0008
        /*0012*/ 	.short	0x0040
        /*0014*/ 	.byte	0x00, 0xf5, 0x21, 0x00


	//----- nvinfo : EIATTR_KPARAM_INFO
	.align		4
.L_1123:
        /*0018*/ 	.byte	0x04, 0x17
        /*001a*/ 	.short	(.L_1125 - .L_1124)
.L_1124:
        /*001c*/ 	.word	0x00000000
        /*0020*/ 	.short	0x0007
        /*0022*/ 	.short	0x0038
        /*0024*/ 	.byte	0x00, 0xf5, 0x21, 0x00


	//----- nvinfo : EIATTR_KPARAM_INFO
	.align		4
.L_1125:
        /*0028*/ 	.byte	0x04, 0x17
        /*002a*/ 	.short	(.L_1127 - .L_1126)
.L_1126:
        /*002c*/ 	.word	0x00000000
        /*0030*/ 	.short	0x0006
        /*0032*/ 	.short	0x0030
        /*0034*/ 	.byte	0x00, 0xf5, 0x21, 0x00


	//----- nvinfo : EIATTR_KPARAM_INFO
	.align		4
.L_1127:
        /*0038*/ 	.byte	0x04, 0x17
        /*003a*/ 	.short	(.L_1129 - .L_1128)
.L_1128:
        /*003c*/ 	.word	0x00000000
        /*0040*/ 	.short	0x0005
        /*0042*/ 	.short	0x0028
        /*0044*/ 	.byte	0x00, 0xf0, 0x21, 0x00


	//----- nvinfo : EIATTR_KPARAM_INFO
	.align		4
.L_1129:
        /*0048*/ 	.byte	0x04, 0x17
        /*004a*/ 	.short	(.L_1131 - .L_1130)
.L_1130:
        /*004c*/ 	.word	0x00000000
        /*0050*/ 	.short	0x0004
        /*0052*/ 	.short	0x0020
        /*0054*/ 	.byte	0x00, 0xf0, 0x11, 0x00


	//----- nvinfo : EIATTR_KPARAM_INFO
	.align		4
.L_1131:
        /*0058*/ 	.byte	0x04, 0x17
        /*005a*/ 	.short	(.L_1133 - .L_1132)
.L_1132:
        /*005c*/ 	.word	0x00000000
        /*0060*/ 	.short	0x0003
        /*0062*/ 	.short	0x0018
        /*0064*/ 	.byte	0x00, 0xf5, 0x21, 0x00


	//----- nvinfo : EIATTR_KPARAM_INFO
	.align		4
.L_1133:
        /*0068*/ 	.byte	0x04, 0x17
        /*006a*/ 	.short	(.L_1135 - .L_1134)
.L_1134:
        /*006c*/ 	.word	0x00000000
        /*0070*/ 	.short	0x0002
        /*0072*/ 	.short	0x0010
        /*0074*/ 	.byte	0x00, 0xf5, 0x21, 0x00


	//----- nvinfo : EIATTR_KPARAM_INFO
	.align		4
.L_1135:
        /*0078*/ 	.byte	0x04, 0x17
        /*007a*/ 	.short	(.L_1137 - .L_1136)
.L_1136:
        /*007c*/ 	.word	0x00000000
        /*0080*/ 	.short	0x0001
        /*0082*/ 	.short	0x0008
        /*0084*/ 	.byte	0x00, 0xf5, 0x21, 0x00


	//----- nvinfo : EIATTR_KPARAM_INFO
	.align		4
.L_1137:
        /*0088*/ 	.byte	0x04, 0x17
        /*008a*/ 	.short	(.L_1139 - .L_1138)
.L_1138:
        /*008c*/ 	.word	0x00000000
        /*0090*/ 	.short	0x0000
        /*0092*/ 	.short	0x0000
        /*0094*/ 	.byte	0x00, 0xf5, 0x21, 0x00


	//----- nvinfo : EIATTR_SPARSE_MMA_MASK
	.align		4
.L_1139:
        /*0098*/ 	.byte	0x03, 0x50
        /*009a*/ 	.short	0x0000


	//----- nvinfo : EIATTR_MAXREG_COUNT
	.align		4
        /*009c*/ 	.byte	0x03, 0x1b
        /*009e*/ 	.short	0x00a8


	//----- nvinfo : EIATTR_MERCURY_ISA_VERSION
	.align		4
        /*00a0*/ 	.byte	0x03, 0x5f
        /*00a2*/ 	.short	0x0101


	//----- nvinfo : EIATTR_VRC_CTA_INIT_COUNT
	.align		4
        /*00a4*/ 	.byte	0x02, 0x4a
	.zero		1
	.zero		1


	//----- nvinfo : EIATTR_EXIT_INSTR_OFFSETS
	.align		4
        /*00a8*/ 	.byte	0x04, 0x1c
        /*00aa*/ 	.short	(.L_1141 - .L_1140)


	//   ....[0]....
.L_1140:
        /*00ac*/ 	.word	0x00000010


	//----- nvinfo : EIATTR_MAX_THREADS
	.align		4
.L_1141:
        /*00b0*/ 	.byte	0x04, 0x05
        /*00b2*/ 	.short	(.L_1143 - .L_1142)
.L_1142:
        /*00b4*/ 	.word	0x00000140
        /*00b8*/ 	.word	0x00000001
        /*00bc*/ 	.word	0x00000001


	//----- nvinfo : EIATTR_CBANK_PARAM_SIZE
	.align		4
.L_1143:
        /*00c0*/ 	.byte	0x03, 0x19
        /*00c2*/ 	.short	0x0048


	//----- nvinfo : EIATTR_PARAM_CBANK
	.align		4
        /*00c4*/ 	.byte	0x04, 0x0a
        /*00c6*/ 	.short	(.L_1145 - .L_1144)
	.align		4
.L_1144:
        /*00c8*/ 	.word	index@(.nv.constant0._ZN13group_norm_v214gn_cuda_kernelI13__nv_bfloat16Li320ELi1ELi32ELi20ELi1024ELb0ELi128ELi320ELi320ELi4ELb1ELi18ELb0ELb0ENS_16CompileConditionILi1000EEEEEvPT_PKS4_S7_S7_flPfS8_Pj)
        /*00cc*/ 	.short	0x0380
        /*00ce*/ 	.short	0x0048


	//----- nvinfo : EIATTR_SW_WAR
	.align		4
.L_1145:
        /*00d0*/ 	.byte	0x04, 0x36
        /*00d2*/ 	.short	(.L_1147 - .L_1146)
.L_1146:
        /*00d4*/ 	.word	0x00000008
.L_1147:


//--------------------- .nv.info._ZN13group_norm_v214gn_cuda_kernelI13__nv_bfloat16Li320ELi3ELi32ELi20ELi1024ELb0ELi64ELi320ELi320ELi4ELb1ELi21ELb0ELb0ENS_16CompileConditionILi1000EEEEEvPT_PKS4_S7_S7_flPfS8_Pj --------------------------
	.section	.nv.info._ZN13group_norm_v214gn_cuda_kernelI13__nv_bfloat16Li320ELi3ELi32ELi20ELi1024ELb0ELi64ELi320ELi320ELi4ELb1ELi21ELb0ELb0ENS_16CompileConditionILi1000EEEEEvPT_PKS4_S7_S7_flPfS8_Pj,"",@"SHT_CUDA_INFO"
	.sectionflags	@""
	.align	4


	//----- nvinfo : EIATTR_CUDA_API_VERSION
	.align		4
        /*0000*/ 	.byte	0x04, 0x37
        /*0002*/ 	.short	(.L_1149 - .L_1148)
.L_1148:
        /*0004*/ 	.word	0x00000082


	//----- nvinfo : EIATTR_KPARAM_INFO
	.align		4
.L_1149:
        /*0008*/ 	.byte	0x04, 0x17
        /*000a*/ 	.short	(.L_1151 - .L_1150)
.L_1150:
        /*000c*/ 	.word	0x00000000
        /*0010*/ 	.short	0x0008
        /*0012*/ 	.short	0x0040
        /*0014*/ 	.byte	0x00, 0xf5, 0x21, 0x00


	//----- nvinfo : EIATTR_KPARAM_INFO
	.align		4
.L_1151:
        /*0018*/ 	.byte	0x04, 0x17
        /*001a*/ 	.short	(.L_1153 - .L_1152)
.L_1152:
        /*001c*/ 	.word	0x00000000
        /*0020*/ 	.short	0x0007
        /*0022*/ 	.short	0x0038
        /*0024*/ 	.byte	0x00, 0xf5, 0x21, 0x00


	//----- nvinfo : EIATTR_KPARAM_INFO
	.align		4
.L_1153:
        /*0028*/ 	.byte	0x04, 0x17
        /*002a*/ 	.short	(.L_1155 - .L_1154)
.L_1154:
        /*002c*/ 	.word	0x00000000
        /*0030*/ 	.short	0x0006
        /*0032*/ 	.short	0x0030
        /*0034*/ 	.byte	0x00, 0xf5, 0x21, 0x00


	//----- nvinfo : EIATTR_KPARAM_INFO
	.align		4
.L_1155:
        /*0038*/ 	.byte	0x04, 0x17
        /*003a*/ 	.short	(.L_1157 - .L_1156)
.L_1156:
        /*003c*/ 	.word	0x00000000
        /*0040*/ 	.short	0x0005
        /*0042*/ 	.short	0x0028
        /*0044*/ 	.byte	0x00, 0xf0, 0x21, 0x00


	//----- nvinfo : EIATTR_KPARAM_INFO
	.align		4
.L_1157:
        /*0048*/ 	.byte	0x04, 0x17
        /*004a*/ 	.short	(.L_1159 - .L_1158)
.L_1158:
        /*004c*/ 	.word	0x00000000
        /*0050*/ 	.short	0x0004
        /*0052*/ 	.short	0x0020
        /*0054*/ 	.byte	0x00, 0xf0, 0x11, 0x00


	//----- nvinfo : EIATTR_KPARAM_INFO
	.align		4
.L_1159:
        /*0058*/ 	.byte	0x04, 0x17
        /*005a*/ 	.short	(.L_1161 - .L_1160)
.L_1160:
        /*005c*/ 	.word	0x00000000
        /*0060*/ 	.short	0x0003
        /*0062*/ 	.short	0x0018
        /*0064*/ 	.byte	0x00, 0xf5, 0x21, 0x00


	//----- nvinfo : EIATTR_KPARAM_INFO
	.align		4
.L_1161:
        /*0068*/ 	.byte	0x04, 0x17
        /*006a*/ 	.short	(.L_1163 - .L_1162)
.L_1162:
        /*006c*/ 	.word	0x00000000
        /*0070*/ 	.short	0x0002
        /*0072*/ 	.short	0x0010
        /*0074*/ 	.byte	0x00, 0xf5, 0x21, 0x00


	//----- nvinfo : EIATTR_KPARAM_INFO
	.align		4
.L_1163:
        /*0078*/ 	.byte	0x04, 0x17
        /*007a*/ 	.short	(.L_1165 - .L_1164)
.L_1164:
        /*007c*/ 	.word	0x00000000
        /*0080*/ 	.short	0x0001
        /*0082*/ 	.short	0x0008
        /*0084*/ 	.byte	0x00, 0xf5, 0x21, 0x00


	//----- nvinfo : EIATTR_KPARAM_INFO
	.align		4
.L_1165:
        /*0088*/ 	.byte	0x04, 0x17
        /*008a*/ 	.short	(.L_1167 - .L_1166)
.L_1166:
        /*008c*/ 	.word	0x00000000
        /*0090*/ 	.short	0x0000
        /*0092*/ 	.short	0x0000
        /*0094*/ 	.byte	0x00, 0xf5, 0x21, 0x00


	//----- nvinfo : EIATTR_SPARSE_MMA_MASK
	.align		4
.L_1167:
        /*0098*/ 	.byte	0x03, 0x50
        /*009a*/ 	.short	0x0000


	//----- nvinfo : EIATTR_MAXREG_COUNT
	.align		4
        /*009c*/ 	.byte	0x03, 0x1b
        /*009e*/ 	.short	0x0040


	//----- nvinfo : EIATTR_MERCURY_ISA_VERSION
	.align		4
        /*00a0*/ 	.byte	0x03, 0x5f
        /*00a2*/ 	.short	0x0101


	//----- nvinfo : EIATTR_VRC_CTA_INIT_COUNT
	.align		4
        /*00a4*/ 	.byte	0x02, 0x4a
	.zero		1
	.zero		1


	//----- nvinfo : EIATTR_EXIT_INSTR_OFFSETS
	.align		4
        /*00a8*/ 	.byte	0x04, 0x1c
        /*00aa*/ 	.short	(.L_1169 - .L_1168)


	//   ....[0]....
.L_1168:
        /*00ac*/ 	.word	0x00000010


	//----- nvinfo : EIATTR_MAX_THREADS
	.align		4
.L_1169:
        /*00b0*/ 	.byte	0x04, 0x05
        /*00b2*/ 	.short	(.L_1171 - .L_1170)
.L_1170:
        /*00b4*/ 	.word	0x00000140
        /*00b8*/ 	.word	0x00000001
        /*00bc*/ 	.word	0x00000001


	//----- nvinfo : EIATTR_CBANK_PARAM_SIZE
	.align		4
.L_1171:
        /*00c0*/ 	.byte	0x03, 0x19
        /*00c2*/ 	.short	0x0048


	//----- nvinfo : EIATTR_PARAM_CBANK
	.align		4
        /*00c4*/ 	.byte	0x04, 0x0a
        /*00c6*/ 	.short	(.L_1173 - .L_1172)
	.align		4
.L_1172:
        /*00c8*/ 	.word	index@(.nv.constant0._ZN13group_norm_v214gn_cuda_kernelI13__nv_bfloat16Li320ELi3ELi32ELi20ELi1024ELb0ELi64ELi320ELi320ELi4ELb1ELi21ELb0ELb0ENS_16CompileConditionILi1000EEEEEvPT_PKS4_S7_S7_flPfS8_Pj)
        /*00cc*/ 	.short	0x0380
        /*00ce*/ 	.short	0x0048


	//----- nvinfo : EIATTR_SW_WAR
	.align		4
.L_1173:
        /*00d0*/ 	.byte	0x04, 0x36
        /*00d2*/ 	.short	(.L_1175 - .L_1174)
.L_1174:
        /*00d4*/ 	.word	0x00000008
.L_1175:


//--------------------- .nv.info._ZN13group_norm_v214gn_cuda_kernelI13__nv_bfloat16Li320ELi2ELi32ELi20ELi1024ELb0ELi64ELi320ELi320ELi4ELb1ELi18ELb0ELb0ENS_16CompileConditionILi1000EEEEEvPT_PKS4_S7_S7_flPfS8_Pj --------------------------
	.section	.nv.info._ZN13group_norm_v214gn_cuda_kernelI13__nv_bfloat16Li320ELi2ELi32ELi20ELi1024ELb0ELi64ELi320ELi320ELi4ELb1ELi18ELb0ELb0ENS_16CompileConditionILi1000EEEEEvPT_PKS4_S7_S7_flPfS8_Pj,"",@"SHT_CUDA_INFO"
	.sectionflags	@""
	.align	4


	//----- nvinfo : EIATTR_CUDA_API_VERSION
	.align		4
        /*0000*/ 	.byte	0x04, 0x37
        /*0002*/ 	.short	(.L_1177 - .L_1176)
.L_1176:
        /*0004*/ 	.word	0x00000082


	//----- nvinfo : EIATTR_KPARAM_INFO
	.align		4
.L_1177:
        /*0008*/ 	.byte	0x04, 0x17
        /*000a*/ 	.short	(.L_1179 - .L_1178)
.L_1178:
        /*000c*/ 	.word	0x00000000
        /*0010*/ 	.short	0x0008
        /*0012*/ 	.short	0x0040
        /*0014*/ 	.byte	0x00, 0xf5, 0x21, 0x00


	//----- nvinfo : EIATTR_KPARAM_INFO
	.align		4
.L_1179:
        /*0018*/ 	.byte	0x04, 0x17
        /*001a*/ 	.short	(.L_1181 - .L_1180)
.L_1180:
        /*001c*/ 	.word	0x00000000
        /*0020*/ 	.short	0x0007
        /*0022*/ 	.short	0x0038
        /*0024*/ 	.byte	0x00, 0xf5, 0x21, 0x00


	//----- nvinfo : EIATTR_KPARAM_INFO
	.align		4
.L_1181:
        /*0028*/ 	.byte	0x04, 0x17
        /*002a*/ 	.short	(.L_1183 - .L_1182)
.L_1182:
        /*002c*/ 	.word	0x00000000
        /*0030*/ 	.short	0x0006
        /*0032*/ 	.short	0x0030
        /*0034*/ 	.byte	0x00, 0xf5, 0x21, 0x00


	//----- nvinfo : EIATTR_KPARAM_INFO
	.align		4
.L_1183:
        /*0038*/ 	.byte	0x04, 0x17
        /*003a*/ 	.short	(.L_1185 - .L_1184)
.L_1184:
        /*003c*/ 	.word	0x00000000
        /*0040*/ 	.short	0x0005
        /*0042*/ 	.short	0x0028
        /*0044*/ 	.byte	0x00, 0xf0, 0x21, 0x00


	//----- nvinfo : EIATTR_KPARAM_INFO
	.align		4
.L_1185:
        /*0048*/ 	.byte	0x04, 0x17
        /*004a*/ 	.short	(.L_1187 - .L_1186)
.L_1186:
        /*004c*/ 	.word	0x00000000
        /*0050*/ 	.short	0x0004
        /*0052*/ 	.short	0x0020
        /*0054*/ 	.byte	0x00, 0xf0, 0x11, 0x00


	//----- nvinfo : EIATTR_KPARAM_INFO
	.align		4
.L_1187:
        /*0058*/ 	.byte	0x04, 0x17
        /*005a*/ 	.short	(.L_1189 - .L_1188)
.L_1188:
        /*005c*/ 	.word	0x00000000
        /*0060*/ 	.short	0x0003
        /*0062*/ 	.short	0x0018
        /*0064*/ 	.byte	0x00, 0xf5, 0x21, 0x00


	//----- nvinfo : EIATTR_KPARAM_INFO
	.align		4
.L_1189:
        /*0068*/ 	.byte	0x04, 0x17
        /*006a*/ 	.short	(.L_1191 - .L_1190)
.L_1190:
        /*006c*/ 	.word	0x00000000
        /*0070*/ 	.short	0x0002
        /*0072*/ 	.short	0x0010
        /*0074*/ 	.byte	0x00, 0xf5, 0x21, 0x00


	//----- nvinfo : EIATTR_KPARAM_INFO
	.align		4
.L_1191:
        /*0078*/ 	.byte	0x04, 0x17
        /*007a*/ 	.short	(.L_1193 - .L_1192)
.L_1192:
        /*007c*/ 	.word	0x00000000
        /*0080*/ 	.short	0x0001
        /*0082*/ 	.short	0x0008
        /*0084*/ 	.byte	0x00, 0xf5, 0x21, 0x00


	//----- nvinfo : EIATTR_KPARAM_INFO
	.align		4
.L_1193:
        /*0088*/ 	.byte	0x04, 0x17
        /*008a*/ 	.short	(.L_1195 - .L_1194)
.L_1194:
        /*008c*/ 	.word	0x00000000
        /*0090*/ 	.short	0x0000
        /*0092*/ 	.short	0x0000
        /*0094*/ 	.byte	0x00, 0xf5, 0x21, 0x00


	//----- nvinfo : EIATTR_SPARSE_MMA_MASK
	.align		4
.L_1195:
        /*0098*/ 	.byte	0x03, 0x50
        /*009a*/ 	.short	0x0000


	//----- nvinfo : EIATTR_MAXREG_COUNT
	.align		4
        /*009c*/ 	.byte	0x03, 0x1b
        /*009e*/ 	.short	0x0060


	//----- nvinfo : EIATTR_MERCURY_ISA_VERSION
	.align		4
        /*00a0*/ 	.byte	0x03, 0x5f
        /*00a2*/ 	.short	0x0101


	//----- nvinfo : EIATTR_VRC_CTA_INIT_COUNT
	.align		4
        /*00a4*/ 	.byte	0x02, 0x4a
	.zero		1
	.zero		1


	//----- nvinfo : EIATTR_EXIT_INSTR_OFFSETS
	.align		4
        /*00a8*/ 	.byte	0x04, 0x1c
        /*00aa*/ 	.short	(.L_1197 - .L_1196)


	//   ....[0]....
.L_1196:
        /*00ac*/ 	.word	0x00000010


	//----- nvinfo : EIATTR_MAX_THREADS
	.align		4
.L_1197:
        /*00b0*/ 	.byte	0x04, 0x05
        /*00b2*/ 	.short	(.L_1199 - .L_1198)
.L_1198:
        /*00b4*/ 	.word	0x00000140
        /*00b8*/ 	.word	0x00000001
        /*00bc*/ 	.word	0x00000001


	//----- nvinfo : EIATTR_CBANK_PARAM_SIZE
	.align		4
.L_1199:
        /*00c0*/ 	.byte	0x03, 0x19
        /*00c2*/ 	.short	0x0048


	//----- nvinfo : EIATTR_PARAM_CBANK
	.align		4
        /*00c4*/ 	.byte	0x04, 0x0a
        /*00c6*/ 	.short	(.L_1201 - .L_1200)
	.align		4
.L_1200:
        /*00c8*/ 	.word	index@(.nv.constant0._ZN13group_norm_v214gn_cuda_kernelI13__nv_bfloat16Li320ELi2ELi32ELi20ELi1024ELb0ELi64ELi320ELi320ELi4ELb1ELi18ELb0ELb0ENS_16CompileConditionILi1000EEEEEvPT_PKS4_S7_S7_flPfS8_Pj)
        /*00cc*/ 	.short	0x0380
        /*00ce*/ 	.short	0x0048


	//----- nvinfo : EIATTR_SW_WAR
	.align		4
.L_1201:
        /*00d0*/ 	.byte	0x04, 0x36
        /*00d2*/ 	.short	(.L_1203 - .L_1202)
.L_1202:
        /*00d4*/ 	.word	0x00000008
.L_1203:


//--------------------- .nv.info._ZN13group_norm_v214gn_cuda_kernelI13__nv_bfloat16Li320ELi3ELi16ELi40ELi1024ELb1ELi8ELi320ELi320ELi4ELb1ELi2ELb0ELb0ENS_16CompileConditionILi1000EEEEEvPT_PKS4_S7_S7_flPfS8_Pj --------------------------
	.section	.nv.info._ZN13group_norm_v214gn_cuda_kernelI13__nv_bfloat16Li320ELi3ELi16ELi40ELi1024ELb1ELi8ELi320ELi320ELi4ELb1ELi2ELb0ELb0ENS_16CompileConditionILi1000EEEEEvPT_PKS4_S7_S7_flPfS8_Pj,"",@"SHT_CUDA_INFO"
	.sectionflags	@""
	.align	4


	//----- nvinfo : EIATTR_CUDA_API_VERSION
	.align		4
        /*0000*/ 	.byte	0x04, 0x37
        /*0002*/ 	.short	(.L_1205 - .L_1204)
.L_1204:
        /*0004*/ 	.word	0x00000082


	//----- nvinfo : EIATTR_KPARAM_INFO
	.align		4
.L_1205:
        /*0008*/ 	.byte	0x04, 0x17
        /*000a*/ 	.short	(.L_1207 - .L_1206)
.L_1206:
        /*000c*/ 	.word	0x00000000
        /*0010*/ 	.short	0x0008
        /*0012*/ 	.short	0x0040
        /*0014*/ 	.byte	0x00, 0xf5, 0x21, 0x00


	//----- nvinfo : EIATTR_KPARAM_INFO
	.align		4
.L_1207:
        /*0018*/ 	.byte	0x04, 0x17
        /*001a*/ 	.short	(.L_1209 - .L_1208)
.L_1208:
        /*001c*/ 	.word	0x00000000
        /*0020*/ 	.short	0x0007
        /*0022*/ 	.short	0x0038
        /*0024*/ 	.byte	0x00, 0xf5, 0x21, 0x00


	//----- nvinfo : EIATTR_KPARAM_INFO
	.align		4
.L_1209:
        /*0028*/ 	.byte	0x04, 0x17
        /*002a*/ 	.short	(.L_1211 - .L_1210)
.L_1210:
        /*002c*/ 	.word	0x00000000
        /*0030*/ 	.short	0x0006
        /*0032*/ 	.short	0x0030
        /*0034*/ 	.byte	0x00, 0xf5, 0x21, 0x00


	//----- nvinfo : EIATTR_KPARAM_INFO
	.align		4
.L_1211:
        /*0038*/ 	.byte	0x04, 0x17
        /*003a*/ 	.short	(.L_1213 - .L_1212)
.L_1212:
        /*003c*/ 	.word	0x00000000
        /*0040*/ 	.short	0x0005
        /*0042*/ 	.short	0x0028
        /*0044*/ 	.byte	0x00, 0xf0, 0x21, 0x00


	//----- nvinfo : EIATTR_KPARAM_INFO
	.align		4
.L_1213:
        /*0048*/ 	.byte	0x04, 0x17
        /*004a*/ 	.short	(.L_1215 - .L_1214)
.L_1214:
        /*004c*/ 	.word	0x00000000
        /*0050*/ 	.short	0x0004
        /*0052*/ 	.short	0x0020
        /*0054*/ 	.byte	0x00, 0xf0, 0x11, 0x00


	//----- nvinfo : EIATTR_KPARAM_INFO
	.align		4
.L_1215:
        /*0058*/ 	.byte	0x04, 0x17
        /*005a*/ 	.short	(.L_1217 - .L_1216)
.L_1216:
        /*005c*/ 	.word	0x00000000
        /*0060*/ 	.short	0x0003
        /*0062*/ 	.short	0x0018
        /*0064*/ 	.byte	0x00, 0xf5, 0x21, 0x00


	//----- nvinfo : EIATTR_KPARAM_INFO
	.align		4
.L_1217:
        /*0068*/ 	.byte	0x04, 0x17
        /*006a*/ 	.short	(.L_1219 - .L_1218)
.L_1218:
        /*006c*/ 	.word	0x00000000
        /*0070*/ 	.short	0x0002
        /*0072*/ 	.short	0x0010
        /*0074*/ 	.byte	0x00, 0xf5, 0x21, 0x00


	//----- nvinfo : EIATTR_KPARAM_INFO
	.align		4
.L_1219:
        /*0078*/ 	.byte	0x04, 0x17
        /*007a*/ 	.short	(.L_1221 - .L_1220)
.L_1220:
        /*007c*/ 	.word	0x00000000
        /*0080*/ 	.short	0x0001
        /*0082*/ 	.short	0x0008
        /*0084*/ 	.byte	0x00, 0xf5, 0x21, 0x00


	//----- nvinfo : EIATTR_KPARAM_INFO
	.align		4
.L_1221:
        /*0088*/ 	.byte	0x04, 0x17
        /*008a*/ 	.short	(.L_1223 - .L_1222)
.L_1222:
        /*008c*/ 	.word	0x00000000
        /*0090*/ 	.short	0x0000
        /*0092*/ 	.short	0x0000
        /*0094*/ 	.byte	0x00, 0xf5, 0x21, 0x00


	//----- nvinfo : EIATTR_SPARSE_MMA_MASK
	.align		4
.L_1223:
        /*0098*/ 	.byte	0x03, 0x50
        /*009a*/ 	.short	0x0000


	//----- nvinfo : EIATTR_MAXREG_COUNT
	.align		4
        /*009c*/ 	.byte	0x03, 0x1b
        /*009e*/ 	.short	0x0040


	//----- nvinfo : EIATTR_MERCURY_ISA_VERSION
	.align		4
        /*00a0*/ 	.byte	0x03, 0x5f
        /*00a2*/ 	.short	0x0101


	//----- nvinfo : EIATTR_VRC_CTA_INIT_COUNT
	.align		4
        /*00a4*/ 	.byte	0x02, 0x4a
	.zero		1
	.zero		1


	//----- nvinfo : EIATTR_EXIT_INSTR_OFFSETS
	.align		4
        /*00a8*/ 	.byte	0x04, 0x1c
        /*00aa*/ 	.short	(.L_1225 - .L_1224)


	//   ....[0]....
.L_1224:
        /*00ac*/ 	.word	0x00000010


	//----- nvinfo : EIATTR_MAX_THREADS
	.align		4
.L_1225:
        /*00b0*/ 	.byte	0x04, 0x05
        /*00b2*/ 	.short	(.L_1227 - .L_1226)
.L_1226:
        /*00b4*/ 	.word	0x00000140
        /*00b8*/ 	.word	0x00000001
        /*00bc*/ 	.word	0x00000001


	//----- nvinfo : EIATTR_CBANK_PARAM_SIZE
	.align		4
.L_1227:
        /*00c0*/ 	.byte	0x03, 0x19
        /*00c2*/ 	.short	0x0048


	//----- nvinfo : EIATTR_PARAM_CBANK
	.align		4
        /*00c4*/ 	.byte	0x04, 0x0a
        /*00c6*/ 	.short	(.L_1229 - .L_1228)
	.align		4
.L_1228:
        /*00c8*/ 	.word	index@(.nv.constant0._ZN13group_norm_v214gn_cuda_kernelI13__nv_bfloat16Li320ELi3ELi16ELi40ELi1024ELb1ELi8ELi320ELi320ELi4ELb1ELi2ELb0ELb0ENS_16CompileConditionILi1000EEEEEvPT_PKS4_S7_S7_flPfS8_Pj)
        /*00cc*/ 	.short	0x0380
        /*00ce*/ 	.short	0x0048


	//----- nvinfo : EIATTR_SW_WAR
	.align		4
.L_1229:
        /*00d0*/ 	.byte	0x04, 0x36
        /*00d2*/ 	.short	(.L_1231 - .L_1230)
.L_1230:
        /*00d4*/ 	.word	0x00000008
.L_1231:


//--------------------- .nv.info._ZN13group_norm_v214gn_cuda_kernelI13__nv_bfloat16Li320ELi1ELi16ELi40ELi1024ELb1ELi16ELi320ELi320ELi4ELb1ELi2ELb0ELb0ENS_16CompileConditionILi1000EEEEEvPT_PKS4_S7_S7_flPfS8_Pj --------------------------
	.section	.nv.info._ZN13group_norm_v214gn_cuda_kernelI13__nv_bfloat16Li320ELi1ELi16ELi40ELi1024ELb1ELi16ELi320ELi320ELi4ELb1ELi2ELb0ELb0ENS_16CompileConditionILi1000EEEEEvPT_PKS4_S7_S7_flPfS8_Pj,"",@"SHT_CUDA_INFO"
	.sectionflags	@""
	.align	4


	//----- nvinfo : EIATTR_CUDA_API_VERSION
	.align		4
        /*0000*/ 	.byte	0x04, 0x37
        /*0002*/ 	.short	(.L_1233 - .L_1232)
.L_1232:
        /*0004*/ 	.word	0x00000082


	//----- nvinfo : EIATTR_KPARAM_INFO
	.align		4
.L_1233:
        /*0008*/ 	.byte	0x04, 0x17
        /*000a*/ 	.short	(.L_1235 - .L_1234)
.L_1234:
        /*000c*/ 	.word	0x00000000
        /*0010*/ 	.short	0x0008
        /*0012*/ 	.short	0x0040
        /*0014*/ 	.byte	0x00, 0xf5, 0x21, 0x00


	//----- nvinfo : EIATTR_KPARAM_INFO
	.align		4
.L_1235:
        /*0018*/ 	.byte	0x04, 0x17
        /*001a*/ 	.short	(.L_1237 - .L_1236)
.L_1236:
        /*001c*/ 	.word	0x00000000
        /*0020*/ 	.short	0x0007
        /*0022*/ 	.short	0x0038
        /*0024*/ 	.byte	0x00, 0xf5, 0x21, 0x00


	//----- nvinfo : EIATTR_KPARAM_INFO
	.align		4
.L_1237:
        /*0028*/ 	.byte	0x04, 0x17
        /*002a*/ 	.short	(.L_1239 - .L_1238)
.L_1238:
        /*002c*/ 	.word	0x00000000
        /*0030*/ 	.short	0x0006
        /*0032*/ 	.short	0x0030
        /*0034*/ 	.byte	0x00, 0xf5, 0x21, 0x00


	//----- nvinfo : EIATTR_KPARAM_INFO
	.align		4
.L_1239:
        /*0038*/ 	.byte	0x04, 0x17
        /*003a*/ 	.short	(.L_1241 - .L_1240)
.L_1240:
        /*003c*/ 	.word	0x00000000
        /*0040*/ 	.short	0x0005
        /*0042*/ 	.short	0x0028
        /*0044*/ 	.byte	0x00, 0xf0, 0x21, 0x00


	//----- nvinfo : EIATTR_KPARAM_INFO
	.align		4
.L_1241:
        /*0048*/ 	.byte	0x04, 0x17
        /*004a*/ 	.short	(.L_1243 - .L_1242)
.L_1242:
        /*004c*/ 	.word	0x00000000
        /*0050*/ 	.short	0x0004
        /*0052*/ 	.short	0x0020
        /*0054*/ 	.byte	0x00, 0xf0, 0x11, 0x00


	//----- nvinfo : EIATTR_KPARAM_INFO
	.align		4
.L_1243:
        /*0058*/ 	.byte	0x04, 0x17
        /*005a*/ 	.short	(.L_1245 - .L_1244)
.L_1244:
        /*005c*/ 	.word	0x00000000
        /*0060*/ 	.short	0x0003
        /*0062*/ 	.short	0x0018
        /*0064*/ 	.byte	0x00, 0xf5, 0x21, 0x00


	//----- nvinfo : EIATTR_KPARAM_INFO
	.align		4
.L_1245:
        /*0068*/ 	.byte	0x04, 0x17
        /*006a*/ 	.short	(.L_1247 - .L_1246)
.L_1246:
        /*006c*/ 	.word	0x00000000
        /*0070*/ 	.short	0x0002
        /*0072*/ 	.short	0x0010
        /*0074*/ 	.byte	0x00, 0xf5, 0x21, 0x00


	//----- nvinfo : EIATTR_KPARAM_INFO
	.align		4
.L_1247:
        /*0078*/ 	.byte	0x04, 0x17
        /*007a*/ 	.short	(.L_1249 - .L_1248)
.L_1248:
        /*007c*/ 	.word	0x00000000
        /*0080*/ 	.short	0x0001
        /*0082*/ 	.short	0x0008
        /*0084*/ 	.byte	0x00, 0xf5, 0x21, 0x00


	//----- nvinfo : EIATTR_KPARAM_INFO
	.align		4
.L_1249:
        /*0088*/ 	.byte	0x04, 0x17
        /*008a*/ 	.short	(.L_1251 - .L_1250)
.L_1250:
        /*008c*/ 	.word	0x00000000
        /*0090*/ 	.short	0x0000
        /*0092*/ 	.short	0x0000
        /*0094*/ 	.byte	0x00, 0xf5, 0x21, 0x00


	//----- nvinfo : EIATTR_SPARSE_MMA_MASK
	.align		4
.L_1251:
        /*0098*/ 	.byte	0x03, 0x50
        /*009a*/ 	.short	0x0000


	//----- nvinfo : EIATTR_MAXREG_COUNT
	.align		4
        /*009c*/ 	.byte	0x03, 0x1b
        /*009e*/ 	.short	0x00a8


	//----- nvinfo : EIATTR_MERCURY_ISA_VERSION
	.align		4
        /*00a0*/ 	.byte	0x03, 0x5f
        /*00a2*/ 	.short	0x0101


	//----- nvinfo : EIATTR_VRC_CTA_INIT_COUNT
	.align		4
        /*00a4*/ 	.byte	0x02, 0x4a
	.zero		1
	.zero		1


	//----- nvinfo : EIATTR_EXIT_INSTR_OFFSETS
	.align		4
        /*00a8*/ 	.byte	0x04, 0x1c
        /*00aa*/ 	.short	(.L_1253 - .L_1252)


	//   ....[0]....
.L_1252:
        /*00ac*/ 	.word	0x00000010


	//----- nvinfo : EIATTR_MAX_THREADS
	.align		4
.L_1253:
        /*00b0*/ 	.byte	0x04, 0x05
        /*00b2*/ 	.short	(.L_1255 - .L_1254)
.L_1254:
        /*00b4*/ 	.word	0x00000140
        /*00b8*/ 	.word	0x00000001
        /*00bc*/ 	.word	0x00000001


	//----- nvinfo : EIATTR_CBANK_PARAM_SIZE
	.align		4
.L_1255:
        /*00c0*/ 	.byte	0x03, 0x19
        /*00c2*/ 	.short	0x0048


	//----- nvinfo : EIATTR_PARAM_CBANK
	.align		4
        /*00c4*/ 	.byte	0x04, 0x0a
        /*00c6*/ 	.short	(.L_1257 - .L_1256)
	.align		4
.L_1256:
        /*00c8*/ 	.word	index@(.nv.constant0._ZN13group_norm_v214gn_cuda_kernelI13__nv_bfloat16Li320ELi1ELi16ELi40ELi1024ELb1ELi16ELi320ELi320ELi4ELb1ELi2ELb0ELb0ENS_16CompileConditionILi1000EEEEEvPT_PKS4_S7_S7_flPfS8_Pj)
        /*00cc*/ 	.short	0x0380
        /*00ce*/ 	.short	0x0048


	//----- nvinfo : EIATTR_SW_WAR
	.align		4
.L_1257:
        /*00d0*/ 	.byte	0x04, 0x36
        /*00d2*/ 	.short	(.L_1259 - .L_1258)
.L_1258:
        /*00d4*/ 	.word	0x00000008
.L_1259:


//--------------------- .nv.info._ZN13group_norm_v214gn_cuda_kernelI13__nv_bfloat16Li320ELi3ELi16ELi40ELi1024ELb1ELi16ELi320ELi320ELi4ELb1ELi5ELb0ELb0ENS_16CompileConditionILi1000EEEEEvPT_PKS4_S7_S7_flPfS8_Pj --------------------------
	.section	.nv.info._ZN13group_norm_v214gn_cuda_kernelI13__nv_bfloat16Li320ELi3ELi16ELi40ELi1024ELb1ELi16ELi320ELi320ELi4ELb1ELi5ELb0ELb0ENS_16CompileConditionILi1000EEEEEvPT_PKS4_S7_S7_flPfS8_Pj,"",@"SHT_CUDA_INFO"
	.sectionflags	@""
	.align	4


	//----- nvinfo : EIATTR_CUDA_API_VERSION
	.align		4
        /*0000*/ 	.byte	0x04, 0x37
        /*0002*/ 	.short	(.L_1261 - .L_1260)
.L_1260:
        /*0004*/ 	.word	0x00000082


	//----- nvinfo : EIATTR_KPARAM_INFO
	.align		4
.L_1261:
        /*0008*/ 	.byte	0x04, 0x17
        /*000a*/ 	.short	(.L_1263 - .L_1262)
.L_1262:
        /*000c*/ 	.word	0x00000000
        /*0010*/ 	.short	0x0008
        /*0012*/ 	.short	0x0040
        /*0014*/ 	.byte	0x00, 0xf5, 0x21, 0x00


	//----- nvinfo : EIATTR_KPARAM_INFO
	.align		4
.L_1263:
        /*0018*/ 	.byte	0x04, 0x17
        /*001a*/ 	.short	(.L_1265 - .L_1264)
.L_1264:
        /*001c*/ 	.word	0x00000000
        /*0020*/ 	.short	0x0007
        /*0022*/ 	.short	0x0038
        /*0024*/ 	.byte	0x00, 0xf5, 0x21, 0x00


	//----- nvinfo : EIATTR_KPARAM_INFO
	.align		4
.L_1265:
        /*0028*/ 	.byte	0x04, 0x17
        /*002a*/ 	.short	(.L_1267 - .L_1266)
.L_1266:
        /*002c*/ 	.word	0x00000000
        /*0030*/ 	.short	0x0006
        /*0032*/ 	.short	0x0030
        /*0034*/ 	.byte	0x00, 0xf5, 0x21, 0x00


	//----- nvinfo : EIATTR_KPARAM_INFO
	.align		4
.L_1267:
        /*0038*/ 	.byte	0x04, 0x17
        /*003a*/ 	.short	(.L_1269 - .L_1268)
.L_1268:
        /*003c*/ 	.word	0x00000000
        /*0040*/ 	.short	0x0005
        /*0042*/ 	.short	0x0028
        /*0044*/ 	.byte	0x00, 0xf0, 0x21, 0x00


	//----- nvinfo : EIATTR_KPARAM_INFO
	.align		4
.L_1269:
        /*0048*/ 	.byte	0x04, 0x17
        /*004a*/ 	.short	(.L_1271 - .L_1270)
.L_1270:
        /*004c*/ 	.word	0x00000000
        /*0050*/ 	.short	0x0004
        /*0052*/ 	.short	0x0020
        /*0054*/ 	.byte	0x00, 0xf0, 0x11, 0x00


	//----- nvinfo : EIATTR_KPARAM_INFO
	.align		4
.L_1271:
        /*0058*/ 	.byte	0x04, 0x17
        /*005a*/ 	.short	(.L_1273 - .L_1272)
.L_1272:
        /*005c*/ 	.word	0x00000000
        /*0060*/ 	.short	0x0003
        /*0062*/ 	.short	0x0018
        /*0064*/ 	.byte	0x00, 0xf5, 0x21, 0x00


	//----- nvinfo : EIATTR_KPARAM_INFO
	.align		4
.L_1273:
        /*0068*/ 	.byte	0x04, 0x17
        /*006a*/ 	.short	(.L_1275 - .L_1274)
.L_1274:
        /*006c*/ 	.word	0x00000000
        /*0070*/ 	.short	0x0002
        /*0072*/ 	.short	0x0010
        /*0074*/ 	.byte	0x00, 0xf5, 0x21, 0x00


	//----- nvinfo : EIATTR_KPARAM_INFO
	.align		4
.L_1275:
        /*0078*/ 	.byte	0x04, 0x17
        /*007a*/ 	.short	(.L_1277 - .L_1276)
.L_1276:
        /*007c*/ 	.word	0x00000000
        /*0080*/ 	.short	0x0001
        /*0082*/ 	.short	0x0008
        /*0084*/ 	.byte	0x00, 0xf5, 0x21, 0x00


	//----- nvinfo : EIATTR_KPARAM_INFO
	.align		4
.L_1277:
        /*0088*/ 	.byte	0x04, 0x17
        /*008a*/ 	.short	(.L_1279 - .L_1278)
.L_1278:
        /*008c*/ 	.word	0x00000000
        /*0090*/ 	.short	0x0000
        /*0092*/ 	.short	0x0000
        /*0094*/ 	.byte	0x00, 0xf5, 0x21, 0x00


	//----- nvinfo : EIATTR_SPARSE_MMA_MASK
	.align		4
.L_1279:
        /*0098*/ 	.byte	0x03, 0x50
        /*009a*/ 	.short	0x0000


	//----- nvinfo : EIATTR_MAXREG_COUNT
	.align		4
        /*009c*/ 	.byte	0x03, 0x1b
        /*009e*/ 	.short	0x0040


	//----- nvinfo : EIATTR_MERCURY_ISA_VERSION
	.align		4
        /*00a0*/ 	.byte	0x03, 0x5f
        /*00a2*/ 	.short	0x0101


	//----- nvinfo : EIATTR_VRC_CTA_INIT_COUNT
	.align		4
        /*00a4*/ 	.byte	0x02, 0x4a
	.zero		1
	.zero		1


	//----- nvinfo : EIATTR_EXIT_INSTR_OFFSETS
	.align		4
        /*00a8*/ 	.byte	0x04, 0x1c
        /*00aa*/ 	.short	(.L_1281 - .L_1280)


	//   ....[0]....
.L_1280:
        /*00ac*/ 	.word	0x00000010


	//----- nvinfo : EIATTR_MAX_THREADS
	.align		4
.L_1281:
        /*00b0*/ 	.byte	0x04, 0x05
        /*00b2*/ 	.short	(.L_1283 - .L_1282)
.L_1282:
        /*00b4*/ 	.word	0x00000140
        /*00b8*/ 	.word	0x00000001
        /*00bc*/ 	.word	0x00000001


	//----- nvinfo : EIATTR_CBANK_PARAM_SIZE
	.align		4
.L_1283:
        /*00c0*/ 	.byte	0x03, 0x19
        /*00c2*/ 	.short	0x0048


	//----- nvinfo : EIATTR_PARAM_CBANK
	.align		4
        /*00c4*/ 	.byte	0x04, 0x0a
        /*00c6*/ 	.short	(.L_1285 - .L_1284)
	.align		4
.L_1284:
        /*00c8*/ 	.word	index@(.nv.constant0._ZN13group_norm_v214gn_cuda_kernelI13__nv_bfloat16Li320ELi3ELi16ELi40ELi1024ELb1ELi16ELi320ELi320ELi4ELb1ELi5ELb0ELb0ENS_16CompileConditionILi1000EEEEEvPT_PKS4_S7_S7_flPfS8_Pj)
        /*00cc*/ 	.short	0x0380
        /*00ce*/ 	.short	0x0048


	//----- nvinfo : EIATTR_SW_WAR
	.align		4
.L_1285:
        /*00d0*/ 	.byte	0x04, 0x36
        /*00d2*/ 	.short	(.L_1287 - .L_1286)
.L_1286:
        /*00d4*/ 	.word	0x00000008
.L_1287:


//--------------------- .nv.info._ZN13group_norm_v214gn_cuda_kernelI13__nv_bfloat16Li320ELi1ELi16ELi40ELi1024ELb1ELi32ELi320ELi320ELi4ELb1ELi4ELb0ELb0ENS_16CompileConditionILi1000EEEEEvPT_PKS4_S7_S7_flPfS8_Pj --------------------------
	.section	.nv.info._ZN13group_norm_v214gn_cuda_kernelI13__nv_bfloat16Li320ELi1ELi16ELi40ELi1024ELb1ELi32ELi320ELi320ELi4ELb1ELi4ELb0ELb0ENS_16CompileConditionILi1000EEEEEvPT_PKS4_S7_S7_flPfS8_Pj,"",@"SHT_CUDA_INFO"
	.sectionflags	@""
	.align	4


	//----- nvinfo : EIATTR_CUDA_API_VERSION
	.align		4
        /*0000*/ 	.byte	0x04, 0x37
        /*0002*/ 	.short	(.L_1289 - .L_1288)
.L_1288:
        /*0004*/ 	.word	0x00000082


	//----- nvinfo : EIATTR_KPARAM_INFO
	.align		4
.L_1289:
        /*0008*/ 	.byte	0x04, 0x17
        /*000a*/ 	.short	(.L_1291 - .L_1290)
.L_1290:
        /*000c*/ 	.word	0x00000000
        /*0010*/ 	.short	0x0008
        /*0012*/ 	.short	0x0040
        /*0014*/ 	.byte	0x00, 0xf5, 0x21, 0x00


	//----- nvinfo : EIATTR_KPARAM_INFO
	.align		4
.L_1291:
        /*0018*/ 	.byte	0x04, 0x17
        /*001a*/ 	.short	(.L_1293 - .L_1292)
.L_1292:
        /*001c*/ 	.word	0x00000000
        /*0020*/ 	.short	0x0007
        /*0022*/ 	.short	0x0038
        /*0024*/ 	.byte	0x00, 0xf5, 0x21, 0x00


	//----- nvinfo : EIATTR_KPARAM_INFO
	.align		4
.L_1293:
        /*0028*/ 	.byte	0x04, 0x17
        /*002a*/ 	.short	(.L_1295 - .L_1294)
.L_1294:
        /*002c*/ 	.word	0x00000000
        /*0030*/ 	.short	0x0006
        /*0032*/ 	.short	0x0030
        /*0034*/ 	.byte	0x00, 0xf5, 0x21, 0x00


	//----- nvinfo : EIATTR_KPARAM_INFO
	.align		4
.L_1295:
        /*0038*/ 	.byte	0x04, 0x17
        /*003a*/ 	.short	(.L_1297 - .L_1296)
.L_1296:
        /*003c*/ 	.word	0x00000000
        /*0040*/ 	.short	0x0005
        /*0042*/ 	.short	0x0028
        /*0044*/ 	.byte	0x00, 0xf0, 0x21, 0x00


	//----- nvinfo : EIATTR_KPARAM_INFO
	.align		4
.L_1297:
        /*0048*/ 	.byte	0x04, 0x17
        /*004a*/ 	.short	(.L_1299 - .L_1298)
.L_1298:
        /*004c*/ 	.word	0x00000000
        /*0050*/ 	.short	0x0004
        /*0052*/ 	.short	0x0020
        /*0054*/ 	.byte	0x00, 0xf0, 0x11, 0x00


	//----- nvinfo : EIATTR_KPARAM_INFO
	.align		4
.L_1299:
        /*0058*/ 	.byte	0x04, 0x17
        /*005a*/ 	.short	(.L_1301 - .L_1300)
.L_1300:
        /*005c*/ 	.word	0x00000000
        /*0060*/ 	.short	0x0003
        /*0062*/ 	.short	0x0018
        /*0064*/ 	.byte	0x00, 0xf5, 0x21, 0x00


	//----- nvinfo : EIATTR_KPARAM_INFO
	.align		4
.L_1301:
        /*0068*/ 	.byte	0x04, 0x17
        /*006a*/ 	.short	(.L_1303 - .L_1302)
.L_1302:
        /*006c*/ 	.word	0x00000000
        /*0070*/ 	.short	0x0002
        /*0072*/ 	.short	0x0010
        /*0074*/ 	.byte	0x00, 0xf5, 0x21, 0x00


	//----- nvinfo : EIATTR_KPARAM_INFO
	.align		4
.L_1303:
        /*0078*/ 	.byte	0x04, 0x17
        /*007a*/ 	.short	(.L_1305 - .L_1304)
.L_1304:
        /*007c*/ 	.word	0x00000000
        /*0080*/ 	.short	0x0001
        /*0082*/ 	.short	0x0008
        /*0084*/ 	.byte	0x00, 0xf5, 0x21, 0x00


	//----- nvinfo : EIATTR_KPARAM_INFO
	.align		4
.L_1305:
        /*0088*/ 	.byte	0x04, 0x17
        /*008a*/ 	.short	(.L_1307 - .L_1306)
.L_1306:
        /*008c*/ 	.word	0x00000000
        /*0090*/ 	.short	0x0000
        /*0092*/ 	.short	0x0000
        /*0094*/ 	.byte	0x00, 0xf5, 0x21, 0x00


	//----- nvinfo : EIATTR_SPARSE_MMA_MASK
	.align		4
.L_1307:
        /*0098*/ 	.byte	0x03, 0x50
        /*009a*/ 	.short	0x0000


	//----- nvinfo : EIATTR_MAXREG_COUNT
	.align		4
        /*009c*/ 	.byte	0x03, 0x1b
        /*009e*/ 	.short	0x00a8


	//----- nvinfo : EIATTR_MERCURY_ISA_VERSION
	.align		4
        /*00a0*/ 	.byte	0x03, 0x5f
        /*00a2*/ 	.short	0x0101


	//----- nvinfo : EIATTR_VRC_CTA_INIT_COUNT
	.align		4
        /*00a4*/ 	.byte	0x02, 0x4a
	.zero		1
	.zero		1


	//----- nvinfo : EIATTR_EXIT_INSTR_OFFSETS
	.align		4
        /*00a8*/ 	.byte	0x04, 0x1c
        /*00aa*/ 	.short	(.L_1309 - .L_1308)


	//   ....[0]....
.L_1308:
        /*00ac*/ 	.word	0x00000010


	//----- nvinfo : EIATTR_MAX_THREADS
	.align		4
.L_1309:
        /*00b0*/ 	.byte	0x04, 0x05
        /*00b2*/ 	.short	(.L_1311 - .L_1310)
.L_1310:
        /*00b4*/ 	.word	0x00000140
        /*00b8*/ 	.word	0x00000001
        /*00bc*/ 	.word	0x00000001


	//----- nvinfo : EIATTR_CBANK_PARAM_SIZE
	.align		4
.L_1311:
        /*00c0*/ 	.byte	0x03, 0x19
        /*00c2*/ 	.short	0x0048


	//----- nvinfo : EIATTR_PARAM_CBANK
	.align		4
        /*00c4*/ 	.byte	0x04, 0x0a
        /*00c6*/ 	.short	(.L_1313 - .L_1312)
	.align		4
.L_1312:
        /*00c8*/ 	.word	index@(.nv.constant0._ZN13group_norm_v214gn_cuda_kernelI13__nv_bfloat16Li320ELi1ELi16ELi40ELi1024ELb1ELi32ELi320ELi320ELi4ELb1ELi4ELb0ELb0ENS_16CompileConditionILi1000EEEEEvPT_PKS4_S7_S7_flPfS8_Pj)
        /*00cc*/ 	.short	0x0380
        /*00ce*/ 	.short	0x0048


	//----- nvinfo : EIATTR_SW_WAR
	.align		4
.L_1313:
        /*00d0*/ 	.byte	0x04, 0x36
        /*00d2*/ 	.short	(.L_1315 - .L_1314)
.L_1314:
        /*00d4*/ 	.word	0x00000008
.L_1315:


//--------------------- .nv.info._ZN13group_norm_v214gn_cuda_kernelI13__nv_bfloat16Li320ELi3ELi16ELi40ELi1024ELb1ELi32ELi320ELi320ELi4ELb1ELi10ELb0ELb0ENS_16CompileConditionILi1000EEEEEvPT_PKS4_S7_S7_flPfS8_Pj --------------------------
	.section	.nv.info._ZN13group_norm_v214gn_cuda_kernelI13__nv_bfloat16Li320ELi3ELi16ELi40ELi1024ELb1ELi32ELi320ELi320ELi4ELb1ELi10ELb0ELb0ENS_16CompileConditionILi1000EEEEEvPT_PKS4_S7_S7_flPfS8_Pj,"",@"SHT_CUDA_INFO"
	.sectionflags	@""
	.align	4


	//----- nvinfo : EIATTR_CUDA_API_VERSION
	.align		4
        /*0000*/ 	.byte	0x04, 0x37
        /*0002*/ 	.short	(.L_1317 - .L_1316)
.L_1316:
        /*0004*/ 	.word	0x00000082


	//----- nvinfo : EIATTR_KPARAM_INFO
	.align		4
.L_1317:
        /*0008*/ 	.byte	0x04, 0x17
        /*000a*/ 	.short	(.L_1319 - .L_1318)
.L_1318:
        /*000c*/ 	.word	0x00000000
        /*0010*/ 	.short	0x0008
        /*0012*/ 	.short	0x0040
        /*0014*/ 	.byte	0x00, 0xf5, 0x21, 0x00


	//----- nvinfo : EIATTR_KPARAM_INFO
	.align		4
.L_1319:
        /*0018*/ 	.byte	0x04, 0x17
        /*001a*/ 	.short	(.L_1321 - .L_1320)
.L_1320:
        /*001c*/ 	.word	0x00000000
        /*0020*/ 	.short	0x0007
        /*0022*/ 	.short	0x0038
        /*0024*/ 	.byte	0x00, 0xf5, 0x21, 0x00


	//----- nvinfo : EIATTR_KPARAM_INFO
	.align		4
.L_1321:
        /*0028*/ 	.byte	0x04, 0x17
        /*002a*/ 	.short	(.L_1323 - .L_1322)
.L_1322:
        /*002c*/ 	.word	0x00000000
        /*0030*/ 	.short	0x0006
        /*0032*/ 	.short	0x0030
        /*0034*/ 	.byte	0x00, 0xf5, 0x21, 0x00


	//----- nvinfo : EIATTR_KPARAM_INFO
	.align		4
.L_1323:
        /*0038*/ 	.byte	0x04, 0x17
        /*003a*/ 	.short	(.L_1325 - .L_1324)
.L_1324:
        /*003c*/ 	.word	0x00000000
        /*0040*/ 	.short	0x0005
        /*0042*/ 	.short	0x0028
        /*0044*/ 	.byte	0x00, 0xf0, 0x21, 0x00


	//----- nvinfo : EIATTR_KPARAM_INFO
	.align		4
.L_1325:
        /*0048*/ 	.byte	0x04, 0x17
        /*004a*/ 	.short	(.L_1327 - .L_1326)
.L_1326:
        /*004c*/ 	.word	0x00000000
        /*0050*/ 	.short	0x0004
        /*0052*/ 	.short	0x0020
        /*0054*/ 	.byte	0x00, 0xf0, 0x11, 0x00


	//----- nvinfo : EIATTR_KPARAM_INFO
	.align		4
.L_1327:
        /*0058*/ 	.byte	0x04, 0x17
        /*005a*/ 	.short	(.L_1329 - .L_1328)
.L_1328:
        /*005c*/ 	.word	0x00000000
        /*0060*/ 	.short	0x0003
        /*0062*/ 	.short	0x0018
        /*0064*/ 	.byte	0x00, 0xf5, 0x21, 0x00


	//----- nvinfo : EIATTR_KPARAM_INFO
	.align		4
.L_1329:
        /*0068*/ 	.byte	0x04, 0x17
        /*006a*/ 	.short	(.L_1331 - .L_1330)
.L_1330:
        /*006c*/ 	.word	0x00000000
        /*0070*/ 	.short	0x0002
        /*0072*/ 	.short	0x0010
        /*0074*/ 	.byte	0x00, 0xf5, 0x21, 0x00


	//----- nvinfo : EIATTR_KPARAM_INFO
	.align		4
.L_1331:
        /*0078*/ 	.byte	0x04, 0x17
        /*007a*/ 	.short	(.L_1333 - .L_1332)
.L_1332:
        /*007c*/ 	.word	0x00000000
        /*0080*/ 	.short	0x0001
        /*0082*/ 	.short	0x0008
        /*0084*/ 	.byte	0x00, 0xf5, 0x21, 0x00


	//----- nvinfo : EIATTR_KPARAM_INFO
	.align		4
.L_1333:
        /*0088*/ 	.byte	0x04, 0x17
        /*008a*/ 	.short	(.L_1335 - .L_1334)
.L_1334:
        /*008c*/ 	.word	0x00000000
        /*0090*/ 	.short	0x0000
        /*0092*/ 	.short	0x0000
        /*0094*/ 	.byte	0x00, 0xf5, 0x21, 0x00


	//----- nvinfo : EIATTR_SPARSE_MMA_MASK
	.align		4
.L_1335:
        /*0098*/ 	.byte	0x03, 0x50
        /*009a*/ 	.short	0x0000


	//----- nvinfo : EIATTR_MAXREG_COUNT
	.align		4
        /*009c*/ 	.byte	0x03, 0x1b
        /*009e*/ 	.short	0x0040


	//----- nvinfo : EIATTR_MERCURY_ISA_VERSION
	.align		4
        /*00a0*/ 	.byte	0x03, 0x5f
        /*00a2*/ 	.short	0x0101


	//----- nvinfo : EIATTR_VRC_CTA_INIT_COUNT
	.align		4
        /*00a4*/ 	.byte	0x02, 0x4a
	.zero		1
	.zero		1


	//----- nvinfo : EIATTR_EXIT_INSTR_OFFSETS
	.align		4
        /*00a8*/ 	.byte	0x04, 0x1c
        /*00aa*/ 	.short	(.L_1337 - .L_1336)


	//   ....[0]....
.L_1336:
        /*00ac*/ 	.word	0x00000010


	//----- nvinfo : EIATTR_MAX_THREADS
	.align		4
.L_1337:
        /*00b0*/ 	.byte	0x04, 0x05
        /*00b2*/ 	.short	(.L_1339 - .L_1338)
.L_1338:
        /*00b4*/ 	.word	0x00000140
        /*00b8*/ 	.word	0x00000001
        /*00bc*/ 	.word	0x00000001


	//----- nvinfo : EIATTR_CBANK_PARAM_SIZE
	.align		4
.L_1339:
        /*00c0*/ 	.byte	0x03, 0x19
        /*00c2*/ 	.short	0x0048


	//----- nvinfo : EIATTR_PARAM_CBANK
	.align		4
        /*00c4*/ 	.byte	0x04, 0x0a
        /*00c6*/ 	.short	(.L_1341 - .L_1340)
	.align		4
.L_1340:
        /*00c8*/ 	.word	index@(.nv.constant0._ZN13group_norm_v214gn_cuda_kernelI13__nv_bfloat16Li320ELi3ELi16ELi40ELi1024ELb1ELi32ELi320ELi320ELi4ELb1ELi10ELb0ELb0ENS_16CompileConditionILi1000EEEEEvPT_PKS4_S7_S7_flPfS8_Pj)
        /*00cc*/ 	.short	0x0380
        /*00ce*/ 	.short	0x0048


	//----- nvinfo : EIATTR_SW_WAR
	.align		4
.L_1341:
        /*00d0*/ 	.byte	0x04, 0x36
        /*00d2*/ 	.short	(.L_1343 - .L_1342)
.L_1342:
        /*00d4*/ 	.word	0x00000008
.L_1343:


//--------------------- .nv.info._ZN13group_norm_v214gn_cuda_kernelI13__nv_bfloat16Li320ELi1ELi16ELi40ELi1024ELb1ELi64ELi320ELi320ELi4ELb1ELi9ELb0ELb0ENS_16CompileConditionILi1000EEEEEvPT_PKS4_S7_S7_flPfS8_Pj --------------------------
	.section	.nv.info._ZN13group_norm_v214gn_cuda_kernelI13__nv_bfloat16Li320ELi1ELi16ELi40ELi1024ELb1ELi64ELi320ELi320ELi4ELb1ELi9ELb0ELb0ENS_16CompileConditionILi1000EEEEEvPT_PKS4_S7_S7_flPfS8_Pj,"",@"SHT_CUDA_INFO"
	.sectionflags	@""
	.align	4


	//----- nvinfo : EIATTR_CUDA_API_VERSION
	.align		4
        /*0000*/ 	.byte	0x04, 0x37
        /*0002*/ 	.short	(.L_1345 - .L_1344)
.L_1344:
        /*0004*/ 	.word	0x00000082


	//----- nvinfo : EIATTR_KPARAM_INFO
	.align		4
.L_1345:
        /*0008*/ 	.byte	0x04, 0x17
        /*000a*/ 	.short	(.L_1347 - .L_1346)
.L_1346:
        /*000c*/ 	.word	0x00000000
        /*0010*/ 	.short	0x0008
        /*0012*/ 	.short	0x0040
        /*0014*/ 	.byte	0x00, 0xf5, 0x21, 0x00


	//----- nvinfo : EIATTR_KPARAM_INFO
	.align		4
.L_1347:
        /*0018*/ 	.byte	0x04, 0x17
        /*001a*/ 	.short	(.L_1349 - .L_1348)
.L_1348:
        /*001c*/ 	.word	0x00000000
        /*0020*/ 	.short	0x0007
        /*0022*/ 	.short	0x0038
        /*0024*/ 	.byte	0x00, 0xf5, 0x21, 0x00


	//----- nvinfo : EIATTR_KPARAM_INFO
	.align		4
.L_1349:
        /*0028*/ 	.byte	0x04, 0x17
        /*002a*/ 	.short	(.L_1351 - .L_1350)
.L_1350:
        /*002c*/ 	.word	0x00000000
        /*0030*/ 	.short	0x0006
        /*0032*/ 	.short	0x0030
        /*0034*/ 	.byte	0x00, 0xf5, 0x21, 0x00


	//----- nvinfo : EIATTR_KPARAM_INFO
	.align		4
.L_1351:
        /*0038*/ 	.byte	0x04, 0x17
        /*003a*/ 	.short	(.L_1353 - .L_1352)
.L_1352:
        /*003c*/ 	.word	0x00000000
        /*0040*/ 	.short	0x0005
        /*0042*/ 	.short	0x0028
        /*0044*/ 	.byte	0x00, 0xf0, 0x21, 0x00


	//----- nvinfo : EIATTR_KPARAM_INFO
	.align		4
.L_1353:
        /*0048*/ 	.byte	0x04, 0x17
        /*004a*/ 	.short	(.L_1355 - .L_1354)
.L_1354:
        /*004c*/ 	.word	0x00000000
        /*0050*/ 	.short	0x0004
        /*0052*/ 	.short	0x0020
        /*0054*/ 	.byte	0x00, 0xf0, 0x11, 0x00


	//----- nvinfo : EIATTR_KPARAM_INFO
	.align		4
.L_1355:
        /*0058*/ 	.byte	0x04, 0x17
        /*005a*/ 	.short	(.L_1357 - .L_1356)
.L_1356:
        /*005c*/ 	.word	0x00000000
        /*0060*/ 	.short	0x0003
        /*0062*/ 	.short	0x0018
        /*0064*/ 	.byte	0x00, 0xf5, 0x21, 0x00


	//----- nvinfo : EIATTR_KPARAM_INFO
	.align		4
.L_1357:
        /*0068*/ 	.byte	0x04, 0x17
        /*006a*/ 	.short	(.L_1359 - .L_1358)
.L_1358:
        /*006c*/ 	.word	0x00000000
        /*0070*/ 	.short	0x0002
        /*0072*/ 	.short	0x0010
        /*0074*/ 	.byte	0x00, 0xf5, 0x21, 0x00


	//----- nvinfo : EIATTR_KPARAM_INFO
	.align		4
.L_1359:
        /*0078*/ 	.byte	0x04, 0x17
        /*007a*/ 	.short	(.L_1361 - .L_1360)
.L_1360:
        /*007c*/ 	.word	0x00000000
        /*0080*/ 	.short	0x0001
        /*0082*/ 	.short	0x0008
        /*0084*/ 	.byte	0x00, 0xf5, 0x21, 0x00


	//----- nvinfo : EIATTR_KPARAM_INFO
	.align		4
.L_1361:
        /*0088*/ 	.byte	0x04, 0x17
        /*008a*/ 	.short	(.L_1363 - .L_1362)
.L_1362:
        /*008c*/ 	.word	0x00000000
        /*0090*/ 	.short	0x0000
        /*0092*/ 	.short	0x0000
        /*0094*/ 	.byte	0x00, 0xf5, 0x21, 0x00


	//----- nvinfo : EIATTR_SPARSE_MMA_MASK
	.align		4
.L_1363:
        /*0098*/ 	.byte	0x03, 0x50
        /*009a*/ 	.short	0x0000


	//----- nvinfo : EIATTR_MAXREG_COUNT
	.align		4
        /*009c*/ 	.byte	0x03, 0x1b
        /*009e*/ 	.short	0x00a8


	//----- nvinfo : EIATTR_MERCURY_ISA_VERSION
	.align		4
        /*00a0*/ 	.byte	0x03, 0x5f
        /*00a2*/ 	.short	0x0101


	//----- nvinfo : EIATTR_VRC_CTA_INIT_COUNT
	.align		4
        /*00a4*/ 	.byte	0x02, 0x4a
	.zero		1
	.zero		1


	//----- nvinfo : EIATTR_EXIT_INSTR_OFFSETS
	.align		4
        /*00a8*/ 	.byte	0x04, 0x1c
        /*00aa*/ 	.short	(.L_1365 - .L_1364)


	//   ....[0]....
.L_1364:
        /*00ac*/ 	.word	0x00000010


	//----- nvinfo : EIATTR_MAX_THREADS
	.align		4
.L_1365:
        /*00b0*/ 	.byte	0x04, 0x05
        /*00b2*/ 	.short	(.L_1367 - .L_1366)
.L_1366:
        /*00b4*/ 	.word	0x00000140
        /*00b8*/ 	.word	0x00000001
        /*00bc*/ 	.word	0x00000001


	//----- nvinfo : EIATTR_CBANK_PARAM_SIZE
	.align		4
.L_1367:
        /*00c0*/ 	.byte	0x03, 0x19
        /*00c2*/ 	.short	0x0048


	//----- nvinfo : EIATTR_PARAM_CBANK
	.align		4
        /*00c4*/ 	.byte	0x04, 0x0a
        /*00c6*/ 	.short	(.L_1369 - .L_1368)
	.align		4
.L_1368:
        /*00c8*/ 	.word	index@(.nv.constant0._ZN13group_norm_v214gn_cuda_kernelI13__nv_bfloat16Li320ELi1ELi16ELi40ELi1024ELb1ELi64ELi320ELi320ELi4ELb1ELi9ELb0ELb0ENS_16CompileConditionILi1000EEEEEvPT_PKS4_S7_S7_flPfS8_Pj)
        /*00cc*/ 	.short	0x0380
        /*00ce*/ 	.short	0x0048


	//----- nvinfo : EIATTR_SW_WAR
	.align		4
.L_1369:
        /*00d0*/ 	.byte	0x04, 0x36
        /*00d2*/ 	.short	(.L_1371 - .L_1370)
.L_1370:
        /*00d4*/ 	.word	0x00000008
.L_1371:


//--------------------- .nv.info._ZN13group_norm_v214gn_cuda_kernelI13__nv_bfloat16Li320ELi1ELi16ELi40ELi1024ELb1ELi128ELi320ELi320ELi4ELb1ELi18ELb0ELb0ENS_16CompileConditionILi1000EEEEEvPT_PKS4_S7_S7_flPfS8_Pj --------------------------
	.section	.nv.info._ZN13group_norm_v214gn_cuda_kernelI13__nv_bfloat16Li320ELi1ELi16ELi40ELi1024ELb1ELi128ELi320ELi320ELi4ELb1ELi18ELb0ELb0ENS_16CompileConditionILi1000EEEEEvPT_PKS4_S7_S7_flPfS8_Pj,"",@"SHT_CUDA_INFO"
	.sectionflags	@""
	.align	4


	//----- nvinfo : EIATTR_CUDA_API_VERSION
	.align		4
        /*0000*/ 	.byte	0x04, 0x37
        /*0002*/ 	.short	(.L_1373 - .L_1372)
.L_1372:
        /*0004*/ 	.word	0x00000082


	//----- nvinfo : EIATTR_KPARAM_INFO
	.align		4
.L_1373:
        /*0008*/ 	.byte	0x04, 0x17
        /*000a*/ 	.short	(.L_1375 - .L_1374)
.L_1374:
        /*000c*/ 	.word	0x00000000
        /*0010*/ 	.short	0x0008
        /*0012*/ 	.short	0x0040
        /*0014*/ 	.byte	0x00, 0xf5, 0x21, 0x00


	//----- nvinfo : EIATTR_KPARAM_INFO
	.align		4
.L_1375:
        /*0018*/ 	.byte	0x04, 0x17
        /*001a*/ 	.short	(.L_1377 - .L_1376)
.L_1376:
        /*001c*/ 	.word	0x00000000
        /*0020*/ 	.short	0x0007
        /*0022*/ 	.short	0x0038
        /*0024*/ 	.byte	0x00, 0xf5, 0x21, 0x00


	//----- nvinfo : EIATTR_KPARAM_INFO
	.align		4
.L_1377:
        /*0028*/ 	.byte	0x04, 0x17
        /*002a*/ 	.short	(.L_1379 - .L_1378)
.L_1378:
        /*002c*/ 	.word	0x00000000
        /*0030*/ 	.short	0x0006
        /*0032*/ 	.short	0x0030
        /*0034*/ 	.byte	0x00, 0xf5, 0x21, 0x00


	//----- nvinfo : EIATTR_KPARAM_INFO
	.align		4
.L_1379:
        /*0038*/ 	.byte	0x04, 0x17
        /*003a*/ 	.short	(.L_1381 - .L_1380)
.L_1380:
        /*003c*/ 	.word	0x00000000
        /*0040*/ 	.short	0x0005
        /*0042*/ 	.short	0x0028
        /*0044*/ 	.byte	0x00, 0xf0, 0x21, 0x00


	//----- nvinfo : EIATTR_KPARAM_INFO
	.align		4
.L_1381:
        /*0048*/ 	.byte	0x04, 0x17
        /*004a*/ 	.short	(.L_1383 - .L_1382)
.L_1382:
        /*004c*/ 	.word	0x00000000
        /*0050*/ 	.short	0x0004
        /*0052*/ 	.short	0x0020
        /*0054*/ 	.byte	0x00, 0xf0, 0x11, 0x00


	//----- nvinfo : EIATTR_KPARAM_INFO
	.align		4
.L_1383:
        /*0058*/ 	.byte	0x04, 0x17
        /*005a*/ 	.short	(.L_1385 - .L_1384)
.L_1384:
        /*005c*/ 	.word	0x00000000
        /*0060*/ 	.short	0x0003
        /*0062*/ 	.short	0x0018
        /*0064*/ 	.byte	0x00, 0xf5, 0x21, 0x00


	//----- nvinfo : EIATTR_KPARAM_INFO
	.align		4
.L_1385:
        /*0068*/ 	.byte	0x04, 0x17
        /*006a*/ 	.short	(.L_1387 - .L_1386)
.L_1386:
        /*006c*/ 	.word	0x00000000
        /*0070*/ 	.short	0x0002
        /*0072*/ 	.short	0x0010
        /*0074*/ 	.byte	0x00, 0xf5, 0x21, 0x00


	//----- nvinfo : EIATTR_KPARAM_INFO
	.align		4
.L_1387:
        /*0078*/ 	.byte	0x04, 0x17
        /*007a*/ 	.short	(.L_1389 - .L_1388)
.L_1388:
        /*007c*/ 	.word	0x00000000
        /*0080*/ 	.short	0x0001
        /*0082*/ 	.short	0x0008
        /*0084*/ 	.byte	0x00, 0xf5, 0x21, 0x00


	//----- nvinfo : EIATTR_KPARAM_INFO
	.align		4
.L_1389:
        /*0088*/ 	.byte	0x04, 0x17
        /*008a*/ 	.short	(.L_1391 - .L_1390)
.L_1390:
        /*008c*/ 	.word	0x00000000
        /*0090*/ 	.short	0x0000
        /*0092*/ 	.short	0x0000
        /*0094*/ 	.byte	0x00, 0xf5, 0x21, 0x00


	//----- nvinfo : EIATTR_SPARSE_MMA_MASK
	.align		4
.L_1391:
        /*0098*/ 	.byte	0x03, 0x50
        /*009a*/ 	.short	0x0000


	//----- nvinfo : EIATTR_MAXREG_COUNT
	.align		4
        /*009c*/ 	.byte	0x03, 0x1b
        /*009e*/ 	.short	0x00a8


	//----- nvinfo : EIATTR_MERCURY_ISA_VERSION
	.align		4
        /*00a0*/ 	.byte	0x03, 0x5f
        /*00a2*/ 	.short	0x0101


	//----- nvinfo : EIATTR_VRC_CTA_INIT_COUNT
	.align		4
        /*00a4*/ 	.byte	0x02, 0x4a
	.zero		1
	.zero		1


	//----- nvinfo : EIATTR_EXIT_INSTR_OFFSETS
	.align		4
        /*00a8*/ 	.byte	0x04, 0x1c
        /*00aa*/ 	.short	(.L_1393 - .L_1392)


	//   ....[0]....
.L_1392:
        /*00ac*/ 	.word	0x00000010


	//----- nvinfo : EIATTR_MAX_THREADS
	.align		4
.L_1393:
        /*00b0*/ 	.byte	0x04, 0x05
        /*00b2*/ 	.short	(.L_1395 - .L_1394)
.L_1394:
        /*00b4*/ 	.word	0x00000140
        /*00b8*/ 	.word	0x00000001
        /*00bc*/ 	.word	0x00000001


	//----- nvinfo : EIATTR_CBANK_PARAM_SIZE
	.align		4
.L_1395:
        /*00c0*/ 	.byte	0x03, 0x19
        /*00c2*/ 	.short	0x0048


	//----- nvinfo : EIATTR_PARAM_CBANK
	.align		4
        /*00c4*/ 	.byte	0x04, 0x0a
        /*00c6*/ 	.short	(.L_1397 - .L_1396)
	.align		4
.L_1396:
        /*00c8*/ 	.word	index@(.nv.constant0._ZN13group_norm_v214gn_cuda_kernelI13__nv_bfloat16Li320ELi1ELi16ELi40ELi1024ELb1ELi128ELi320ELi320ELi4ELb1ELi18ELb0ELb0ENS_16CompileConditionILi1000EEEEEvPT_PKS4_S7_S7_flPfS8_Pj)
        /*00cc*/ 	.short	0x0380
        /*00ce*/ 	.short	0x0048


	//----- nvinfo : EIATTR_SW_WAR
	.align		4
.L_1397:
        /*00d0*/ 	.byte	0x04, 0x36
        /*00d2*/ 	.short	(.L_1399 - .L_1398)
.L_1398:
        /*00d4*/ 	.word	0x00000008
.L_1399:


//--------------------- .nv.info._ZN13group_norm_v214gn_cuda_kernelI13__nv_bfloat16Li320ELi3ELi16ELi40ELi1024ELb1ELi64ELi320ELi320ELi4ELb1ELi21ELb0ELb0ENS_16CompileConditionILi1000EEEEEvPT_PKS4_S7_S7_flPfS8_Pj --------------------------
	.section	.nv.info._ZN13group_norm_v214gn_cuda_kernelI13__nv_bfloat16Li320ELi3ELi16ELi40ELi1024ELb1ELi64ELi320ELi320ELi4ELb1ELi21ELb0ELb0ENS_16CompileConditionILi1000EEEEEvPT_PKS4_S7_S7_flPfS8_Pj,"",@"SHT_CUDA_INFO"
	.sectionflags	@""
	.align	4


	//----- nvinfo : EIATTR_CUDA_API_VERSION
	.align		4
        /*0000*/ 	.byte	0x04, 0x37
        /*0002*/ 	.short	(.L_1401 - .L_1400)
.L_1400:
        /*0004*/ 	.word	0x00000082


	//----- nvinfo : EIATTR_KPARAM_INFO
	.align		4
.L_1401:
        /*0008*/ 	.byte	0x04, 0x17
        /*000a*/ 	.short	(.L_1403 - .L_1402)
.L_1402:
        /*000c*/ 	.word	0x00000000
        /*0010*/ 	.short	0x0008
        /*0012*/ 	.short	0x0040
        /*0014*/ 	.byte	0x00, 0xf5, 0x21, 0x00


	//----- nvinfo : EIATTR_KPARAM_INFO
	.align		4
.L_1403:
        /*0018*/ 	.byte	0x04, 0x17
        /*001a*/ 	.short	(.L_1405 - .L_1404)
.L_1404:
        /*001c*/ 	.word	0x00000000
        /*0020*/ 	.short	0x0007
        /*0022*/ 	.short	0x0038
        /*0024*/ 	.byte	0x00, 0xf5, 0x21, 0x00


	//----- nvinfo : EIATTR_KPARAM_INFO
	.align		4
.L_1405:
        /*0028*/ 	.byte	0x04, 0x17
        /*002a*/ 	.short	(.L_1407 - .L_1406)
.L_1406:
        /*002c*/ 	.word	0x00000000
        /*0030*/ 	.short	0x0006
        /*0032*/ 	.short	0x0030
        /*0034*/ 	.byte	0x00, 0xf5, 0x21, 0x00


	//----- nvinfo : EIATTR_KPARAM_INFO
	.align		4
.L_1407:
        /*0038*/ 	.byte	0x04, 0x17
        /*003a*/ 	.short	(.L_1409 - .L_1408)
.L_1408:
        /*003c*/ 	.word	0x00000000
        /*0040*/ 	.short	0x0005
        /*0042*/ 	.short	0x0028
        /*0044*/ 	.byte	0x00, 0xf0, 0x21, 0x00


	//----- nvinfo : EIATTR_KPARAM_INFO
	.align		4
.L_1409:
        /*0048*/ 	.byte	0x04, 0x17
        /*004a*/ 	.short	(.L_1411 - .L_1410)
.L_1410:
        /*004c*/ 	.word	0x00000000
        /*0050*/ 	.short	0x0004
        /*0052*/ 	.short	0x0020
        /*0054*/ 	.byte	0x00, 0xf0, 0x11, 0x00


	//----- nvinfo : EIATTR_KPARAM_INFO
	.align		4
.L_1411:
        /*0058*/ 	.byte	0x04, 0x17
        /*005a*/ 	.short	(.L_1413 - .L_1412)
.L_1412:
        /*005c*/ 	.word	0x00000000
        /*0060*/ 	.short	0x0003
        /*0062*/ 	.short	0x0018
        /*0064*/ 	.byte	0x00, 0xf5, 0x21, 0x00


	//----- nvinfo : EIATTR_KPARAM_INFO
	.align		4
.L_1413:
        /*0068*/ 	.byte	0x04, 0x17
        /*006a*/ 	.short	(.L_1415 - .L_1414)
.L_1414:
        /*006c*/ 	.word	0x00000000
        /*0070*/ 	.short	0x0002
        /*0072*/ 	.short	0x0010
        /*0074*/ 	.byte	0x00, 0xf5, 0x21, 0x00


	//----- nvinfo : EIATTR_KPARAM_INFO
	.align		4
.L_1415:
        /*0078*/ 	.byte	0x04, 0x17
        /*007a*/ 	.short	(.L_1417 - .L_1416)
.L_1416:
        /*007c*/ 	.word	0x00000000
        /*0080*/ 	.short	0x0001
        /*0082*/ 	.short	0x0008
        /*0084*/ 	.byte	0x00, 0xf5, 0x21, 0x00


	//----- nvinfo : EIATTR_KPARAM_INFO
	.align		4
.L_1417:
        /*0088*/ 	.byte	0x04, 0x17
        /*008a*/ 	.short	(.L_1419 - .L_1418)
.L_1418:
        /*008c*/ 	.word	0x00000000
        /*0090*/ 	.short	0x0000
        /*0092*/ 	.short	0x0000
        /*0094*/ 	.byte	0x00, 0xf5, 0x21, 0x00


	//----- nvinfo : EIATTR_SPARSE_MMA_MASK
	.align		4
.L_1419:
        /*0098*/ 	.byte	0x03, 0x50
        /*009a*/ 	.short	0x0000


	//----- nvinfo : EIATTR_MAXREG_COUNT
	.align		4
        /*009c*/ 	.byte	0x03, 0x1b
        /*009e*/ 	.short	0x0040


	//----- nvinfo : EIATTR_MERCURY_ISA_VERSION
	.align		4
        /*00a0*/ 	.byte	0x03, 0x5f
        /*00a2*/ 	.short	0x0101


	//----- nvinfo : EIATTR_VRC_CTA_INIT_COUNT
	.align		4
        /*00a4*/ 	.byte	0x02, 0x4a
	.zero		1
	.zero		1


	//----- nvinfo : EIATTR_EXIT_INSTR_OFFSETS
	.align		4
        /*00a8*/ 	.byte	0x04, 0x1c
        /*00aa*/ 	.short	(.L_1421 - .L_1420)


	//   ....[0]....
.L_1420:
        /*00ac*/ 	.word	0x00000010


	//----- nvinfo : EIATTR_MAX_THREADS
	.align		4
.L_1421:
        /*00b0*/ 	.byte	0x04, 0x05
        /*00b2*/ 	.short	(.L_1423 - .L_1422)
.L_1422:
        /*00b4*/ 	.word	0x00000140
        /*00b8*/ 	.word	0x00000001
        /*00bc*/ 	.word	0x00000001


	//----- nvinfo : EIATTR_CBANK_PARAM_SIZE
	.align		4
.L_1423:
        /*00c0*/ 	.byte	0x03, 0x19
        /*00c2*/ 	.short	0x0048


	//----- nvinfo : EIATTR_PARAM_CBANK
	.align		4
        /*00c4*/ 	.byte	0x04, 0x0a
        /*00c6*/ 	.short	(.L_1425 - .L_1424)
	.align		4
.L_1424:
        /*00c8*/ 	.word	index@(.nv.constant0._ZN13group_norm_v214gn_cuda_kernelI13__nv_bfloat16Li320ELi3ELi16ELi40ELi1024ELb1ELi64ELi320ELi320ELi4ELb1ELi21ELb0ELb0ENS_16CompileConditionILi1000EEEEEvPT_PKS4_S7_S7_flPfS8_Pj)
        /*00cc*/ 	.short	0x0380
        /*00ce*/ 	.short	0x0048


	//----- nvinfo : EIATTR_SW_WAR
	.align		4
.L_1425:
        /*00d0*/ 	.byte	0x04, 0x36
        /*00d2*/ 	.short	(.L_1427 - .L_1426)
.L_1426:
        /*00d4*/ 	.word	0x00000008
.L_1427:


//--------------------- .nv.info._ZN13group_norm_v214gn_cuda_kernelI13__nv_bfloat16Li320ELi2ELi16ELi40ELi1024ELb1ELi64ELi320ELi320ELi4ELb1ELi18ELb0ELb0ENS_16CompileConditionILi1000EEEEEvPT_PKS4_S7_S7_flPfS8_Pj --------------------------
	.section	.nv.info._ZN13group_norm_v214gn_cuda_kernelI13__nv_bfloat16Li320ELi2ELi16ELi40ELi1024ELb1ELi64ELi320ELi320ELi4ELb1ELi18ELb0ELb0ENS_16CompileConditionILi1000EEEEEvPT_PKS4_S7_S7_flPfS8_Pj,"",@"SHT_CUDA_INFO"
	.sectionflags	@""
	.align	4


	//----- nvinfo : EIATTR_CUDA_API_VERSION
	.align		4
        /*0000*/ 	.byte	0x04, 0x37
        /*0002*/ 	.short	(.L_1429 - .L_1428)
.L_1428:
        /*0004*/ 	.word	0x00000082


	//----- nvinfo : EIATTR_KPARAM_INFO
	.align		4
.L_1429:
        /*0008*/ 	.byte	0x04, 0x17
        /*000a*/ 	.short	(.L_1431 - .L_1430)
.L_1430:
        /*000c*/ 	.word	0x00000000
        /*0010*/ 	.short	0x0008
        /*0012*/ 	.short	0x0040
        /*0014*/ 	.byte	0x00, 0xf5, 0x21, 0x00


	//----- nvinfo : EIATTR_KPARAM_INFO
	.align		4
.L_1431:
        /*0018*/ 	.byte	0x04, 0x17
        /*001a*/ 	.short	(.L_1433 - .L_1432)
.L_1432:
        /*001c*/ 	.word	0x00000000
        /*0020*/ 	.short	0x0007
        /*0022*/ 	.short	0x0038
        /*0024*/ 	.byte	0x00, 0xf5, 0x21, 0x00


	//----- nvinfo : EIATTR_KPARAM_INFO
	.align		4
.L_1433:
        /*0028*/ 	.byte	0x04, 0x17
        /*002a*/ 	.short	(.L_1435 - .L_1434)
.L_1434:
        /*002c*/ 	.word	0x00000000
        /*0030*/ 	.short	0x0006
        /*0032*/ 	.short	0x0030
        /*0034*/ 	.byte	0x00, 0xf5, 0x21, 0x00


	//----- nvinfo : EIATTR_KPARAM_INFO
	.align		4
.L_1435:
        /*0038*/ 	.byte	0x04, 0x17
        /*003a*/ 	.short	(.L_1437 - .L_1436)
.L_1436:
        /*003c*/ 	.word	0x00000000
        /*0040*/ 	.short	0x0005
        /*0042*/ 	.short	0x0028
        /*0044*/ 	.byte	0x00, 0xf0, 0x21, 0x00


	//----- nvinfo : EIATTR_KPARAM_INFO
	.align		4
.L_1437:
        /*0048*/ 	.byte	0x04, 0x17
        /*004a*/ 	.short	(.L_1439 - .L_1438)
.L_1438:
        /*004c*/ 	.word	0x00000000
        /*0050*/ 	.short	0x0004
        /*0052*/ 	.short	0x0020
        /*0054*/ 	.byte	0x00, 0xf0, 0x11, 0x00


	//----- nvinfo : EIATTR_KPARAM_INFO
	.align		4
.L_1439:
        /*0058*/ 	.byte	0x04, 0x17
        /*005a*/ 	.short	(.L_1441 - .L_1440)
.L_1440:
        /*005c*/ 	.word	0x00000000
        /*0060*/ 	.short	0x0003
        /*0062*/ 	.short	0x0018
        /*0064*/ 	.byte	0x00, 0xf5, 0x21, 0x00


	//----- nvinfo : EIATTR_KPARAM_INFO
	.align		4
.L_1441:
        /*0068*/ 	.byte	0x04, 0x17
        /*006a*/ 	.short	(.L_1443 - .L_1442)
.L_1442:
        /*006c*/ 	.word	0x00000000
        /*0070*/ 	.short	0x0002
        /*0072*/ 	.short	0x0010
        /*0074*/ 	.byte	0x00, 0xf5, 0x21, 0x00


	//----- nvinfo : EIATTR_KPARAM_INFO
	.align		4
.L_1443:
        /*0078*/ 	.byte	0x04, 0x17
        /*007a*/ 	.short	(.L_1445 - .L_1444)
.L_1444:
        /*007c*/ 	.word	0x00000000
        /*0080*/ 	.short	0x0001
        /*0082*/ 	.short	0x0008
        /*0084*/ 	.byte	0x00, 0xf5, 0x21, 0x00


	//----- nvinfo : EIATTR_KPARAM_INFO
	.align		4
.L_1445:
        /*0088*/ 	.byte	0x04, 0x17
        /*008a*/ 	.short	(.L_1447 - .L_1446)
.L_1446:
        /*008c*/ 	.word	0x00000000
        /*0090*/ 	.short	0x0000
        /*0092*/ 	.short	0x0000
        /*0094*/ 	.byte	0x00, 0xf5, 0x21, 0x00


	//----- nvinfo : EIATTR_SPARSE_MMA_MASK
	.align		4
.L_1447:
        /*0098*/ 	.byte	0x03, 0x50
        /*009a*/ 	.short	0x0000


	//----- nvinfo : EIATTR_MAXREG_COUNT
	.align		4
        /*009c*/ 	.byte	0x03, 0x1b
        /*009e*/ 	.short	0x0060


	//----- nvinfo : EIATTR_MERCURY_ISA_VERSION
	.align		4
        /*00a0*/ 	.byte	0x03, 0x5f
        /*00a2*/ 	.short	0x0101


	//----- nvinfo : EIATTR_VRC_CTA_INIT_COUNT
	.align		4
        /*00a4*/ 	.byte	0x02, 0x4a
	.zero		1
	.zero		1


	//----- nvinfo : EIATTR_EXIT_INSTR_OFFSETS
	.align		4
        /*00a8*/ 	.byte	0x04, 0x1c
        /*00aa*/ 	.short	(.L_1449 - .L_1448)


	//   ....[0]....
.L_1448:
        /*00ac*/ 	.word	0x00000010


	//----- nvinfo : EIATTR_MAX_THREADS
	.align		4
.L_1449:
        /*00b0*/ 	.byte	0x04, 0x05
        /*00b2*/ 	.short	(.L_1451 - .L_1450)
.L_1450:
        /*00b4*/ 	.word	0x00000140
        /*00b8*/ 	.word	0x00000001
        /*00bc*/ 	.word	0x00000001


	//----- nvinfo : EIATTR_CBANK_PARAM_SIZE
	.align		4
.L_1451:
        /*00c0*/ 	.byte	0x03, 0x19
        /*00c2*/ 	.short	0x0048


	//----- nvinfo : EIATTR_PARAM_CBANK
	.align		4
        /*00c4*/ 	.byte	0x04, 0x0a
        /*00c6*/ 	.short	(.L_1453 - .L_1452)
	.align		4
.L_1452:
        /*00c8*/ 	.word	index@(.nv.constant0._ZN13group_norm_v214gn_cuda_kernelI13__nv_bfloat16Li320ELi2ELi16ELi40ELi1024ELb1ELi64ELi320ELi320ELi4ELb1ELi18ELb0ELb0ENS_16CompileConditionILi1000EEEEEvPT_PKS4_S7_S7_flPfS8_Pj)
        /*00cc*/ 	.short	0x0380
        /*00ce*/ 	.short	0x0048


	//----- nvinfo : EIATTR_SW_WAR
	.align		4
.L_1453:
        /*00d0*/ 	.byte	0x04, 0x36
        /*00d2*/ 	.short	(.L_1455 - .L_1454)
.L_1454:
        /*00d4*/ 	.word	0x00000008
.L_1455:


//--------------------- .nv.info._ZN13group_norm_v218gn_bwd_cuda_kernelI6__halfLi320ELi3ELi32ELi20ELi1024ELb0ELb1ELi8ELi320ELi320ELi4ELb1ELi2ELb0ELb0ELNS_15WgradSyncMethodE3ENS_16CompileConditionILi1000EEEEEvPT_S6_S6_PKS5_S8_S8_S8_PKfflPfPj --------------------------
	.section	.nv.info._ZN13group_norm_v218gn_bwd_cuda_kernelI6__halfLi320ELi3ELi32ELi20ELi1024ELb0ELb1ELi8ELi320ELi320ELi4ELb1ELi2ELb0ELb0ELNS_15WgradSyncMethodE3ENS_16CompileConditionILi1000EEEEEvPT_S6_S6_PKS5_S8_S8_S8_PKfflPfPj,"",@"SHT_CUDA_INFO"
	.sectionflags	@""
	.align	4


	//----- nvinfo : EIATTR_CUDA_API_VERSION
	.align		4
        /*0000*/ 	.byte	0x04, 0x37
        /*0002*/ 	.short	(.L_1457 - .L_1456)
.L_1456:
        /*0004*/ 	.word	0x00000082


	//----- nvinfo : EIATTR_KPARAM_INFO
	.align		4
.L_1457:
        /*0008*/ 	.byte	0x04, 0x17
        /*000a*/ 	.short	(.L_1459 - .L_1458)
.L_1458:
        /*000c*/ 	.word	0x00000000
        /*0010*/ 	.short	0x000b
        /*0012*/ 	.short	0x0058
        /*0014*/ 	.byte	0x00, 0xf5, 0x21, 0x00


	//----- nvinfo : EIATTR_KPARAM_INFO
	.align		4
.L_1459:
        /*0018*/ 	.byte	0x04, 0x17
        /*001a*/ 	.short	(.L_1461 - .L_1460)
.L_1460:
        /*001c*/ 	.word	0x00000000
        /*0020*/ 	.short	0x000a
        /*0022*/ 	.short	0x0050
        /*0024*/ 	.byte	0x00, 0xf5, 0x21, 0x00


	//----- nvinfo : EIATTR_KPARAM_INFO
	.align		4
.L_1461:
        /*0028*/ 	.byte	0x04, 0x17
        /*002a*/ 	.short	(.L_1463 - .L_1462)
.L_1462:
        /*002c*/ 	.word	0x00000000
        /*0030*/ 	.short	0x0009
        /*0032*/ 	.short	0x0048
        /*0034*/ 	.byte	0x00, 0xf0, 0x21, 0x00


	//----- nvinfo : EIATTR_KPARAM_INFO
	.align		4
.L_1463:
        /*0038*/ 	.byte	0x04, 0x17
        /*003a*/ 	.short	(.L_1465 - .L_1464)
.L_1464:
        /*003c*/ 	.word	0x00000000
        /*0040*/ 	.short	0x0008
        /*0042*/ 	.short	0x0040
        /*0044*/ 	.byte	0x00, 0xf0, 0x11, 0x00


	//----- nvinfo : EIATTR_KPARAM_INFO
	.align		4
.L_1465:
        /*0048*/ 	.byte	0x04, 0x17
        /*004a*/ 	.short	(.L_1467 - .L_1466)
.L_1466:
        /*004c*/ 	.word	0x00000000
        /*0050*/ 	.short	0x0007
        /*0052*/ 	.short	0x0038
        /*0054*/ 	.byte	0x00, 0xf5, 0x21, 0x00


	//----- nvinfo : EIATTR_KPARAM_INFO
	.align		4
.L_1467:
        /*0058*/ 	.byte	0x04, 0x17
        /*005a*/ 	.short	(.L_1469 - .L_1468)
.L_1468:
        /*005c*/ 	.word	0x00000000
        /*0060*/ 	.short	0x0006
        /*0062*/ 	.short	0x0030
        /*0064*/ 	.byte	0x00, 0xf5, 0x21, 0x00


	//----- nvinfo : EIATTR_KPARAM_INFO
	.align		4
.L_1469:
        /*0068*/ 	.byte	0x04, 0x17
        /*006a*/ 	.short	(.L_1471 - .L_1470)
.L_1470:
        /*006c*/ 	.word	0x00000000
        /*0070*/ 	.short	0x0005
        /*0072*/ 	.short	0x0028
        /*0074*/ 	.byte	0x00, 0xf5, 0x21, 0x00


	//----- nvinfo : EIATTR_KPARAM_INFO
	.align		4
.L_1471:
        /*0078*/ 	.byte	0x04, 0x17
        /*007a*/ 	.short	(.L_1473 - .L_1472)
.L_1472:
        /*007c*/ 	.word	0x00000000
        /*0080*/ 	.short	0x0004
        /*0082*/ 	.short	0x0020
        /*0084*/ 	.byte	0x00, 0xf5, 0x21, 0x00


	//----- nvinfo : EIATTR_KPARAM_INFO
	.align		4
.L_1473:
        /*0088*/ 	.byte	0x04, 0x17
        /*008a*/ 	.short	(.L_1475 - .L_1474)
.L_1474:
        /*008c*/ 	.word	0x00000000
        /*0090*/ 	.short	0x0003
        /*0092*/ 	.short	0x0018
        /*0094*/ 	.byte	0x00, 0xf5, 0x21, 0x00


	//----- nvinfo : EIATTR_KPARAM_INFO
	.align		4
.L_1475:
        /*0098*/ 	.byte	0x04, 0x17
        /*009a*/ 	.short	(.L_1477 - .L_1476)
.L_1476:
        /*009c*/ 	.word	0x00000000
        /*00a0*/ 	.short	0x0002
        /*00a2*/ 	.short	0x0010
        /*00a4*/ 	.byte	0x00, 0xf5, 0x21, 0x00


	//----- nvinfo : EIATTR_KPARAM_INFO
	.align		4
.L_1477:
        /*00a8*/ 	.byte	0x04, 0x17
        /*00aa*/ 	.short	(.L_1479 - .L_1478)
.L_1478:
        /*00ac*/ 	.word	0x00000000
        /*00b0*/ 	.short	0x0001
        /*00b2*/ 	.short	0x0008
        /*00b4*/ 	.byte	0x00, 0xf5, 0x21, 0x00


	//----- nvinfo : EIATTR_KPARAM_INFO
	.align		4
.L_1479:
        /*00b8*/ 	.byte	0x04, 0x17
        /*00ba*/ 	.short	(.L_1481 - .L_1480)
.L_1480:
        /*00bc*/ 	.word	0x00000000
        /*00c0*/ 	.short	0x0000
        /*00c2*/ 	.short	0x0000
        /*00c4*/ 	.byte	0x00, 0xf5, 0x21, 0x00


	//----- nvinfo : EIATTR_SPARSE_MMA_MASK
	.align		4
.L_1481:
        /*00c8*/ 	.byte	0x03, 0x50
        /*00ca*/ 	.short	0x0000


	//----- nvinfo : EIATTR_MAXREG_COUNT
	.align		4
        /*00cc*/ 	.byte	0x03, 0x1b
        /*00ce*/ 	.short	0x0040


	//----- nvinfo : EIATTR_MERCURY_ISA_VERSION
	.align		4
        /*00d0*/ 	.byte	0x03, 0x5f
        /*00d2*/ 	.short	0x0101


	//----- nvinfo : EIATTR_VRC_CTA_INIT_COUNT
	.align		4
        /*00d4*/ 	.byte	0x02, 0x4a
	.zero		1
	.zero		1


	//----- nvinfo : EIATTR_EXIT_INSTR_OFFSETS
	.align		4
        /*00d8*/ 	.byte	0x04, 0x1c
        /*00da*/ 	.short	(.L_1483 - .L_1482)


	//   ....[0]....
.L_1482:
        /*00dc*/ 	.word	0x00000010


	//----- nvinfo : EIATTR_MAX_THREADS
	.align		4
.L_1483:
        /*00e0*/ 	.byte	0x04, 0x05
        /*00e2*/ 	.short	(.L_1485 - .L_1484)
.L_1484:
        /*00e4*/ 	.word	0x00000140
        /*00e8*/ 	.word	0x00000001
        /*00ec*/ 	.word	0x00000001


	//----- nvinfo : EIATTR_CBANK_PARAM_SIZE
	.align		4
.L_1485:
        /*00f0*/ 	.byte	0x03, 0x19
        /*00f2*/ 	.short	0x0060


	//----- nvinfo : EIATTR_PARAM_CBANK
	.align		4
        /*00f4*/ 	.byte	0x04, 0x0a
        /*00f6*/ 	.short	(.L_1487 - .L_1486)
	.align		4
.L_1486:
        /*00f8*/ 	.word	index@(.nv.constant0._ZN13group_norm_v218gn_bwd_cuda_kernelI6__halfLi320ELi3ELi32ELi20ELi1024ELb0ELb1ELi8ELi320ELi320ELi4ELb1ELi2ELb0ELb0ELNS_15WgradSyncMethodE3ENS_16CompileConditionILi1000EEEEEvPT_S6_S6_PKS5_S8_S8_S8_PKfflPfPj)
        /*00fc*/ 	.short	0x0380
        /*00fe*/ 	.short	0x0060


	//----- nvinfo : EIATTR_SW_WAR
	.align		4
.L_1487:
        /*0100*/ 	.byte	0x04, 0x36
        /*0102*/ 	.short	(.L_1489 - .L_1488)
.L_1488:
        /*0104*/ 	.word	0x00000008
.L_1489:


//--------------------- .nv.info._ZN13group_norm_v218gn_bwd_cuda_kernelI6__halfLi320ELi1ELi32ELi20ELi1024ELb0ELb1ELi16ELi320ELi320ELi4ELb1ELi2ELb0ELb0ELNS_15WgradSyncMethodE3ENS_16CompileConditionILi1000EEEEEvPT_S6_S6_PKS5_S8_S8_S8_PKfflPfPj --------------------------
	.section	.nv.info._ZN13group_norm_v218gn_bwd_cuda_kernelI6__halfLi320ELi1ELi32ELi20ELi1024ELb0ELb1ELi16ELi320ELi320ELi4ELb1ELi2ELb0ELb0ELNS_15WgradSyncMethodE3ENS_16CompileConditionILi1000EEEEEvPT_S6_S6_PKS5_S8_S8_S8_PKfflPfPj,"",@"SHT_CUDA_INFO"
	.sectionflags	@""
	.align	4


	//----- nvinfo : EIATTR_CUDA_API_VERSION
	.align		4
        /*0000*/ 	.byte	0x04, 0x37
        /*0002*/ 	.short	(.L_1491 - .L_1490)
.L_1490:
        /*0004*/ 	.word	0x00000082


	//----- nvinfo : EIATTR_KPARAM_INFO
	.align		4
.L_1491:
        /*0008*/ 	.byte	0x04, 0x17
        /*000a*/ 	.short	(.L_1493 - .L_1492)
.L_1492:
        /*000c*/ 	.word	0x00000000
        /*0010*/ 	.short	0x000b
        /*0012*/ 	.short	0x0058
        /*0014*/ 	.byte	0x00, 0xf5, 0x21, 0x00


	//----- nvinfo : EIATTR_KPARAM_INFO
	.align		4
.L_1493:
        /*0018*/ 	.byte	0x04, 0x17
        /*001a*/ 	.short	(.L_1495 - .L_1494)
.L_1494:
        /*001c*/ 	.word	0x00000000
        /*0020*/ 	.short	0x000a
        /*0022*/ 	.short	0x0050
        /*0024*/ 	.byte	0x00, 0xf5, 0x21, 0x00


	//----- nvinfo : EIATTR_KPARAM_INFO
	.align		4
.L_1495:
        /*0028*/ 	.byte	0x04, 0x17
        /*002a*/ 	.short	(.L_1497 - .L_1496)
.L_1496:
        /*002c*/ 	.word	0x00000000
        /*0030*/ 	.short	0x0009
        /*0032*/ 	.short	0x0048
        /*0034*/ 	.byte	0x00, 0xf0, 0x21, 0x00


	//----- nvinfo : EIATTR_KPARAM_INFO
	.align		4
.L_1497:
        /*0038*/ 	.byte	0x04, 0x17
        /*003a*/ 	.short	(.L_1499 - .L_1498)
.L_1498:
        /*003c*/ 	.word	0x00000000
        /*0040*/ 	.short	0x0008
        /*0042*/ 	.short	0x0040
        /*0044*/ 	.byte	0x00, 0xf0, 0x11, 0x00


	//----- nvinfo : EIATTR_KPARAM_INFO
	.align		4
.L_1499:
        /*0048*/ 	.byte	0x04, 0x17
        /*004a*/ 	.short	(.L_1501 - .L_1500)
.L_1500:
        /*004c*/ 	.word	0x00000000
        /*0050*/ 	.short	0x0007
        /*0052*/ 	.short	0x0038
        /*0054*/ 	.byte	0x00, 0xf5, 0x21, 0x00


	//----- nvinfo : EIATTR_KPARAM_INFO
	.align		4
.L_1501:
        /*0058*/ 	.byte	0x04, 0x17
        /*005a*/ 	.short	(.L_1503 - .L_1502)
.L_1502:
        /*005c*/ 	.word	0x00000000
        /*0060*/ 	.short	0x0006
        /*0062*/ 	.short	0x0030
        /*0064*/ 	.byte	0x00, 0xf5, 0x21, 0x00


	//----- nvinfo : EIATTR_KPARAM_INFO
	.align		4
.L_1503:
        /*0068*/ 	.byte	0x04, 0x17
        /*006a*/ 	.short	(.L_1505 - .L_1504)
.L_1504:
        /*006c*/ 	.word	0x00000000
        /*0070*/ 	.short	0x0005
        /*0072*/ 	.short	0x0028
        /*0074*/ 	.byte	0x00, 0xf5, 0x21, 0x00


	//----- nvinfo : EIATTR_KPARAM_INFO
	.align		4
.L_1505:
        /*0078*/ 	.byte	0x04, 0x17
        /*007a*/ 	.short	(.L_1507 - .L_1506)
.L_1506:
        /*007c*/ 	.word	0x00000000
        /*0080*/ 	.short	0x0004
        /*0082*/ 	.short	0x0020
        /*0084*/ 	.byte	0x00, 0xf5, 0x21, 0x00


	//----- nvinfo : EIATTR_KPARAM_INFO
	.align		4
.L_1507:
        /*0088*/ 	.byte	0x04, 0x17
        /*008a*/ 	.short	(.L_1509 - .L_1508)
.L_1508:
        /*008c*/ 	.word	0x00000000
        /*0090*/ 	.short	0x0003
        /*0092*/ 	.short	0x0018
        /*0094*/ 	.byte	0x00, 0xf5, 0x21, 0x00


	//----- nvinfo : EIATTR_KPARAM_INFO
	.align		4
.L_1509:
        /*0098*/ 	.byte	0x04, 0x17
        /*009a*/ 	.short	(.L_1511 - .L_1510)
.L_1510:
        /*009c*/ 	.word	0x00000000
        /*00a0*/ 	.short	0x0002
        /*00a2*/ 	.short	0x0010
        /*00a4*/ 	.byte	0x00, 0xf5, 0x21, 0x00


	//----- nvinfo : EIATTR_KPARAM_INFO
	.align		4
.L_1511:
        /*00a8*/ 	.byte	0x04, 0x17
        /*00aa*/ 	.short	(.L_1513 - .L_1512)
.L_1512:
        /*00ac*/ 	.word	0x00000000
        /*00b0*/ 	.short	0x0001
        /*00b2*/ 	.short	0x0008
        /*00b4*/ 	.byte	0x00, 0xf5, 0x21, 0x00


	//----- nvinfo : EIATTR_KPARAM_INFO
	.align		4
.L_1513:
        /*00b8*/ 	.byte	0x04, 0x17
        /*00ba*/ 	.short	(.L_1515 - .L_1514)
.L_1514:
        /*00bc*/ 	.word	0x00000000
        /*00c0*/ 	.short	0x0000
        /*00c2*/ 	.short	0x0000
        /*00c4*/ 	.byte	0x00, 0xf5, 0x21, 0x00


	//----- nvinfo : EIATTR_SPARSE_MMA_MASK
	.align		4
.L_1515:
        /*00c8*/ 	.byte	0x03, 0x50
        /*00ca*/ 	.short	0x0000


	//----- nvinfo : EIATTR_MAXREG_COUNT
	.align		4
        /*00cc*/ 	.byte	0x03, 0x1b
        /*00ce*/ 	.short	0x00a8


	//----- nvinfo : EIATTR_MERCURY_ISA_VERSION
	.align		4
        /*00d0*/ 	.byte	0x03, 0x5f
        /*00d2*/ 	.short	0x0101


	//----- nvinfo : EIATTR_VRC_CTA_INIT_COUNT
	.align		4
        /*00d4*/ 	.byte	0x02, 0x4a
	.zero		1
	.zero		1


	//----- nvinfo : EIATTR_EXIT_INSTR_OFFSETS
	.align		4
        /*00d8*/ 	.byte	0x04, 0x1c
        /*00da*/ 	.short	(.L_1517 - .L_1516)


	//   ....[0]....
.L_1516:
        /*00dc*/ 	.word	0x00000010


	//----- nvinfo : EIATTR_MAX_THREADS
	.align		4
.L_1517:
        /*00e0*/ 	.byte	0x04, 0x05
        /*00e2*/ 	.short	(.L_1519 - .L_1518)
.L_1518:
        /*00e4*/ 	.word	0x00000140
        /*00e8*/ 	.word	0x00000001
        /*00ec*/ 	.word	0x00000001


	//----- nvinfo : EIATTR_CBANK_PARAM_SIZE
	.align		4
.L_1519:
        /*00f0*/ 	.byte	0x03, 0x19
        /*00f2*/ 	.short	0x0060


	//----- nvinfo : EIATTR_PARAM_CBANK
	.align		4
        /*00f4*/ 	.byte	0x04, 0x0a
        /*00f6*/ 	.short	(.L_1521 - .L_1520)
	.align		4
.L_1520:
        /*00f8*/ 	.word	index@(.nv.constant0._ZN13group_norm_v218gn_bwd_cuda_kernelI6__halfLi320ELi1ELi32ELi20ELi1024ELb0ELb1ELi16ELi320ELi320ELi4ELb1ELi2ELb0ELb0ELNS_15WgradSyncMethodE3ENS_16CompileConditionILi1000EEEEEvPT_S6_S6_PKS5_S8_S8_S8_PKfflPfPj)
        /*00fc*/ 	.short	0x0380
        /*00fe*/ 	.short	0x0060


	//----- nvinfo : EIATTR_SW_WAR
	.align		4
.L_1521:
        /*0100*/ 	.byte	0x04, 0x36
        /*0102*/ 	.short	(.L_1523 - .L_1522)
.L_1522:
        /*0104*/ 	.word	0x00000008
.L_1523:


//--------------------- .nv.info._ZN13group_norm_v218gn_bwd_cuda_kernelI6__halfLi320ELi3ELi32ELi20ELi1024ELb0ELb1ELi16ELi320ELi320ELi4ELb1ELi4ELb0ELb0ELNS_15WgradSyncMethodE3ENS_16CompileConditionILi1000EEEEEvPT_S6_S6_PKS5_S8_S8_S8_PKfflPfPj --------------------------
	.section	.nv.info._ZN13group_norm_v218gn_bwd_cuda_kernelI6__halfLi320ELi3ELi32ELi20ELi1024ELb0ELb1ELi16ELi320ELi320ELi4ELb1ELi4ELb0ELb0ELNS_15WgradSyncMethodE3ENS_16CompileConditionILi1000EEEEEvPT_S6_S6_PKS5_S8_S8_S8_PKfflPfPj,"",@"SHT_CUDA_INFO"
	.sectionflags	@""
	.align	4


	//----- nvinfo : EIATTR_CUDA_API_VERSION
	.align		4
        /*0000*/ 	.byte	0x04, 0x37
        /*0002*/ 	.short	(.L_1525 - .L_1524)
.L_1524:
        /*0004*/ 	.word	0x00000082


	//----- nvinfo : EIATTR_KPARAM_INFO
	.align		4
.L_1525:
        /*0008*/ 	.byte	0x04, 0x17
        /*000a*/ 	.short	(.L_1527 - .L_1526)
.L_1526:
        /*000c*/ 	.word	0x00000000
        /*0010*/ 	.short	0x000b
        /*0012*/ 	.short	0x0058
        /*0014*/ 	.byte	0x00, 0xf5, 0x21, 0x00


	//----- nvinfo : EIATTR_KPARAM_INFO
	.align		4
.L_1527:
        /*0018*/ 	.byte	0x04, 0x17
        /*001a*/ 	.short	(.L_1529 - .L_1528)
.L_1528:
        /*001c*/ 	.word	0x00000000
        /*0020*/ 	.short	0x000a
        /*0022*/ 	.short	0x0050
        /*0024*/ 	.byte	0x00, 0xf5, 0x21, 0x00


	//----- nvinfo : EIATTR_KPARAM_INFO
	.align		4
.L_1529:
        /*0028*/ 	.byte	0x04, 0x17
        /*002a*/ 	.short	(.L_1531 - .L_1530)
.L_1530:
        /*002c*/ 	.word	0x00000000
        /*0030*/ 	.short	0x0009
        /*0032*/ 	.short	0x0048
        /*0034*/ 	.byte	0x00, 0xf0, 0x21, 0x00


	//----- nvinfo : EIATTR_KPARAM_INFO
	.align		4
.L_1531:
        /*0038*/ 	.byte	0x04, 0x17
        /*003a*/ 	.short	(.L_1533 - .L_1532)
.L_1532:
        /*003c*/ 	.word	0x00000000
        /*0040*/ 	.short	0x0008
        /*0042*/ 	.short	0x0040
        /*0044*/ 	.byte	0x00, 0xf0, 0x11, 0x00


	//----- nvinfo : EIATTR_KPARAM_INFO
	.align		4
.L_1533:
        /*0048*/ 	.byte	0x04, 0x17
        /*004a*/ 	.short	(.L_1535 - .L_1534)
.L_1534:
        /*004c*/ 	.word	0x00000000
        /*0050*/ 	.short	0x0007
        /*0052*/ 	.short	0x0038
        /*0054*/ 	.byte	0x00, 0xf5, 0x21, 0x00


	//----- nvinfo : EIATTR_KPARAM_INFO
	.align		4
.L_1535:
        /*0058*/ 	.byte	0x04, 0x17
        /*005a*/ 	.short	(.L_1537 - .L_1536)
.L_1536:
        /*005c*/ 	.word	0x00000000
        /*0060*/ 	.short	0x0006
        /*0062*/ 	.short	0x0030
        /*0064*/ 	.byte	0x00, 0xf5, 0x21, 0x00


	//----- nvinfo : EIATTR_KPARAM_INFO
	.align		4
.L_1537:
        /*0068*/ 	.byte	0x04, 0x17
        /*006a*/ 	.short	(.L_1539 - .L_1538)
.L_1538:
        /*006c*/ 	.word	0x00000000
        /*0070*/ 	.short	0x0005
        /*0072*/ 	.short	0x0028
        /*0074*/ 	.byte	0x00, 0xf5, 0x21, 0x00


	//----- nvinfo : EIATTR_KPARAM_INFO
	.align		4
.L_1539:
        /*0078*/ 	.byte	0x04, 0x17
        /*007a*/ 	.short	(.L_1541 - .L_1540)
.L_1540:
        /*007c*/ 	.word	0x00000000
        /*0080*/ 	.short	0x0004
        /*0082*/ 	.short	0x0020
        /*0084*/ 	.byte	0x00, 0xf5, 0x21, 0x00


	//----- nvinfo : EIATTR_KPARAM_INFO
	.align		4
.L_1541:
        /*0088*/ 	.byte	0x04, 0x17
        /*008a*/ 	.short	(.L_1543 - .L_1542)
.L_1542:
        /*008c*/ 	.word	0x00000000
        /*0090*/ 	.short	0x0003
        /*0092*/ 	.short	0x0018
        /*0094*/ 	.byte	0x00, 0xf5, 0x21, 0x00


	//----- nvinfo : EIATTR_KPARAM_INFO
	.align		4
.L_1543:
        /*0098*/ 	.byte	0x04, 0x17
        /*009a*/ 	.short	(.L_1545 - .L_1544)
.L_1544:
        /*009c*/ 	.word	0x00000000
        /*00a0*/ 	.short	0x0002
        /*00a2*/ 	.short	0x0010
        /*00a4*/ 	.byte	0x00, 0xf5, 0x21, 0x00


	//----- nvinfo : EIATTR_KPARAM_INFO
	.align		4
.L_1545:
        /*00a8*/ 	.byte	0x04, 0x17
        /*00aa*/ 	.short	(.L_1547 - .L_1546)
.L_1546:
        /*00ac*/ 	.word	0x00000000
        /*00b0*/ 	.short	0x0001
        /*00b2*/ 	.short	0x0008
        /*00b4*/ 	.byte	0x00, 0xf5, 0x21, 0x00


	//----- nvinfo : EIATTR_KPARAM_INFO
	.align		4
.L_1547:
        /*00b8*/ 	.byte	0x04, 0x17
        /*00ba*/ 	.short	(.L_1549 - .L_1548)
.L_1548:
        /*00bc*/ 	.word	0x00000000
        /*00c0*/ 	.short	0x0000
        /*00c2*/ 	.short	0x0000
        /*00c4*/ 	.byte	0x00, 0xf5, 0x21, 0x00


	//----- nvinfo : EIATTR_SPARSE_MMA_MASK
	.align		4
.L_1549:
        /*00c8*/ 	.byte	0x03, 0x50
        /*00ca*/ 	.short	0x0000


	//----- nvinfo : EIATTR_MAXREG_COUNT
	.align		4
        /*00cc*/ 	.byte	0x03, 0x1b
        /*00ce*/ 	.short	0x0040


	//----- nvinfo : EIATTR_MERCURY_ISA_VERSION
	.align		4
        /*00d0*/ 	.byte	0x03, 0x5f
        /*00d2*/ 	.short	0x0101


	//----- nvinfo : EIATTR_VRC_CTA_INIT_COUNT
	.align		4
        /*00d4*/ 	.byte	0x02, 0x4a
	.zero		1
	.zero		1


	//----- nvinfo : EIATTR_EXIT_INSTR_OFFSETS
	.align		4
        /*00d8*/ 	.byte	0x04, 0x1c
        /*00da*/ 	.short	(.L_1551 - .L_1550)


	//   ....[0]....
.L_1550:
        /*00dc*/ 	.word	0x00000010


	//----- nvinfo : EIATTR_MAX_THREADS
	.align		4
.L_1551:
        /*00e0*/ 	.byte	0x04, 0x05
        /*00e2*/ 	.short	(.L_1553 - .L_1552)
.L_1552:
        /*00e4*/ 	.word	0x00000140
        /*00e8*/ 	.word	0x00000001
        /*00ec*/ 	.word	0x00000001


	//----- nvinfo : EIATTR_CBANK_PARAM_SIZE
	.align		4
.L_1553:
        /*00f0*/ 	.byte	0x03, 0x19
        /*00f2*/ 	.short	0x0060


	//----- nvinfo : EIATTR_PARAM_CBANK
	.align		4
        /*00f4*/ 	.byte	0x04, 0x0a
        /*00f6*/ 	.short	(.L_1555 - .L_1554)
	.align		4
.L_1554:
        /*00f8*/ 	.word	index@(.nv.constant0._ZN13group_norm_v218gn_bwd_cuda_kernelI6__halfLi320ELi3ELi32ELi20ELi1024ELb0ELb1ELi16ELi320ELi320ELi4ELb1ELi4ELb0ELb0ELNS_15WgradSyncMethodE3ENS_16CompileConditionILi1000EEEEEvPT_S6_S6_PKS5_S8_S8_S8_PKfflPfPj)
        /*00fc*/ 	.short	0x0380
        /*00fe*/ 	.short	0x0060


	//----- nvinfo : EIATTR_SW_WAR
	.align		4
.L_1555:
        /*0100*/ 	.byte	0x04, 0x36
        /*0102*/ 	.short	(.L_1557 - .L_1556)
.L_1556:
        /*0104*/ 	.word	0x00000008
.L_1557:


//--------------------- .nv.info._ZN13group_norm_v218gn_bwd_cuda_kernelI6__halfLi320ELi1ELi32ELi20ELi1024ELb0ELb1ELi32ELi320ELi320ELi4ELb1ELi4ELb0ELb0ELNS_15WgradSyncMethodE3ENS_16CompileConditionILi1000EEEEEvPT_S6_S6_PKS5_S8_S8_S8_PKfflPfPj --------------------------
	.section	.nv.info._ZN13group_norm_v218gn_bwd_cuda_kernelI6__halfLi320ELi1ELi32ELi20ELi1024ELb0ELb1ELi32ELi320ELi320ELi4ELb1ELi4ELb0ELb0ELNS_15WgradSyncMethodE3ENS_16CompileConditionILi1000EEEEEvPT_S6_S6_PKS5_S8_S8_S8_PKfflPfPj,"",@"SHT_CUDA_INFO"
	.sectionflags	@""
	.align	4


	//----- nvinfo : EIATTR_CUDA_API_VERSION
	.align		4
        /*0000*/ 	.byte	0x04, 0x37
        /*0002*/ 	.short	(.L_1559 - .L_1558)
.L_1558:
        /*0004*/ 	.word	0x00000082


	//----- nvinfo : EIATTR_KPARAM_INFO
	.align		4
.L_1559:
        /*0008*/ 	.byte	0x04, 0x17
        /*000a*/ 	.short	(.L_1561 - .L_1560)
.L_1560:
        /*000c*/ 	.word	0x00000000
        /*0010*/ 	.short	0x000b
        /*0012*/ 	.short	0x0058
        /*0014*/ 	.byte	0x00, 0xf5, 0x21, 0x00


	//----- nvinfo : EIATTR_KPARAM_INFO
	.align		4
.L_1561:
        /*0018*/ 	.byte	0x04, 0x17
        /*001a*/ 	.short	(.L_1563 - .L_1562)
.L_1562:
        /*001c*/ 	.word	0x00000000
        /*0020*/ 	.short	0x000a
        /*0022*/ 	.short	0x0050
        /*0024*/ 	.byte	0x00, 0xf5, 0x21, 0x00


	//----- nvinfo : EIATTR_KPARAM_INFO
	.align		4
.L_1563:
        /*0028*/ 	.byte	0x04, 0x17
        /*002a*/ 	.short	(.L_1565 - .L_1564)
.L_1564:
        /*002c*/ 	.word	0x00000000
        /*0030*/ 	.short	0x0009
        /*0032*/ 	.short	0x0048
        /*0034*/ 	.byte	0x00, 0xf0, 0x21, 0x00


	//----- nvinfo : EIATTR_KPARAM_INFO
	.align		4
.L_1565:
        /*0038*/ 	.byte	0x04, 0x17
        /*003a*/ 	.short	(.L_1567 - .L_1566)
.L_1566:
        /*003c*/ 	.word	0x00000000
        /*0040*/ 	.short	0x0008
        /*0042*/ 	.short	0x0040
        /*0044*/ 	.byte	0x00, 0xf0, 0x11, 0x00


	//----- nvinfo : EIATTR_KPARAM_INFO
	.align		4
.L_1567:
        /*0048*/ 	.byte	0x04, 0x17
        /*004a*/ 	.short	(.L_1569 - .L_1568)
.L_1568:
        /*004c*/ 	.word	0x00000000
        /*0050*/ 	.short	0x0007
        /*0052*/ 	.short	0x0038
        /*0054*/ 	.byte	0x00, 0xf5, 0x21, 0x00


	//----- nvinfo : EIATTR_KPARAM_INFO
	.align		4
.L_1569:
        /*0058*/ 	.byte	0x04, 0x17
        /*005a*/ 	.short	(.L_1571 - .L_1570)
.L_1570:
        /*005c*/ 	.word	0x00000000
        /*0060*/ 	.short	0x0006
        /*0062*/ 	.short	0x0030
        /*0064*/ 	.byte	0x00, 0xf5, 0x21, 0x00


	//----- nvinfo : EIATTR_KPARAM_INFO
	.align		4
.L_1571:
        /*0068*/ 	.byte	0x04, 0x17
        /*006a*/ 	.short	(.L_1573 - .L_1572)
.L_1572:
        /*006c*/ 	.word	0x00000000
        /*0070*/ 	.short	0x0005
        /*0072*/ 	.short	0x0028
        /*0074*/ 	.byte	0x00, 0xf5, 0x21, 0x00


	//----- nvinfo : EIATTR_KPARAM_INFO
	.align		4
.L_1573:
        /*0078*/ 	.byte	0x04, 0x17
        /*007a*/ 	.short	(.L_1575 - .L_1574)
.L_1574:
        /*007c*/ 	.word	0x00000000
        /*0080*/ 	.short	0x0004
        /*0082*/ 	.short	0x0020
        /*0084*/ 	.byte	0x00, 0xf5, 0x21, 0x00


	//----- nvinfo : EIATTR_KPARAM_INFO
	.align		4
.L_1575:
        /*0088*/ 	.byte	0x04, 0x17
        /*008a*/ 	.short	(.L_1577 - .L_1576)
.L_1576:
        /*008c*/ 	.word	0x00000000
        /*0090*/ 	.short	0x0003
        /*0092*/ 	.short	0x0018
        /*0094*/ 	.byte	0x00, 0xf5, 0x21, 0x00


	//----- nvinfo : EIATTR_KPARAM_INFO
	.align		4
.L_1577:
        /*0098*/ 	.byte	0x04, 0x17
        /*009a*/ 	.short	(.L_1579 - .L_1578)
.L_1578:
        /*009c*/ 	.word	0x00000000
        /*00a0*/ 	.short	0x0002
        /*00a2*/ 	.short	0x0010
        /*00a4*/ 	.byte	0x00, 0xf5, 0x21, 0x00


	//----- nvinfo : EIATTR_KPARAM_INFO
	.align		4
.L_1579:
        /*00a8*/ 	.byte	0x04, 0x17
        /*00aa*/ 	.short	(.L_1581 - .L_1580)
.L_1580:
        /*00ac*/ 	.word	0x00000000
        /*00b0*/ 	.short	0x0001
        /*00b2*/ 	.short	0x0008
        /*00b4*/ 	.byte	0x00, 0xf5, 0x21, 0x00


	//----- nvinfo : EIATTR_KPARAM_INFO
	.align		4
.L_1581:
        /*00b8*/ 	.byte	0x04, 0x17
        /*00ba*/ 	.short	(.L_1583 - .L_1582)
.L_1582:
        /*00bc*/ 	.word	0x00000000
        /*00c0*/ 	.short	0x0000
        /*00c2*/ 	.short	0x0000
        /*00c4*/ 	.byte	0x00, 0xf5, 0x21, 0x00


	//----- nvinfo : EIATTR_SPARSE_MMA_MASK
	.align		4
.L_1583:
        /*00c8*/ 	.byte	0x03, 0x50
        /*00ca*/ 	.short	0x0000


	//----- nvinfo : EIATTR_MAXREG_COUNT
	.align		4
        /*00cc*/ 	.byte	0x03, 0x1b
        /*00ce*/ 	.short	0x00a8


	//----- nvinfo : EIATTR_MERCURY_ISA_VERSION
	.align		4
        /*00d0*/ 	.byte	0x03, 0x5f
        /*00d2*/ 	.short	0x0101


	//----- nvinfo : EIATTR_VRC_CTA_INIT_COUNT
	.align		4
        /*00d4*/ 	.byte	0x02, 0x4a
	.zero		1
	.zero		1


	//----- nvinfo : EIATTR_EXIT_INSTR_OFFSETS
	.align		4
        /*00d8*/ 	.byte	0x04, 0x1c
        /*00da*/ 	.short	(.L_1585 - .L_1584)


	//   ....[0]....
.L_1584:
        /*00dc*/ 	.word	0x00000010


	//----- nvinfo : EIATTR_MAX_THREADS
	.align		4
.L_1585:
        /*00e0*/ 	.byte	0x04, 0x05
        /*00e2*/ 	.short	(.L_1587 - .L_1586)
.L_1586:
        /*00e4*/ 	.word	0x00000140
        /*00e8*/ 	.word	0x00000001
        /*00ec*/ 	.word	0x00000001


	//----- nvinfo : EIATTR_CBANK_PARAM_SIZE
	.align		4
.L_1587:
        /*00f0*/ 	.byte	0x03, 0x19
        /*00f2*/ 	.short	0x0060


	//----- nvinfo : EIATTR_PARAM_CBANK
	.align		4
        /*00f4*/ 	.byte	0x04, 0x0a
        /*00f6*/ 	.short	(.L_1589 - .L_1588)
	.align		4
.L_1588:
        /*00f8*/ 	.word	index@(.nv.constant0._ZN13group_norm_v218gn_bwd_cuda_kernelI6__halfLi320ELi1ELi32ELi20ELi1024ELb0ELb1ELi32ELi320ELi320ELi4ELb1ELi4ELb0ELb0ELNS_15WgradSyncMethodE3ENS_16CompileConditionILi1000EEEEEvPT_S6_S6_PKS5_S8_S8_S8_PKfflPfPj)
        /*00fc*/ 	.short	0x0380
        /*00fe*/ 	.short	0x0060


	//----- nvinfo : EIATTR_SW_WAR
	.align		4
.L_1589:
        /*0100*/ 	.byte	0x04, 0x36
        /*0102*/ 	.short	(.L_1591 - .L_1590)
.L_1590:
        /*0104*/ 	.word	0x00000008
.L_1591:


//--------------------- .nv.info._ZN13group_norm_v218gn_bwd_cuda_kernelI6__halfLi320ELi1ELi32ELi20ELi1024ELb0ELb1ELi64ELi320ELi320ELi4ELb1ELi8ELb0ELb0ELNS_15WgradSyncMethodE3ENS_16CompileConditionILi1000EEEEEvPT_S6_S6_PKS5_S8_S8_S8_PKfflPfPj --------------------------
	.section	.nv.info._ZN13group_norm_v218gn_bwd_cuda_kernelI6__halfLi320ELi1ELi32ELi20ELi1024ELb0ELb1ELi64ELi320ELi320ELi4ELb1ELi8ELb0ELb0ELNS_15WgradSyncMethodE3ENS_16CompileConditionILi1000EEEEEvPT_S6_S6_PKS5_S8_S8_S8_PKfflPfPj,"",@"SHT_CUDA_INFO"
	.sectionflags	@""
	.align	4


	//----- nvinfo : EIATTR_CUDA_API_VERSION
	.align		4
        /*0000*/ 	.byte	0x04, 0x37
        /*0002*/ 	.short	(.L_1593 - .L_1592)
.L_1592:
        /*0004*/ 	.word	0x00000082


	//----- nvinfo : EIATTR_KPARAM_INFO
	.align		4
.L_1593:
        /*0008*/ 	.byte	0x04, 0x17
        /*000a*/ 	.short	(.L_1595 - .L_1594)
.L_1594:
        /*000c*/ 	.word	0x00000000
        /*0010*/ 	.short	0x000b
        /*0012*/ 	.short	0x0058
        /*0014*/ 	.byte	0x00, 0xf5, 0x21, 0x00


	//----- nvinfo : EIATTR_KPARAM_INFO
	.align		4
.L_1595:
        /*0018*/ 	.byte	0x04, 0x17
        /*001a*/ 	.short	(.L_1597 - .L_1596)
.L_1596:
        /*001c*/ 	.word	0x00000000
        /*0020*/ 	.short	0x000a
        /*0022*/ 	.short	0x0050
        /*0024*/ 	.byte	0x00, 0xf5, 0x21, 0x00


	//----- nvinfo : EIATTR_KPARAM_INFO
	.align		4
.L_1597:
        /*0028*/ 	.byte	0x04, 0x17
        /*002a*/ 	.short	(.L_1599 - .L_1598)
.L_1598:
        /*002c*/ 	.word	0x00000000
        /*0030*/ 	.short	0x0009
        /*0032*/ 	.short	0x0048
        /*0034*/ 	.byte	0x00, 0xf0, 0x21, 0x00


	//----- nvinfo : EIATTR_KPARAM_INFO
	.align		4
.L_1599:
        /*0038*/ 	.byte	0x04, 0x17
        /*003a*/ 	.short	(.L_1601 - .L_1600)
.L_1600:
        /*003c*/ 	.word	0x00000000
        /*0040*/ 	.short	0x0008
        /*0042*/ 	.short	0x0040
        /*0044*/ 	.byte	0x00, 0xf0, 0x11, 0x00


	//----- nvinfo : EIATTR_KPARAM_INFO
	.align		4
.L_1601:
        /*0048*/ 	.byte	0x04, 0x17
        /*004a*/ 	.short	(.L_1603 - .L_1602)
.L_1602:
        /*004c*/ 	.word	0x00000000
        /*0050*/ 	.short	0x0007
        /*0052*/ 	.short	0x0038
        /*0054*/ 	.byte	0x00, 0xf5, 0x21, 0x00


	//----- nvinfo : EIATTR_KPARAM_INFO
	.align		4
.L_1603:
        /*0058*/ 	.byte	0x04, 0x17
        /*005a*/ 	.short	(.L_1605 - .L_1604)
.L_1604:
        /*005c*/ 	.word	0x00000000
        /*0060*/ 	.short	0x0006
        /*0062*/ 	.short	0x0030
        /*0064*/ 	.byte	0x00, 0xf5, 0x21, 0x00


	//----- nvinfo : EIATTR_KPARAM_INFO
	.align		4
.L_1605:
        /*0068*/ 	.byte	0x04, 0x17
        /*006a*/ 	.short	(.L_1607 - .L_1606)
.L_1606:
        /*006c*/ 	.word	0x00000000
        /*0070*/ 	.short	0x0005
        /*0072*/ 	.short	0x0028
        /*0074*/ 	.byte	0x00, 0xf5, 0x21, 0x00


	//----- nvinfo : EIATTR_KPARAM_INFO
	.align		4
.L_1607:
        /*0078*/ 	.byte	0x04, 0x17
        /*007a*/ 	.short	(.L_1609 - .L_1608)
.L_1608:
        /*007c*/ 	.word	0x00000000
        /*0080*/ 	.short	0x0004
        /*0082*/ 	.short	0x0020
        /*0084*/ 	.byte	0x00, 0xf5, 0x21, 0x00


	//----- nvinfo : EIATTR_KPARAM_INFO
	.align		4
.L_1609:
        /*0088*/ 	.byte	0x04, 0x17
        /*008a*/ 	.short	(.L_1611 - .L_1610)
.L_1610:
        /*008c*/ 	.word	0x00000000
        /*0090*/ 	.short	0x0003
        /*0092*/ 	.short	0x0018
        /*0094*/ 	.byte	0x00, 0xf5, 0x21, 0x00


	//----- nvinfo : EIATTR_KPARAM_INFO
	.align		4
.L_1611:
        /*0098*/ 	.byte	0x04, 0x17
        /*009a*/ 	.short	(.L_1613 - .L_1612)
.L_1612:
        /*009c*/ 	.word	0x00000000
        /*00a0*/ 	.short	0x0002
        /*00a2*/ 	.short	0x0010
        /*00a4*/ 	.byte	0x00, 0xf5, 0x21, 0x00


	//----- nvinfo : EIATTR_KPARAM_INFO
	.align		4
.L_1613:
        /*00a8*/ 	.byte	0x04, 0x17
        /*00aa*/ 	.short	(.L_1615 - .L_1614)
.L_1614:
        /*00ac*/ 	.word	0x00000000
        /*00b0*/ 	.short	0x0001
        /*00b2*/ 	.short	0x0008
        /*00b4*/ 	.byte	0x00, 0xf5, 0x21, 0x00


	//----- nvinfo : EIATTR_KPARAM_INFO
	.align		4
.L_1615:
        /*00b8*/ 	.byte	0x04, 0x17
        /*00ba*/ 	.short	(.L_1617 - .L_1616)
.L_1616:
        /*00bc*/ 	.word	0x00000000
        /*00c0*/ 	.short	0x0000
        /*00c2*/ 	.short	0x0000
        /*00c4*/ 	.byte	0x00, 0xf5, 0x21, 0x00


	//----- nvinfo : EIATTR_SPARSE_MMA_MASK
	.align		4
.L_1617:
        /*00c8*/ 	.byte	0x03, 0x50
        /*00ca*/ 	.short	0x0000


	//----- nvinfo : EIATTR_MAXREG_COUNT
	.align		4
        /*00cc*/ 	.byte	0x03, 0x1b
        /*00ce*/ 	.short	0x00a8


	//----- nvinfo : EIATTR_MERCURY_ISA_VERSION
	.align		4
        /*00d0*/ 	.byte	0x03, 0x5f
        /*00d2*/ 	.short	0x0101


	//----- nvinfo : EIATTR_VRC_CTA_INIT_COUNT
	.align		4
        /*00d4*/ 	.byte	0x02, 0x4a
	.zero		1
	.zero		1


	//----- nvinfo : EIATTR_EXIT_INSTR_OFFSETS
	.align		4
        /*00d8*/ 	.byte	0x04, 0x1c
        /*00da*/ 	.short	(.L_1619 - .L_1618)


	//   ....[0]....
.L_1618:
        /*00dc*/ 	.word	0x00000010


	//----- nvinfo : EIATTR_MAX_THREADS
	.align		4
.L_1619:
        /*00e0*/ 	.byte	0x04, 0x05
        /*00e2*/ 	.short	(.L_1621 - .L_1620)
.L_1620:
        /*00e4*/ 	.word	0x00000140
        /*00e8*/ 	.word	0x00000001
        /*00ec*/ 	.word	0x00000001


	//----- nvinfo : EIATTR_CBANK_PARAM_SIZE
	.align		4
.L_1621:
        /*00f0*/ 	.byte	0x03, 0x19
        /*00f2*/ 	.short	0x0060


	//----- nvinfo : EIATTR_PARAM_CBANK
	.align		4
        /*00f4*/ 	.byte	0x04, 0x0a
        /*00f6*/ 	.short	(.L_1623 - .L_1622)
	.align		4
.L_1622:
        /*00f8*/ 	.word	index@(.nv.constant0._ZN13group_norm_v218gn_bwd_cuda_kernelI6__halfLi320ELi1ELi32ELi20ELi1024ELb0ELb1ELi64ELi320ELi320ELi4ELb1ELi8ELb0ELb0ELNS_15WgradSyncMethodE3ENS_16CompileConditionILi1000EEEEEvPT_S6_S6_PKS5_S8_S8_S8_PKfflPfPj)
        /*00fc*/ 	.short	0x0380
        /*00fe*/ 	.short	0x0060


	//----- nvinfo : EIATTR_SW_WAR
	.align		4
.L_1623:
        /*0100*/ 	.byte	0x04, 0x36
        /*0102*/ 	.short	(.L_1625 - .L_1624)
.L_1624:
        /*0104*/ 	.word	0x00000008
.L_1625:


//--------------------- .nv.info._ZN13group_norm_v218gn_bwd_cuda_kernelI6__halfLi320ELi2ELi32ELi20ELi1024ELb0ELb1ELi32ELi320ELi320ELi4ELb1ELi8ELb0ELb0ELNS_15WgradSyncMethodE3ENS_16CompileConditionILi1000EEEEEvPT_S6_S6_PKS5_S8_S8_S8_PKfflPfPj --------------------------
	.section	.nv.info._ZN13group_norm_v218gn_bwd_cuda_kernelI6__halfLi320ELi2ELi32ELi20ELi1024ELb0ELb1ELi32ELi320ELi320ELi4ELb1ELi8ELb0ELb0ELNS_15WgradSyncMethodE3ENS_16CompileConditionILi1000EEEEEvPT_S6_S6_PKS5_S8_S8_S8_PKfflPfPj,"",@"SHT_CUDA_INFO"
	.sectionflags	@""
	.align	4


	//----- nvinfo : EIATTR_CUDA_API_VERSION
	.align		4
        /*0000*/ 	.byte	0x04, 0x37
        /*0002*/ 	.short	(.L_1627 - .L_1626)
.L_1626:
        /*0004*/ 	.word	0x00000082


	//----- nvinfo : EIATTR_KPARAM_INFO
	.align		4
.L_1627:
        /*0008*/ 	.byte	0x04, 0x17
        /*000a*/ 	.short	(.L_1629 - .L_1628)
.L_1628:
        /*000c*/ 	.word	0x00000000
        /*0010*/ 	.short	0x000b
        /*0012*/ 	.short	0x0058
        /*0014*/ 	.byte	0x00, 0xf5, 0x21, 0x00


	//----- nvinfo : EIATTR_KPARAM_INFO
	.align		4
.L_1629:
        /*0018*/ 	.byte	0x04, 0x17
        /*001a*/ 	.short	(.L_1631 - .L_1630)
.L_1630:
        /*001c*/ 	.word	0x00000000
        /*0020*/ 	.short	0x000a
        /*0022*/ 	.short	0x0050
        /*0024*/ 	.byte	0x00, 0xf5, 0x21, 0x00


	//----- nvinfo : EIATTR_KPARAM_INFO
	.align		4
.L_1631:
        /*0028*/ 	.byte	0x04, 0x17
        /*002a*/ 	.short	(.L_1633 - .L_1632)
.L_1632:
        /*002c*/ 	.word	0x00000000
        /*0030*/ 	.short	0x0009
        /*0032*/ 	.short	0x0048
        /*0034*/ 	.byte	0x00, 0xf0, 0x21, 0x00


	//----- nvinfo : EIATTR_KPARAM_INFO
	.align		4
.L_1633:
        /*0038*/ 	.byte	0x04, 0x17
        /*003a*/ 	.short	(.L_1635 - .L_1634)
.L_1634:
        /*003c*/ 	.word	0x00000000
        /*0040*/ 	.short	0x0008
        /*0042*/ 	.short	0x0040
        /*0044*/ 	.byte	0x00, 0xf0, 0x11, 0x00


	//----- nvinfo : EIATTR_KPARAM_INFO
	.align		4
.L_1635:
        /*0048*/ 	.byte	0x04, 0x17
        /*004a*/ 	.short	(.L_1637 - .L_1636)
.L_1636:
        /*004c*/ 	.word	0x00000000
        /*0050*/ 	.short	0x0007
        /*0052*/ 	.short	0x0038
        /*0054*/ 	.byte	0x00, 0xf5, 0x21, 0x00


	//----- nvinfo : EIATTR_KPARAM_INFO
	.align		4
.L_1637:
        /*0058*/ 	.byte	0x04, 0x17
        /*005a*/ 	.short	(.L_1639 - .L_1638)
.L_1638:
        /*005c*/ 	.word	0x00000000
        /*0060*/ 	.short	0x0006
        /*0062*/ 	.short	0x0030
        /*0064*/ 	.byte	0x00, 0xf5, 0x21, 0x00


	//----- nvinfo : EIATTR_KPARAM_INFO
	.align		4
.L_1639:
        /*0068*/ 	.byte	0x04, 0x17
        /*006a*/ 	.short	(.L_1641 - .L_1640)
.L_1640:
        /*006c*/ 	.word	0x00000000
        /*0070*/ 	.short	0x0005
        /*0072*/ 	.short	0x0028
        /*0074*/ 	.byte	0x00, 0xf5, 0x21, 0x00


	//----- nvinfo : EIATTR_KPARAM_INFO
	.align		4
.L_1641:
        /*0078*/ 	.byte	0x04, 0x17
        /*007a*/ 	.short	(.L_1643 - .L_1642)
.L_1642:
        /*007c*/ 	.word	0x00000000
        /*0080*/ 	.short	0x0004
        /*0082*/ 	.short	0x0020
        /*0084*/ 	.byte	0x00, 0xf5, 0x21, 0x00


	//----- nvinfo : EIATTR_KPARAM_INFO
	.align		4
.L_1643:
        /*0088*/ 	.byte	0x04, 0x17
        /*008a*/ 	.short	(.L_1645 - .L_1644)
.L_1644:
        /*008c*/ 	.word	0x00000000
        /*0090*/ 	.short	0x0003
        /*0092*/ 	.short	0x0018
        /*0094*/ 	.byte	0x00, 0xf5, 0x21, 0x00


	//----- nvinfo : EIATTR_KPARAM_INFO
	.align		4
.L_1645:
        /*0098*/ 	.byte	0x04, 0x17
        /*009a*/ 	.short	(.L_1647 - .L_1646)
.L_1646:
        /*009c*/ 	.word	0x00000000
        /*00a0*/ 	.short	0x0002
        /*00a2*/ 	.short	0x0010
        /*00a4*/ 	.byte	0x00, 0xf5, 0x21, 0x00


	//----- nvinfo : EIATTR_KPARAM_INFO
	.align		4
.L_1647:
        /*00a8*/ 	.byte	0x04, 0x17
        /*00aa*/ 	.short	(.L_1649 - .L_1648)
.L_1648:
        /*00ac*/ 	.word	0x00000000
        /*00b0*/ 	.short	0x0001
        /*00b2*/ 	.short	0x0008
        /*00b4*/ 	.byte	0x00, 0xf5, 0x21, 0x00


	//----- nvinfo : EIATTR_KPARAM_INFO
	.align		4
.L_1649:
        /*00b8*/ 	.byte	0x04, 0x17
        /*00ba*/ 	.short	(.L_1651 - .L_1650)
.L_1650:
        /*00bc*/ 	.word	0x00000000
        /*00c0*/ 	.short	0x0000
        /*00c2*/ 	.short	0x0000
        /*00c4*/ 	.byte	0x00, 0xf5, 0x21, 0x00


	//----- nvinfo : EIATTR_SPARSE_MMA_MASK
	.align		4
.L_1651:
        /*00c8*/ 	.byte	0x03, 0x50
        /*00ca*/ 	.short	0x0000


	//----- nvinfo : EIATTR_MAXREG_COUNT
	.align		4
        /*00cc*/ 	.byte	0x03, 0x1b
        /*00ce*/ 	.short	0x0060


	//----- nvinfo : EIATTR_MERCURY_ISA_VERSION
	.align		4
        /*00d0*/ 	.byte	0x03, 0x5f
        /*00d2*/ 	.short	0x0101


	//----- nvinfo : EIATTR_VRC_CTA_INIT_COUNT
	.align		4
        /*00d4*/ 	.byte	0x02, 0x4a
	.zero		1
	.zero		1


	//----- nvinfo : EIATTR_EXIT_INSTR_OFFSETS
	.align		4
        /*00d8*/ 	.byte	0x04, 0x1c
        /*00da*/ 	.short	(.L_1653 - .L_1652)


	//   ....[0]....
.L_1652:
        /*00dc*/ 	.word	0x00000010


	//----- nvinfo : EIATTR_MAX_THREADS
	.align		4
.L_1653:
        /*00e0*/ 	.byte	0x04, 0x05
        /*00e2*/ 	.short	(.L_1655 - .L_1654)
.L_1654:
        /*00e4*/ 	.word	0x00000140
        /*00e8*/ 	.word	0x00000001
        /*00ec*/ 	.word	0x00000001


	//----- nvinfo : EIATTR_CBANK_PARAM_SIZE
	.align		4
.L_1655:
        /*00f0*/ 	.byte	0x03, 0x19
        /*00f2*/ 	.short	0x0060


	//----- nvinfo : EIATTR_PARAM_CBANK
	.align		4
        /*00f4*/ 	.byte	0x04, 0x0a
        /*00f6*/ 	.short	(.L_1657 - .L_1656)
	.align		4
.L_1656:
        /*00f8*/ 	.word	index@(.nv.constant0._ZN13group_norm_v218gn_bwd_cuda_kernelI6__halfLi320ELi2ELi32ELi20ELi1024ELb0ELb1ELi32ELi320ELi320ELi4ELb1ELi8ELb0ELb0ELNS_15WgradSyncMethodE3ENS_16CompileConditionILi1000EEEEEvPT_S6_S6_PKS5_S8_S8_S8_PKfflPfPj)
        /*00fc*/ 	.short	0x0380
        /*00fe*/ 	.short	0x0060


	//----- nvinfo : EIATTR_SW_WAR
	.align		4
.L_1657:
        /*0100*/ 	.byte	0x04, 0x36
        /*0102*/ 	.short	(.L_1659 - .L_1658)
.L_1658:
        /*0104*/ 	.word	0x00000008
.L_1659:


//--------------------- .nv.info._ZN13group_norm_v218gn_bwd_cuda_kernelI6__halfLi320ELi3ELi32ELi20ELi1024ELb0ELb1ELi32ELi320ELi320ELi4ELb1ELi10ELb0ELb0ELNS_15WgradSyncMethodE3ENS_16CompileConditionILi1000EEEEEvPT_S6_S6_PKS5_S8_S8_S8_PKfflPfPj --------------------------
	.section	.nv.info._ZN13group_norm_v218gn_bwd_cuda_kernelI6__halfLi320ELi3ELi32ELi20ELi1024ELb0ELb1ELi32ELi320ELi320ELi4ELb1ELi10ELb0ELb0ELNS_15WgradSyncMethodE3ENS_16CompileConditionILi1000EEEEEvPT_S6_S6_PKS5_S8_S8_S8_PKfflPfPj,"",@"SHT_CUDA_INFO"
	.sectionflags	@""
	.align	4


	//----- nvinfo : EIATTR_CUDA_API_VERSION
	.align		4
        /*0000*/ 	.byte	0x04, 0x37
        /*0002*/ 	.short	(.L_1661 - .L_1660)
.L_1660:
        /*0004*/ 	.word	0x00000082


	//----- nvinfo : EIATTR_KPARAM_INFO
	.align		4
.L_1661:
        /*0008*/ 	.byte	0x04, 0x17
        /*000a*/ 	.short	(.L_1663 - .L_1662)
.L_1662:
        /*000c*/ 	.word	0x00000000
        /*0010*/ 	.short	0x000b
        /*0012*/ 	.short	0x0058
        /*0014*/ 	.byte	0x00, 0xf5, 0x21, 0x00


	//----- nvinfo : EIATTR_KPARAM_INFO
	.align		4
.L_1663:
        /*0018*/ 	.byte	0x04, 0x17
        /*001a*/ 	.short	(.L_1665 - .L_1664)
.L_1664:
        /*001c*/ 	.word	0x00000000
        /*0020*/ 	.short	0x000a
        /*0022*/ 	.short	0x0050
        /*0024*/ 	.byte	0x00, 0xf5, 0x21, 0x00


	//----- nvinfo : EIATTR_KPARAM_INFO
	.align		4
.L_1665:
        /*0028*/ 	.byte	0x04, 0x17
        /*002a*/ 	.short	(.L_1667 - .L_1666)
.L_1666:
        /*002c*/ 	.word	0x00000000
        /*0030*/ 	.short	0x0009
        /*0032*/ 	.short	0x0048
        /*0034*/ 	.byte	0x00, 0xf0, 0x21, 0x00


	//----- nvinfo : EIATTR_KPARAM_INFO
	.align		4
.L_1667:
        /*0038*/ 	.byte	0x04, 0x17
        /*003a*/ 	.short	(.L_1669 - .L_1668)
.L_1668:
        /*003c*/ 	.word	0x00000000
        /*0040*/ 	.short	0x0008
        /*0042*/ 	.short	0x0040
        /*0044*/ 	.byte	0x00, 0xf0, 0x11, 0x00


	//----- nvinfo : EIATTR_KPARAM_INFO
	.align		4
.L_1669:
        /*0048*/ 	.byte	0x04, 0x17
        /*004a*/ 	.short	(.L_1671 - .L_1670)
.L_1670:
        /*004c*/ 	.word	0x00000000
        /*0050*/ 	.short	0x0007
        /*0052*/ 	.short	0x0038
        /*0054*/ 	.byte	0x00, 0xf5, 0x21, 0x00


	//----- nvinfo : EIATTR_KPARAM_INFO
	.align		4
.L_1671:
        /*0058*/ 	.byte	0x04, 0x17
        /*005a*/ 	.short	(.L_1673 - .L_1672)
.L_1672:
        /*005c*/ 	.word	0x00000000
        /*0060*/ 	.short	0x0006
        /*0062*/ 	.short	0x0030
        /*0064*/ 	.byte	0x00, 0xf5, 0x21, 0x00


	//----- nvinfo : EIATTR_KPARAM_INFO
	.align		4
.L_1673:
        /*0068*/ 	.byte	0x04, 0x17
        /*006a*/ 	.short	(.L_1675 - .L_1674)
.L_1674:
        /*006c*/ 	.word	0x00000000
        /*0070*/ 	.short	0x0005
        /*0072*/ 	.short	0x0028
        /*0074*/ 	.byte	0x00, 0xf5, 0x21, 0x00


	//----- nvinfo : EIATTR_KPARAM_INFO
	.align		4
.L_1675:
        /*0078*/ 	.byte	0x04, 0x17
        /*007a*/ 	.short	(.L_1677 - .L_1676)
.L_1676:
        /*007c*/ 	.word	0x00000000
        /*0080*/ 	.short	0x0004
        /*0082*/ 	.short	0x0020
        /*0084*/ 	.byte	0x00, 0xf5, 0x21, 0x00


	//----- nvinfo : EIATTR_KPARAM_INFO
	.align		4
.L_1677:
        /*0088*/ 	.byte	0x04, 0x17
        /*008a*/ 	.short	(.L_1679 - .L_1678)
.L_1678:
        /*008c*/ 	.word	0x00000000
        /*0090*/ 	.short	0x0003
        /*0092*/ 	.short	0x0018
        /*0094*/ 	.byte	0x00, 0xf5, 0x21, 0x00


	//----- nvinfo : EIATTR_KPARAM_INFO
	.align		4
.L_1679:
        /*0098*/ 	.byte	0x04, 0x17
        /*009a*/ 	.short	(.L_1681 - .L_1680)
.L_1680:
        /*009c*/ 	.word	0x00000000
        /*00a0*/ 	.short	0x0002
        /*00a2*/ 	.short	0x0010
        /*00a4*/ 	.byte	0x00, 0xf5, 0x21, 0x00


	//----- nvinfo : EIATTR_KPARAM_INFO
	.align		4
.L_1681:
        /*00a8*/ 	.byte	0x04, 0x17
        /*00aa*/ 	.short	(.L_1683 - .L_1682)
.L_1682:
        /*00ac*/ 	.word	0x00000000
        /*00b0*/ 	.short	0x0001
        /*00b2*/ 	.short	0x0008
        /*00b4*/ 	.byte	0x00, 0xf5, 0x21, 0x00


	//----- nvinfo : EIATTR_KPARAM_INFO
	.align		4
.L_1683:
        /*00b8*/ 	.byte	0x04, 0x17
        /*00ba*/ 	.short	(.L_1685 - .L_1684)
.L_1684:
        /*00bc*/ 	.word	0x00000000
        /*00c0*/ 	.short	0x0000
        /*00c2*/ 	.short	0x0000
        /*00c4*/ 	.byte	0x00, 0xf5, 0x21, 0x00


	//----- nvinfo : EIATTR_SPARSE_MMA_MASK
	.align		4
.L_1685:
        /*00c8*/ 	.byte	0x03, 0x50
        /*00ca*/ 	.short	0x0000


	//----- nvinfo : EIATTR_MAXREG_COUNT
	.align		4
        /*00cc*/ 	.byte	0x03, 0x1b
        /*00ce*/ 	.short	0x0040


	//----- nvinfo : EIATTR_MERCURY_ISA_VERSION
	.align		4
        /*00d0*/ 	.byte	0x03, 0x5f
        /*00d2*/ 	.short	0x0101


	//----- nvinfo : EIATTR_VRC_CTA_INIT_COUNT
	.align		4
        /*00d4*/ 	.byte	0x02, 0x4a
	.zero		1
	.zero		1


	//----- nvinfo : EIATTR_EXIT_INSTR_OFFSETS
	.align		4
        /*00d8*/ 	.byte	0x04, 0x1c
        /*00da*/ 	.short	(.L_1687 - .L_1686)


	//   ....[0]....
.L_1686:
        /*00dc*/ 	.word	0x00000010


	//----- nvinfo : EIATTR_MAX_THREADS
	.align		4
.L_1687:
        /*00e0*/ 	.byte	0x04, 0x05
        /*00e2*/ 	.short	(.L_1689 - .L_1688)
.L_1688:
        /*00e4*/ 	.word	0x00000140
        /*00e8*/ 	.word	0x00000001
        /*00ec*/ 	.word	0x00000001


	//----- nvinfo : EIATTR_CBANK_PARAM_SIZE
	.align		4
.L_1689:
        /*00f0*/ 	.byte	0x03, 0x19
        /*00f2*/ 	.short	0x0060


	//----- nvinfo : EIATTR_PARAM_CBANK
	.align		4
        /*00f4*/ 	.byte	0x04, 0x0a
        /*00f6*/ 	.short	(.L_1691 - .L_1690)
	.align		4
.L_1690:
        /*00f8*/ 	.word	index@(.nv.constant0._ZN13group_norm_v218gn_bwd_cuda_kernelI6__halfLi320ELi3ELi32ELi20ELi1024ELb0ELb1ELi32ELi320ELi320ELi4ELb1ELi10ELb0ELb0ELNS_15WgradSyncMethodE3ENS_16CompileConditionILi1000EEEEEvPT_S6_S6_PKS5_S8_S8_S8_PKfflPfPj)
        /*00fc*/ 	.short	0x0380
        /*00fe*/ 	.short	0x0060


	//----- nvinfo : EIATTR_SW_WAR
	.align		4
.L_1691:
        /*0100*/ 	.byte	0x04, 0x36
        /*0102*/ 	.short	(.L_1693 - .L_1692)
.L_1692:
        /*0104*/ 	.word	0x00000008
.L_1693:


//--------------------- .nv.info._ZN13group_norm_v218gn_bwd_cuda_kernelI6__halfLi320ELi3ELi32ELi20ELi1024ELb0ELb1ELi32ELi320ELi320ELi4ELb1ELi12ELb0ELb0ELNS_15WgradSyncMethodE3ENS_16CompileConditionILi1000EEEEEvPT_S6_S6_PKS5_S8_S8_S8_PKfflPfPj --------------------------
	.section	.nv.info._ZN13group_norm_v218gn_bwd_cuda_kernelI6__halfLi320ELi3ELi32ELi20ELi1024ELb0ELb1ELi32ELi320ELi320ELi4ELb1ELi12ELb0ELb0ELNS_15WgradSyncMethodE3ENS_16CompileConditionILi1000EEEEEvPT_S6_S6_PKS5_S8_S8_S8_PKfflPfPj,"",@"SHT_CUDA_INFO"
	.sectionflags	@""
	.align	4


	//----- nvinfo : EIATTR_CUDA_API_VERSION
	.align		4
        /*0000*/ 	.byte	0x04, 0x37
        /*0002*/ 	.short	(.L_1695 - .L_1694)
.L_1694:
        /*0004*/ 	.word	0x00000082


	//----- nvinfo : EIATTR_KPARAM_INFO
	.align		4
.L_1695:
        /*0008*/ 	.byte	0x04, 0x17
        /*000a*/ 	.short	(.L_1697 - .L_1696)
.L_1696:
        /*000c*/ 	.word	0x00000000
        /*0010*/ 	.short	0x000b
        /*0012*/ 	.short	0x0058
        /*0014*/ 	.byte	0x00, 0xf5, 0x21, 0x00


	//----- nvinfo : EIATTR_KPARAM_INFO
	.align		4
.L_1697:
        /*0018*/ 	.byte	0x04, 0x17
        /*001a*/ 	.short	(.L_1699 - .L_1698)
.L_1698:
        /*001c*/ 	.word	0x00000000
        /*0020*/ 	.short	0x000a
        /*0022*/ 	.short	0x0050
        /*0024*/ 	.byte	0x00, 0xf5, 0x21, 0x00


	//----- nvinfo : EIATTR_KPARAM_INFO
	.align		4
.L_1699:
        /*0028*/ 	.byte	0x04, 0x17
        /*002a*/ 	.short	(.L_1701 - .L_1700)
.L_1700:
        /*002c*/ 	.word	0x00000000
        /*0030*/ 	.short	0x0009
        /*0032*/ 	.short	0x0048
        /*0034*/ 	.byte	0x00, 0xf0, 0x21, 0x00


	//----- nvinfo : EIATTR_KPARAM_INFO
	.align		4
.L_1701:
        /*0038*/ 	.byte	0x04, 0x17
        /*003a*/ 	.short	(.L_1703 - .L_1702)
.L_1702:
        /*003c*/ 	.word	0x00000000
        /*0040*/ 	.short	0x0008
        /*0042*/ 	.short	0x0040
        /*0044*/ 	.byte	0x00, 0xf0, 0x11, 0x00


	//----- nvinfo : EIATTR_KPARAM_INFO
	.align		4
.L_1703:
        /*0048*/ 	.byte	0x04, 0x17
        /*004a*/ 	.short	(.L_1705 - .L_1704)
.L_1704:
        /*004c*/ 	.word	0x00000000
        /*0050*/ 	.short	0x0007
        /*0052*/ 	.short	0x0038
        /*0054*/ 	.byte	0x00, 0xf5, 0x21, 0x00


	//----- nvinfo : EIATTR_KPARAM_INFO
	.align		4
.L_1705:
        /*0058*/ 	.byte	0x04, 0x17
        /*005a*/ 	.short	(.L_1707 - .L_1706)
.L_1706:
        /*005c*/ 	.word	0x00000000
        /*0060*/ 	.short	0x0006
        /*0062*/ 	.short	0x0030
        /*0064*/ 	.byte	0x00, 0xf5, 0x21, 0x00


	//----- nvinfo : EIATTR_KPARAM_INFO
	.align		4
.L_1707:
        /*0068*/ 	.byte	0x04, 0x17
        /*006a*/ 	.short	(.L_1709 - .L_1708)
.L_1708:
        /*006c*/ 	.word	0x00000000
        /*0070*/ 	.short	0x0005
        /*0072*/ 	.short	0x0028
        /*0074*/ 	.byte	0x00, 0xf5, 0x21, 0x00


	//----- nvinfo : EIATTR_KPARAM_INFO
	.align		4
.L_1709:
        /*0078*/ 	.byte	0x04, 0x17
        /*007a*/ 	.short	(.L_1711 - .L_1710)
.L_1710:
        /*007c*/ 	.word	0x00000000
        /*0080*/ 	.short	0x0004
        /*0082*/ 	.short	0x0020
        /*0084*/ 	.byte	0x00, 0xf5, 0x21, 0x00


	//----- nvinfo : EIATTR_KPARAM_INFO
	.align		4
.L_1711:
        /*0088*/ 	.byte	0x04, 0x17
        /*008a*/ 	.short	(.L_1713 - .L_1712)
.L_1712:
        /*008c*/ 	.word	0x00000000
        /*0090*/ 	.short	0x0003
        /*0092*/ 	.short	0x0018
        /*0094*/ 	.byte	0x00, 0xf5, 0x21, 0x00


	//----- nvinfo : EIATTR_KPARAM_INFO
	.align		4
.L_1713:
        /*0098*/ 	.byte	0x04, 0x17
        /*009a*/ 	.short	(.L_1715 - .L_1714)
.L_1714:
        /*009c*/ 	.word	0x00000000
        /*00a0*/ 	.short	0x0002
        /*00a2*/ 	.short	0x0010
        /*00a4*/ 	.byte	0x00, 0xf5, 0x21, 0x00


	//----- nvinfo : EIATTR_KPARAM_INFO
	.align		4
.L_1715:
        /*00a8*/ 	.byte	0x04, 0x17
        /*00aa*/ 	.short	(.L_1717 - .L_1716)
.L_1716:
        /*00ac*/ 	.word	0x00000000
        /*00b0*/ 	.short	0x0001
        /*00b2*/ 	.short	0x0008
        /*00b4*/ 	.byte	0x00, 0xf5, 0x21, 0x00


	//----- nvinfo : EIATTR_KPARAM_INFO
	.align		4
.L_1717:
        /*00b8*/ 	.byte	0x04, 0x17
        /*00ba*/ 	.short	(.L_1719 - .L_1718)
.L_1718:
        /*00bc*/ 	.word	0x00000000
        /*00c0*/ 	.short	0x0000
        /*00c2*/ 	.short	0x0000
        /*00c4*/ 	.byte	0x00, 0xf5, 0x21, 0x00


	//----- nvinfo : EIATTR_SPARSE_MMA_MASK
	.align		4
.L_1719:
        /*00c8*/ 	.byte	0x03, 0x50
        /*00ca*/ 	.short	0x0000


	//----- nvinfo : EIATTR_MAXREG_COUNT
	.align		4
        /*00cc*/ 	.byte	0x03, 0x1b
        /*00ce*/ 	.short	0x0040


	//----- nvinfo : EIATTR_MERCURY_ISA_VERSION
	.align		4
        /*00d0*/ 	.byte	0x03, 0x5f
        /*00d2*/ 	.short	0x0101


	//----- nvinfo : EIATTR_VRC_CTA_INIT_COUNT
	.align		4
        /*00d4*/ 	.byte	0x02, 0x4a
	.zero		1
	.zero		1


	//----- nvinfo : EIATTR_EXIT_INSTR_OFFSETS
	.align		4
        /*00d8*/ 	.byte	0x04, 0x1c
        /*00da*/ 	.short	(.L_1721 - .L_1720)


	//   ....[0]....
.L_1720:
        /*00dc*/ 	.word	0x00000010


	//----- nvinfo : EIATTR_MAX_THREADS
	.align		4
.L_1721:
        /*00e0*/ 	.byte	0x04, 0x05
        /*00e2*/ 	.short	(.L_1723 - .L_1722)
.L_1722:
        /*00e4*/ 	.word	0x00000140
        /*00e8*/ 	.word	0x00000001
        /*00ec*/ 	.word	0x00000001


	//----- nvinfo : EIATTR_CBANK_PARAM_SIZE
	.align		4
.L_1723:
        /*00f0*/ 	.byte	0x03, 0x19
        /*00f2*/ 	.short	0x0060


	//----- nvinfo : EIATTR_PARAM_CBANK
	.align		4
        /*00f4*/ 	.byte	0x04, 0x0a
        /*00f6*/ 	.short	(.L_1725 - .L_1724)
	.align		4
.L_1724:
        /*00f8*/ 	.word	index@(.nv.constant0._ZN13group_norm_v218gn_bwd_cuda_kernelI6__halfLi320ELi3ELi32ELi20ELi1024ELb0ELb1ELi32ELi320ELi320ELi4ELb1ELi12ELb0ELb0ELNS_15WgradSyncMethodE3ENS_16CompileConditionILi1000EEEEEvPT_S6_S6_PKS5_S8_S8_S8_PKfflPfPj)
        /*00fc*/ 	.short	0x0380
        /*00fe*/ 	.short	0x0060


	//----- nvinfo : EIATTR_SW_WAR
	.align		4
.L_1725:
        /*0100*/ 	.byte	0x04, 0x36
        /*0102*/ 	.short	(.L_1727 - .L_1726)
.L_1726:
        /*0104*/ 	.word	0x00000008
.L_1727:


//--------------------- .nv.info._ZN13group_norm_v218gn_bwd_cuda_kernelI6__halfLi320ELi3ELi16ELi40ELi1024ELb1ELb1ELi8ELi320ELi320ELi4ELb1ELi2ELb0ELb0ELNS_15WgradSyncMethodE3ENS_16CompileConditionILi1000EEEEEvPT_S6_S6_PKS5_S8_S8_S8_PKfflPfPj --------------------------
	.section	.nv.info._ZN13group_norm_v218gn_bwd_cuda_kernelI6__halfLi320ELi3ELi16ELi40ELi1024ELb1ELb1ELi8ELi320ELi320ELi4ELb1ELi2ELb0ELb0ELNS_15WgradSyncMethodE3ENS_16CompileConditionILi1000EEEEEvPT_S6_S6_PKS5_S8_S8_S8_PKfflPfPj,"",@"SHT_CUDA_INFO"
	.sectionflags	@""
	.align	4


	//----- nvinfo : EIATTR_CUDA_API_VERSION
	.align		4
        /*0000*/ 	.byte	0x04, 0x37
        /*0002*/ 	.short	(.L_1729 - .L_1728)
.L_1728:
        /*0004*/ 	.word	0x00000082


	//----- nvinfo : EIATTR_KPARAM_INFO
	.align		4
.L_1729:
        /*0008*/ 	.byte	0x04, 0x17
        /*000a*/ 	.short	(.L_1731 - .L_1730)
.L_1730:
        /*000c*/ 	.word	0x00000000
        /*0010*/ 	.short	0x000b
        /*0012*/ 	.short	0x0058
        /*0014*/ 	.byte	0x00, 0xf5, 0x21, 0x00


	//----- nvinfo : EIATTR_KPARAM_INFO
	.align		4
.L_1731:
        /*0018*/ 	.byte	0x04, 0x17
        /*001a*/ 	.short	(.L_1733 - .L_1732)
.L_1732:
        /*001c*/ 	.word	0x00000000
        /*0020*/ 	.short	0x000a
        /*0022*/ 	.short	0x0050
        /*0024*/ 	.byte	0x00, 0xf5, 0x21, 0x00


	//----- nvinfo : EIATTR_KPARAM_INFO
	.align		4
.L_1733:
        /*0028*/ 	.byte	0x04, 0x17
        /*002a*/ 	.short	(.L_1735 - .L_1734)
.L_1734:
        /*002c*/ 	.word	0x00000000
        /*0030*/ 	.short	0x0009
        /*0032*/ 	.short	0x0048
        /*0034*/ 	.byte	0x00, 0xf0, 0x21, 0x00


	//----- nvinfo : EIATTR_KPARAM_INFO
	.align		4
.L_1735:
        /*0038*/ 	.byte	0x04, 0x17
        /*003a*/ 	.short	(.L_1737 - .L_1736)
.L_1736:
        /*003c*/ 	.word	0x00000000
        /*0040*/ 	.short	0x0008
        /*0042*/ 	.short	0x0040
        /*0044*/ 	.byte	0x00, 0xf0, 0x11, 0x00


	//----- nvinfo : EIATTR_KPARAM_INFO
	.align		4
.L_1737:
        /*0048*/ 	.byte	0x04, 0x17
        /*004a*/ 	.short	(.L_1739 - .L_1738)
.L_1738:
        /*004c*/ 	.word	0x00000000
        /*0050*/ 	.short	0x0007
        /*0052*/ 	.short	0x0038
        /*0054*/ 	.byte	0x00, 0xf5, 0x21, 0x00


	//----- nvinfo : EIATTR_KPARAM_INFO
	.align		4
.L_1739:
        /*0058*/ 	.byte	0x04, 0x17
        /*005a*/ 	.short	(.L_1741 - .L_1740)
.L_1740:
        /*005c*/ 	.word	0x00000000
        /*0060*/ 	.short	0x0006
        /*0062*/ 	.short	0x0030
        /*0064*/ 	.byte	0x00, 0xf5, 0x21, 0x00


	//----- nvinfo : EIATTR_KPARAM_INFO
	.align		4
.L_1741:
        /*0068*/ 	.byte	0x04, 0x17
        /*006a*/ 	.short	(.L_1743 - .L_1742)
.L_1742:
        /*006c*/ 	.word	0x00000000
        /*0070*/ 	.short	0x0005
        /*0072*/ 	.short	0x0028
        /*0074*/ 	.byte	0x00, 0xf5, 0x21, 0x00


	//----- nvinfo : EIATTR_KPARAM_INFO
	.align		4
.L_1743:
        /*0078*/ 	.byte	0x04, 0x17
        /*007a*/ 	.short	(.L_1745 - .L_1744)
.L_1744:
        /*007c*/ 	.word	0x00000000
        /*0080*/ 	.short	0x0004
        /*0082*/ 	.short	0x0020
        /*0084*/ 	.byte	0x00, 0xf5, 0x21, 0x00


	//----- nvinfo : EIATTR_KPARAM_INFO
	.align		4
.L_1745:
        /*0088*/ 	.byte	0x04, 0x17
        /*008a*/ 	.short	(.L_1747 - .L_1746)
.L_1746:
        /*008c*/ 	.word	0x00000000
        /*0090*/ 	.short	0x0003
        /*0092*/ 	.short	0x0018
        /*0094*/ 	.byte	0x00, 0xf5, 0x21, 0x00


	//----- nvinfo : EIATTR_KPARAM_INFO
	.align		4
.L_1747:
        /*0098*/ 	.byte	0x04, 0x17
        /*009a*/ 	.short	(.L_1749 - .L_1748)
.L_1748:
        /*009c*/ 	.word	0x00000000
        /*00a0*/ 	.short	0x0002
        /*00a2*/ 	.short	0x0010
        /*00a4*/ 	.byte	0x00, 0xf5, 0x21, 0x00


	//----- nvinfo : EIATTR_KPARAM_INFO
	.align		4
.L_1749:
        /*00a8*/ 	.byte	0x04, 0x17
        /*00aa*/ 	.short	(.L_1751 - .L_1750)
.L_1750:
        /*00ac*/ 	.word	0x00000000
        /*00b0*/ 	.short	0x0001
        /*00b2*/ 	.short	0x0008
        /*00b4*/ 	.byte	0x00, 0xf5, 0x21, 0x00


	//----- nvinfo : EIATTR_KPARAM_INFO
	.align		4
.L_1751:
        /*00b8*/ 	.byte	0x04, 0x17
        /*00ba*/ 	.short	(.L_1753 - .L_1752)
.L_1752:
        /*00bc*/ 	.word	0x00000000
        /*00c0*/ 	.short	0x0000
        /*00c2*/ 	.short	0x0000
        /*00c4*/ 	.byte	0x00, 0xf5, 0x21, 0x00


	//----- nvinfo : EIATTR_SPARSE_MMA_MASK
	.align		4
.L_1753:
        /*00c8*/ 	.byte	0x03, 0x50
        /*00ca*/ 	.short	0x0000


	//----- nvinfo : EIATTR_MAXREG_COUNT
	.align		4
        /*00cc*/ 	.byte	0x03, 0x1b
        /*00ce*/ 	.short	0x0040


	//----- nvinfo : EIATTR_MERCURY_ISA_VERSION
	.align		4
        /*00d0*/ 	.byte	0x03, 0x5f
        /*00d2*/ 	.short	0x0101


	//----- nvinfo : EIATTR_VRC_CTA_INIT_COUNT
	.align		4
        /*00d4*/ 	.byte	0x02, 0x4a
	.zero		1
	.zero		1


	//----- nvinfo : EIATTR_EXIT_INSTR_OFFSETS
	.align		4
        /*00d8*/ 	.byte	0x04, 0x1c
        /*00da*/ 	.short	(.L_1755 - .L_1754)


	//   ....[0]....
.L_1754:
        /*00dc*/ 	.word	0x00000010


	//----- nvinfo : EIATTR_MAX_THREADS
	.align		4
.L_1755:
        /*00e0*/ 	.byte	0x04, 0x05
        /*00e2*/ 	.short	(.L_1757 - .L_1756)
.L_1756:
        /*00e4*/ 	.word	0x00000140
        /*00e8*/ 	.word	0x00000001
        /*00ec*/ 	.word	0x00000001


	//----- nvinfo : EIATTR_CBANK_PARAM_SIZE
	.align		4
.L_1757:
        /*00f0*/ 	.byte	0x03, 0x19
        /*00f2*/ 	.short	0x0060


	//----- nvinfo : EIATTR_PARAM_CBANK
	.align		4
        /*00f4*/ 	.byte	0x04, 0x0a
        /*00f6*/ 	.short	(.L_1759 - .L_1758)
	.align		4
.L_1758:
        /*00f8*/ 	.word	index@(.nv.constant0._ZN13group_norm_v218gn_bwd_cuda_kernelI6__halfLi320ELi3ELi16ELi40ELi1024ELb1ELb1ELi8ELi320ELi320ELi4ELb1ELi2ELb0ELb0ELNS_15WgradSyncMethodE3ENS_16CompileConditionILi1000EEEEEvPT_S6_S6_PKS5_S8_S8_S8_PKfflPfPj)
        /*00fc*/ 	.short	0x0380
        /*00fe*/ 	.short	0x0060


	//----- nvinfo : EIATTR_SW_WAR
	.align		4
.L_1759:
        /*0100*/ 	.byte	0x04, 0x36
        /*0102*/ 	.short	(.L_1761 - .L_1760)
.L_1760:
        /*0104*/ 	.word	0x00000008
.L_1761:


//--------------------- .nv.info._ZN13group_norm_v218gn_bwd_cuda_kernelI6__halfLi320ELi1ELi16ELi40ELi1024ELb1ELb1ELi16ELi320ELi320ELi4ELb1ELi2ELb0ELb0ELNS_15WgradSyncMethodE3ENS_16CompileConditionILi1000EEEEEvPT_S6_S6_PKS5_S8_S8_S8_PKfflPfPj --------------------------
	.section	.nv.info._ZN13group_norm_v218gn_bwd_cuda_kernelI6__halfLi320ELi1ELi16ELi40ELi1024ELb1ELb1ELi16ELi320ELi320ELi4ELb1ELi2ELb0ELb0ELNS_15WgradSyncMethodE3ENS_16CompileConditionILi1000EEEEEvPT_S6_S6_PKS5_S8_S8_S8_PKfflPfPj,"",@"SHT_CUDA_INFO"
	.sectionflags	@""
	.align	4


	//----- nvinfo : EIATTR_CUDA_API_VERSION
	.align		4
        /*0000*/ 	.byte	0x04, 0x37
        /*0002*/ 	.short	(.L_1763 - .L_1762)
.L_1762:
        /*0004*/ 	.word	0x00000082


	//----- nvinfo : EIATTR_KPARAM_INFO
	.align		4
.L_1763:
        /*0008*/ 	.byte	0x04, 0x17
        /*000a*/ 	.short	(.L_1765 - .L_1764)
.L_1764:
        /*000c*/ 	.word	0x00000000
        /*0010*/ 	.short	0x000b
        /*0012*/ 	.short	0x0058
        /*0014*/ 	.byte	0x00, 0xf5, 0x21, 0x00


	//----- nvinfo : EIATTR_KPARAM_INFO
	.align		4
.L_1765:
        /*0018*/ 	.byte	0x04, 0x17
        /*001a*/ 	.short	(.L_1767 - .L_1766)
.L_1766:
        /*001c*/ 	.word	0x00000000
        /*0020*/ 	.short	0x000a
        /*0022*/ 	.short	0x0050
        /*0024*/ 	.byte	0x00, 0xf5, 0x21, 0x00


	//----- nvinfo : EIATTR_KPARAM_INFO
	.align		4
.L_1767:
        /*0028*/ 	.byte	0x04, 0x17
        /*002a*/ 	.short	(.L_1769 - .L_1768)
.L_1768:
        /*002c*/ 	.word	0x00000000
        /*0030*/ 	.short	0x0009
        /*0032*/ 	.short	0x0048
        /*0034*/ 	.byte	0x00, 0xf0, 0x21, 0x00


	//----- nvinfo : EIATTR_KPARAM_INFO
	.align		4
.L_1769:
        /*0038*/ 	.byte	0x04, 0x17
        /*003a*/ 	.short	(.L_1771 - .L_1770)
.L_1770:
        /*003c*/ 	.word	0x00000000
        /*0040*/ 	.short	0x0008
        /*0042*/ 	.short	0x0040
        /*0044*/ 	.byte	0x00, 0xf0, 0x11, 0x00


	//----- nvinfo : EIATTR_KPARAM_INFO
	.align		4
.L_1771:
        /*0048*/ 	.byte	0x04, 0x17
        /*004a*/ 	.short	(.L_1773 - .L_1772)
.L_1772:
        /*004c*/ 	.word	0x00000000
        /*0050*/ 	.short	0x0007
        /*0052*/ 	.short	0x0038
        /*0054*/ 	.byte	0x00, 0xf5, 0x21, 0x00


	//----- nvinfo : EIATTR_KPARAM_INFO
	.align		4
.L_1773:
        /*0058*/ 	.byte	0x04, 0x17
        /*005a*/ 	.short	(.L_1775 - .L_1774)
.L_1774:
        /*005c*/ 	.word	0x00000000
        /*0060*/ 	.short	0x0006
        /*0062*/ 	.short	0x0030
        /*0064*/ 	.byte	0x00, 0xf5, 0x21, 0x00


	//----- nvinfo : EIATTR_KPARAM_INFO
	.align		4
.L_1775:
        /*0068*/ 	.byte	0x04, 0x17
        /*006a*/ 	.short	(.L_1777 - .L_1776)
.L_1776:
        /*006c*/ 	.word	0x00000000
        /*0070*/ 	.short	0x0005
        /*0072*/ 	.short	0x0028
        /*0074*/ 	.byte	0x00, 0xf5, 0x21, 0x00


	//----- nvinfo : EIATTR_KPARAM_INFO
	.align		4
.L_1777:
        /*0078*/ 	.byte	0x04, 0x17
        /*007a*/ 	.short	(.L_1779 - .L_1778)
.L_1778:
        /*007c*/ 	.word	0x00000000
        /*0080*/ 	.short	0x0004
        /*0082*/ 	.short	0x0020
        /*0084*/ 	.byte	0x00, 0xf5, 0x21, 0x00


	//----- nvinfo : EIATTR_KPARAM_INFO
	.align		4
.L_1779:
        /*0088*/ 	.byte	0x04, 0x17
        /*008a*/ 	.short	(.L_1781 - .L_1780)
.L_1780:
        /*008c*/ 	.word	0x00000000
        /*0090*/ 	.short	0x0003
        /*0092*/ 	.short	0x0018
        /*0094*/ 	.byte	0x00, 0xf5, 0x21, 0x00


	//----- nvinfo : EIATTR_KPARAM_INFO
	.align		4
.L_1781:
        /*0098*/ 	.byte	0x04, 0x17
        /*009a*/ 	.short	(.L_1783 - .L_1782)
.L_1782:
        /*009c*/ 	.word	0x00000000
        /*00a0*/ 	.short	0x0002
        /*00a2*/ 	.short	0x0010
        /*00a4*/ 	.byte	0x00, 0xf5, 0x21, 0x00


	//----- nvinfo : EIATTR_KPARAM_INFO
	.align		4
.L_1783:
        /*00a8*/ 	.byte	0x04, 0x17
        /*00aa*/ 	.short	(.L_1785 - .L_1784)
.L_1784:
        /*00ac*/ 	.word	0x00000000
        /*00b0*/ 	.short	0x0001
        /*00b2*/ 	.short	0x0008
        /*00b4*/ 	.byte	0x00, 0xf5, 0x21, 0x00


	//----- nvinfo : EIATTR_KPARAM_INFO
	.align		4
.L_1785:
        /*00b8*/ 	.byte	0x04, 0x17
        /*00ba*/ 	.short	(.L_1787 - .L_1786)
.L_1786:
        /*00bc*/ 	.word	0x00000000
        /*00c0*/ 	.short	0x0000
        /*00c2*/ 	.short	0x0000
        /*00c4*/ 	.byte	0x00, 0xf5, 0x21, 0x00


	//----- nvinfo : EIATTR_SPARSE_MMA_MASK
	.align		4
.L_1787:
        /*00c8*/ 	.byte	0x03, 0x50
        /*00ca*/ 	.short	0x0000


	//----- nvinfo : EIATTR_MAXREG_COUNT
	.align		4
        /*00cc*/ 	.byte	0x03, 0x1b
        /*00ce*/ 	.short	0x00a8


	//----- nvinfo : EIATTR_MERCURY_ISA_VERSION
	.align		4
        /*00d0*/ 	.byte	0x03, 0x5f
        /*00d2*/ 	.short	0x0101


	//----- nvinfo : EIATTR_VRC_CTA_INIT_COUNT
	.align		4
        /*00d4*/ 	.byte	0x02, 0x4a
	.zero		1
	.zero		1


	//----- nvinfo : EIATTR_EXIT_INSTR_OFFSETS
	.align		4
        /*00d8*/ 	.byte	0x04, 0x1c
        /*00da*/ 	.short	(.L_1789 - .L_1788)


	//   ....[0]....
.L_1788:
        /*00dc*/ 	.word	0x00000010


	//----- nvinfo : EIATTR_MAX_THREADS
	.align		4
.L_1789:
        /*00e0*/ 	.byte	0x04, 0x05
        /*00e2*/ 	.short	(.L_1791 - .L_1790)
.L_1790:
        /*00e4*/ 	.word	0x00000140
        /*00e8*/ 	.word	0x00000001
        /*00ec*/ 	.word	0x00000001


	//----- nvinfo : EIATTR_CBANK_PARAM_SIZE
	.align		4
.L_1791:
        /*00f0*/ 	.byte	0x03, 0x19
        /*00f2*/ 	.short	0x0060


	//----- nvinfo : EIATTR_PARAM_CBANK
	.align		4
        /*00f4*/ 	.byte	0x04, 0x0a
        /*00f6*/ 	.short	(.L_1793 - .L_1792)
	.align		4
.L_1792:
        /*00f8*/ 	.word	index@(.nv.constant0._ZN13group_norm_v218gn_bwd_cuda_kernelI6__halfLi320ELi1ELi16ELi40ELi1024ELb1ELb1ELi16ELi320ELi320ELi4ELb1ELi2ELb0ELb0ELNS_15WgradSyncMethodE3ENS_16CompileConditionILi1000EEEEEvPT_S6_S6_PKS5_S8_S8_S8_PKfflPfPj)
        /*00fc*/ 	.short	0x0380
        /*00fe*/ 	.short	0x0060


	//----- nvinfo : EIATTR_SW_WAR
	.align		4
.L_1793:
        /*0100*/ 	.byte	0x04, 0x36
        /*0102*/ 	.short	(.L_1795 - .L_1794)
.L_1794:
        /*0104*/ 	.word	0x00000008
.L_1795:


//--------------------- .nv.info._ZN13group_norm_v218gn_bwd_cuda_kernelI6__halfLi320ELi3ELi16ELi40ELi1024ELb1ELb1ELi16ELi320ELi320ELi4ELb1ELi4ELb0ELb0ELNS_15WgradSyncMethodE3ENS_16CompileConditionILi1000EEEEEvPT_S6_S6_PKS5_S8_S8_S8_PKfflPfPj --------------------------
	.section	.nv.info._ZN13group_norm_v218gn_bwd_cuda_kernelI6__halfLi320ELi3ELi16ELi40ELi1024ELb1ELb1ELi16ELi320ELi320ELi4ELb1ELi4ELb0ELb0ELNS_15WgradSyncMethodE3ENS_16CompileConditionILi1000EEEEEvPT_S6_S6_PKS5_S8_S8_S8_PKfflPfPj,"",@"SHT_CUDA_INFO"
	.sectionflags	@""
	.align	4


	//----- nvinfo : EIATTR_CUDA_API_VERSION
	.align		4
        /*0000*/ 	.byte	0x04, 0x37
        /*0002*/ 	.short	(.L_1797 - .L_1796)
.L_1796:
        /*0004*/ 	.word	0x00000082


	//----- nvinfo : EIATTR_KPARAM_INFO
	.align		4
.L_1797:
        /*0008*/ 	.byte	0x04, 0x17
        /*000a*/ 	.short	(.L_1799 - .L_1798)
.L_1798:
        /*000c*/ 	.word	0x00000000
        /*0010*/ 	.short	0x000b
        /*0012*/ 	.short	0x0058
        /*0014*/ 	.byte	0x00, 0xf5, 0x21, 0x00


	//----- nvinfo : EIATTR_KPARAM_INFO
	.align		4
.L_1799:
        /*0018*/ 	.byte	0x04, 0x17
        /*001a*/ 	.short	(.L_1801 - .L_1800)
.L_1800:
        /*001c*/ 	.word	0x00000000
        /*0020*/ 	.short	0x000a
        /*0022*/ 	.short	0x0050
        /*0024*/ 	.byte	0x00, 0xf5, 0x21, 0x00


	//----- nvinfo : EIATTR_KPARAM_INFO
	.align		4
.L_1801:
        /*0028*/ 	.byte	0x04, 0x17
        /*002a*/ 	.short	(.L_1803 - .L_1802)
.L_1802:
        /*002c*/ 	.word	0x00000000
        /*0030*/ 	.short	0x0009
        /*0032*/ 	.short	0x0048
        /*0034*/ 	.byte	0x00, 0xf0, 0x21, 0x00


	//----- nvinfo : EIATTR_KPARAM_INFO
	.align		4
.L_1803:
        /*0038*/ 	.byte	0x04, 0x17
        /*003a*/ 	.short	(.L_1805 - .L_1804)
.L_1804:
        /*003c*/ 	.word	0x00000000
        /*0040*/ 	.short	0x0008
        /*0042*/ 	.short	0x0040
        /*0044*/ 	.byte	0x00, 0xf0, 0x11, 0x00


	//----- nvinfo : EIATTR_KPARAM_INFO
	.align		4
.L_1805:
        /*0048*/ 	.byte	0x04, 0x17
        /*004a*/ 	.short	(.L_1807 - .L_1806)
.L_1806:
        /*004c*/ 	.word	0x00000000
        /*0050*/ 	.short	0x0007
        /*0052*/ 	.short	0x0038
        /*0054*/ 	.byte	0x00, 0xf5, 0x21, 0x00


	//----- nvinfo : EIATTR_KPARAM_INFO
	.align		4
.L_1807:
        /*0058*/ 	.byte	0x04, 0x17
        /*005a*/ 	.short	(.L_1809 - .L_1808)
.L_1808:
        /*005c*/ 	.word	0x00000000
        /*0060*/ 	.short	0x0006
        /*0062*/ 	.short	0x0030
        /*0064*/ 	.byte	0x00, 0xf5, 0x21, 0x00


	//----- nvinfo : EIATTR_KPARAM_INFO
	.align		4
.L_1809:
        /*0068*/ 	.byte	0x04, 0x17
        /*006a*/ 	.short	(.L_1811 - .L_1810)
.L_1810:
        /*006c*/ 	.word	0x00000000
        /*0070*/ 	.short	0x0005
        /*0072*/ 	.short	0x0028
        /*0074*/ 	.byte	0x00, 0xf5, 0x21, 0x00


	//----- nvinfo : EIATTR_KPARAM_INFO
	.align		4
.L_1811:
        /*0078*/ 	.byte	0x04, 0x17
        /*007a*/ 	.short	(.L_1813 - .L_1812)
.L_1812:
        /*007c*/ 	.word	0x00000000
        /*0080*/ 	.short	0x0004
        /*0082*/ 	.short	0x0020
        /*0084*/ 	.byte	0x00, 0xf5, 0x21, 0x00


	//----- nvinfo : EIATTR_KPARAM_INFO
	.align		4
.L_1813:
        /*0088*/ 	.byte	0x04, 0x17
        /*008a*/ 	.short	(.L_1815 - .L_1814)
.L_1814:
        /*008c*/ 	.word	0x00000000
        /*0090*/ 	.short	0x0003
        /*0092*/ 	.short	0x0018
        /*0094*/ 	.byte	0x00, 0xf5, 0x21, 0x00


	//----- nvinfo : EIATTR_KPARAM_INFO
	.align		4
.L_1815:
        /*0098*/ 	.byte	0x04, 0x17
        /*009a*/ 	.short	(.L_1817 - .L_1816)
.L_1816:
        /*009c*/ 	.word	0x00000000
        /*00a0*/ 	.short	0x0002
        /*00a2*/ 	.short	0x0010
        /*00a4*/ 	.byte	0x00, 0xf5, 0x21, 0x00


	//----- nvinfo : EIATTR_KPARAM_INFO
	.align		4
.L_1817:
        /*00a8*/ 	.byte	0x04, 0x17
        /*00aa*/ 	.short	(.L_1819 - .L_1818)
.L_1818:
        /*00ac*/ 	.word	0x00000000
        /*00b0*/ 	.short	0x0001
        /*00b2*/ 	.short	0x0008
        /*00b4*/ 	.byte	0x00, 0xf5, 0x21, 0x00


	//----- nvinfo : EIATTR_KPARAM_INFO
	.align		4
.L_1819:
        /*00b8*/ 	.byte	0x04, 0x17
        /*00ba*/ 	.short	(.L_1821 - .L_1820)
.L_1820:
        /*00bc*/ 	.word	0x00000000
        /*00c0*/ 	.short	0x0000
        /*00c2*/ 	.short	0x0000
        /*00c4*/ 	.byte	0x00, 0xf5, 0x21, 0x00


	//----- nvinfo : EIATTR_SPARSE_MMA_MASK
	.align		4
.L_1821:
        /*00c8*/ 	.byte	0x03, 0x50
        /*00ca*/ 	.short	0x0000


	//----- nvinfo : EIATTR_MAXREG_COUNT
	.align		4
        /*00cc*/ 	.byte	0x03, 0x1b
        /*00ce*/ 	.short	0x0040


	//----- nvinfo : EIATTR_MERCURY_ISA_VERSION
	.align		4
        /*00d0*/ 	.byte	0x03, 0x5f
        /*00d2*/ 	.short	0x0101


	//----- nvinfo : EIATTR_VRC_CTA_INIT_COUNT
	.align		4
        /*00d4*/ 	.byte	0x02, 0x4a
	.zero		1
	.zero		1


	//----- nvinfo : EIATTR_EXIT_INSTR_OFFSETS
	.align		4
        /*00d8*/ 	.byte	0x04, 0x1c
        /*00da*/ 	.short	(.L_1823 - .L_1822)


	//   ....[0]....
.L_1822:
        /*00dc*/ 	.word	0x00000010


	//----- nvinfo : EIATTR_MAX_THREADS
	.align		4
.L_1823:
        /*00e0*/ 	.byte	0x04, 0x05
        /*00e2*/ 	.short	(.L_1825 - .L_1824)
.L_1824:
        /*00e4*/ 	.word	0x00000140
        /*00e8*/ 	.word	0x00000001
        /*00ec*/ 	.word	0x00000001


	//----- nvinfo : EIATTR_CBANK_PARAM_SIZE
	.align		4
.L_1825:
        /*00f0*/ 	.byte	0x03, 0x19
        /*00f2*/ 	.short	0x0060


	//----- nvinfo : EIATTR_PARAM_CBANK
	.align		4
        /*00f4*/ 	.byte	0x04, 0x0a
        /*00f6*/ 	.short	(.L_1827 - .L_1826)
	.align		4
.L_1826:
        /*00f8*/ 	.word	index@(.nv.constant0._ZN13group_norm_v218gn_bwd_cuda_kernelI6__halfLi320ELi3ELi16ELi40ELi1024ELb1ELb1ELi16ELi320ELi320ELi4ELb1ELi4ELb0ELb0ELNS_15WgradSyncMethodE3ENS_16CompileConditionILi1000EEEEEvPT_S6_S6_PKS5_S8_S8_S8_PKfflPfPj)
        /*00fc*/ 	.short	0x0380
        /*00fe*/ 	.short	0x0060


	//----- nvinfo : EIATTR_SW_WAR
	.align		4
.L_1827:
        /*0100*/ 	.byte	0x04, 0x36
        /*0102*/ 	.short	(.L_1829 - .L_1828)
.L_1828:
        /*0104*/ 	.word	0x00000008
.L_1829:


//--------------------- .nv.info._ZN13group_norm_v218gn_bwd_cuda_kernelI6__halfLi320ELi1ELi16ELi40ELi1024ELb1ELb1ELi32ELi320ELi320ELi4ELb1ELi4ELb0ELb0ELNS_15WgradSyncMethodE3ENS_16CompileConditionILi1000EEEEEvPT_S6_S6_PKS5_S8_S8_S8_PKfflPfPj --------------------------
	.section	.nv.info._ZN13group_norm_v218gn_bwd_cuda_kernelI6__halfLi320ELi1ELi16ELi40ELi1024ELb1ELb1ELi32ELi320ELi320ELi4ELb1ELi4ELb0ELb0ELNS_15WgradSyncMethodE3ENS_16CompileConditionILi1000EEEEEvPT_S6_S6_PKS5_S8_S8_S8_PKfflPfPj,"",@"SHT_CUDA_INFO"
	.sectionflags	@""
	.align	4


	//----- nvinfo : EIATTR_CUDA_API_VERSION
	.align		4
        /*0000*/ 	.byte	0x04, 0x37
        /*0002*/ 	.short	(.L_1831 - .L_1830)
.L_1830:
        /*0004*/ 	.word	0x00000082


	//----- nvinfo : EIATTR_KPARAM_INFO
	.align		4
.L_1831:
        /*0008*/ 	.byte	0x04, 0x17
        /*000a*/ 	.short	(.L_1833 - .L_1832)
.L_1832:
        /*000c*/ 	.word	0x00000000
        /*0010*/ 	.short	0x000b
        /*0012*/ 	.short	0x0058
        /*0014*/ 	.byte	0x00, 0xf5, 0x21, 0x00


	//----- nvinfo : EIATTR_KPARAM_INFO
	.align		4
.L_1833:
        /*0018*/ 	.byte	0x04, 0x17
        /*001a*/ 	.short	(.L_1835 - .L_1834)
.L_1834:
        /*001c*/ 	.word	0x00000000
        /*0020*/ 	.short	0x000a
        /*0022*/ 	.short	0x0050
        /*0024*/ 	.byte	0x00, 0xf5, 0x21, 0x00


	//----- nvinfo : EIATTR_KPARAM_INFO
	.align		4
.L_1835:
        /*0028*/ 	.byte	0x04, 0x17
        /*002a*/ 	.short	(.L_1837 - .L_1836)
.L_1836:
        /*002c*/ 	.word	0x00000000
        /*0030*/ 	.short	0x0009
        /*0032*/ 	.short	0x0048
        /*0034*/ 	.byte	0x00, 0xf0, 0x21, 0x00


	//----- nvinfo : EIATTR_KPARAM_INFO
	.align		4
.L_1837:
        /*0038*/ 	.byte	0x04, 0x17
        /*003a*/ 	.short	(.L_1839 - .L_1838)
.L_1838:
        /*003c*/ 	.word	0x00000000
        /*0040*/ 	.short	0x0008
        /*0042*/ 	.short	0x0040
        /*0044*/ 	.byte	0x00, 0xf0, 0x11, 0x00


	//----- nvinfo : EIATTR_KPARAM_INFO
	.align		4
.L_1839:
        /*0048*/ 	.byte	0x04, 0x17
        /*004a*/ 	.short	(.L_1841 - .L_1840)
.L_1840:
        /*004c*/ 	.word	0x00000000
        /*0050*/ 	.short	0x0007
        /*0052*/ 	.short	0x0038
        /*0054*/ 	.byte	0x00, 0xf5, 0x21, 0x00


	//----- nvinfo : EIATTR_KPARAM_INFO
	.align		4
.L_1841:
        /*0058*/ 	.byte	0x04, 0x17
        /*005a*/ 	.short	(.L_1843 - .L_1842)
.L_1842:
        /*005c*/ 	.word	0x00000000
        /*0060*/ 	.short	0x0006
        /*0062*/ 	.short	0x0030
        /*0064*/ 	.byte	0x00, 0xf5, 0x21, 0x00


	//----- nvinfo : EIATTR_KPARAM_INFO
	.align		4
.L_1843:
        /*0068*/ 	.byte	0x04, 0x17
        /*006a*/ 	.short	(.L_1845 - .L_1844)
.L_1844:
        /*006c*/ 	.word	0x00000000
        /*0070*/ 	.short	0x0005
        /*0072*/ 	.short	0x0028
        /*0074*/ 	.byte	0x00, 0xf5, 0x21, 0x00


	//----- nvinfo : EIATTR_KPARAM_INFO
	.align		4
.L_1845:
        /*0078*/ 	.byte	0x04, 0x17
        /*007a*/ 	.short	(.L_1847 - .L_1846)
.L_1846:
        /*007c*/ 	.word	0x00000000
        /*0080*/ 	.short	0x0004
        /*0082*/ 	.short	0x0020
        /*0084*/ 	.byte	0x00, 0xf5, 0x21, 0x00


	//----- nvinfo : EIATTR_KPARAM_INFO
	.align		4
.L_1847:
        /*0088*/ 	.byte	0x04, 0x17
        /*008a*/ 	.short	(.L_1849 - .L_1848)
.L_1848:
        /*008c*/ 	.word	0x00000000
        /*0090*/ 	.short	0x0003
        /*0092*/ 	.short	0x0018
        /*0094*/ 	.byte	0x00, 0xf5, 0x21, 0x00


	//----- nvinfo : EIATTR_KPARAM_INFO
	.align		4
.L_1849:
        /*0098*/ 	.byte	0x04, 0x17
        /*009a*/ 	.short	(.L_1851 - .L_1850)
.L_1850:
        /*009c*/ 	.word	0x00000000
        /*00a0*/ 	.short	0x0002
        /*00a2*/ 	.short	0x0010
        /*00a4*/ 	.byte	0x00, 0xf5, 0x21, 0x00


	//----- nvinfo : EIATTR_KPARAM_INFO
	.align		4
.L_1851:
        /*00a8*/ 	.byte	0x04, 0x17
        /*00aa*/ 	.short	(.L_1853 - .L_1852)
.L_1852:
        /*00ac*/ 	.word	0x00000000
        /*00b0*/ 	.short	0x0001
        /*00b2*/ 	.short	0x0008
        /*00b4*/ 	.byte	0x00, 0xf5, 0x21, 0x00


	//----- nvinfo : EIATTR_KPARAM_INFO
	.align		4
.L_1853:
        /*00b8*/ 	.byte	0x04, 0x17
        /*00ba*/ 	.short	(.L_1855 - .L_1854)
.L_1854:
        /*00bc*/ 	.word	0x00000000
        /*00c0*/ 	.short	0x0000
        /*00c2*/ 	.short	0x0000
        /*00c4*/ 	.byte	0x00, 0xf5, 0x21, 0x00


	//----- nvinfo : EIATTR_SPARSE_MMA_MASK
	.align		4
.L_1855:
        /*00c8*/ 	.byte	0x03, 0x50
        /*00ca*/ 	.short	0x0000


	//----- nvinfo : EIATTR_MAXREG_COUNT
	.align		4
        /*00cc*/ 	.byte	0x03, 0x1b
        /*00ce*/ 	.short	0x00a8


	//----- nvinfo : EIATTR_MERCURY_ISA_VERSION
	.align		4
        /*00d0*/ 	.byte	0x03, 0x5f
        /*00d2*/ 	.short	0x0101


	//----- nvinfo : EIATTR_VRC_CTA_INIT_COUNT
	.align		4
        /*00d4*/ 	.byte	0x02, 0x4a
	.zero		1
	.zero		1


	//----- nvinfo : EIATTR_EXIT_INSTR_OFFSETS
	.align		4
        /*00d8*/ 	.byte	0x04, 0x1c
        /*00da*/ 	.short	(.L_1857 - .L_1856)


	//   ....[0]....
.L_1856:
        /*00dc*/ 	.word	0x00000010


	//----- nvinfo : EIATTR_MAX_THREADS
	.align		4
.L_1857:
        /*00e0*/ 	.byte	0x04, 0x05
        /*00e2*/ 	.short	(.L_1859 - .L_1858)
.L_1858:
        /*00e4*/ 	.word	0x00000140
        /*00e8*/ 	.word	0x00000001
        /*00ec*/ 	.word	0x00000001


	//----- nvinfo : EIATTR_CBANK_PARAM_SIZE
	.align		4
.L_1859:
        /*00f0*/ 	.byte	0x03, 0x19
        /*00f2*/ 	.short	0x0060


	//----- nvinfo : EIATTR_PARAM_CBANK
	.align		4
        /*00f4*/ 	.byte	0x04, 0x0a
        /*00f6*/ 	.short	(.L_1861 - .L_1860)
	.align		4
.L_1860:
        /*00f8*/ 	.word	index@(.nv.constant0._ZN13group_norm_v218gn_bwd_cuda_kernelI6__halfLi320ELi1ELi16ELi40ELi1024ELb1ELb1ELi32ELi320ELi320ELi4ELb1ELi4ELb0ELb0ELNS_15WgradSyncMethodE3ENS_16CompileConditionILi1000EEEEEvPT_S6_S6_PKS5_S8_S8_S8_PKfflPfPj)
        /*00fc*/ 	.short	0x0380
        /*00fe*/ 	.short	0x0060


	//----- nvinfo : EIATTR_SW_WAR
	.align		4
.L_1861:
        /*0100*/ 	.byte	0x04, 0x36
        /*0102*/ 	.short	(.L_1863 - .L_1862)
.L_1862:
        /*0104*/ 	.word	0x00000008
.L_1863:


//--------------------- .nv.info._ZN13group_norm_v218gn_bwd_cuda_kernelI6__halfLi320ELi1ELi16ELi40ELi1024ELb1ELb1ELi64ELi320ELi320ELi4ELb1ELi8ELb0ELb0ELNS_15WgradSyncMethodE3ENS_16CompileConditionILi1000EEEEEvPT_S6_S6_PKS5_S8_S8_S8_PKfflPfPj --------------------------
	.section	.nv.info._ZN13group_norm_v218gn_bwd_cuda_kernelI6__halfLi320ELi1ELi16ELi40ELi1024ELb1ELb1ELi64ELi320ELi320ELi4ELb1ELi8ELb0ELb0ELNS_15WgradSyncMethodE3ENS_16CompileConditionILi1000EEEEEvPT_S6_S6_PKS5_S8_S8_S8_PKfflPfPj,"",@"SHT_CUDA_INFO"
	.sectionflags	@""
	.align	4


	//----- nvinfo : EIATTR_CUDA_API_VERSION
	.align		4
        /*0000*/ 	.byte	0x04, 0x37
        /*0002*/ 	.short	(.L_1865 - .L_1864)
.L_1864:
        /*0004*/ 	.word	0x00000082


	//----- nvinfo : EIATTR_KPARAM_INFO
	.align		4
.L_1865:
        /*0008*/ 	.byte	0x04, 0x17
        /*000a*/ 	.short	(.L_1867 - .L_1866)
.L_1866:
        /*000c*/ 	.word	0x00000000
        /*0010*/ 	.short	0x000b
        /*0012*/ 	.short	0x0058
        /*0014*/ 	.byte	0x00, 0xf5, 0x21, 0x00


	//----- nvinfo : EIATTR_KPARAM_INFO
	.align		4
.L_1867:
        /*0018*/ 	.byte	0x04, 0x17
        /*001a*/ 	.short	(.L_1869 - .L_1868)
.L_1868:
        /*001c*/ 	.word	0x00000000
        /*0020*/ 	.short	0x000a
        /*0022*/ 	.short	0x0050
        /*0024*/ 	.byte	0x00, 0xf5, 0x21, 0x00


	//----- nvinfo : EIATTR_KPARAM_INFO
	.align		4
.L_1869:
        /*0028*/ 	.byte	0x04, 0x17
        /*002a*/ 	.short	(.L_1871 - .L_1870)
.L_1870:
        /*002c*/ 	.word	0x00000000
        /*0030*/ 	.short	0x0009
        /*0032*/ 	.short	0x0048
        /*0034*/ 	.byte	0x00, 0xf0, 0x21, 0x00


	//----- nvinfo : EIATTR_KPARAM_INFO
	.align		4
.L_1871:
        /*0038*/ 	.byte	0x04, 0x17
        /*003a*/ 	.short	(.L_1873 - .L_1872)
.L_1872:
        /*003c*/ 	.word	0x00000000
        /*0040*/ 	.short	0x0008
        /*0042*/ 	.short	0x0040
        /*0044*/ 	.byte	0x00, 0xf0, 0x11, 0x00


	//----- nvinfo : EIATTR_KPARAM_INFO
	.align		4
.L_1873:
        /*0048*/ 	.byte	0x04, 0x17
        /*004a*/ 	.short	(.L_1875 - .L_1874)
.L_1874:
        /*004c*/ 	.word	0x00000000
        /*0050*/ 	.short	0x0007
        /*0052*/ 	.short	0x0038
        /*0054*/ 	.byte	0x00, 0xf5, 0x21, 0x00


	//----- nvinfo : EIATTR_KPARAM_INFO
	.align		4
.L_1875:
        /*0058*/ 	.byte	0x04, 0x17
        /*005a*/ 	.short	(.L_1877 - .L_1876)
.L_1876:
        /*005c*/ 	.word	0x00000000
        /*0060*/ 	.short	0x0006
        /*0062*/ 	.short	0x0030
        /*0064*/ 	.byte	0x00, 0xf5, 0x21, 0x00


	//----- nvinfo : EIATTR_KPARAM_INFO
	.align		4
.L_1877:
        /*0068*/ 	.byte	0x04, 0x17
        /*006a*/ 	.short	(.L_1879 - .L_1878)
.L_1878:
        /*006c*/ 	.word	0x00000000
        /*0070*/ 	.short	0x0005
        /*0072*/ 	.short	0x0028
        /*0074*/ 	.byte	0x00, 0xf5, 0x21, 0x00


	//----- nvinfo : EIATTR_KPARAM_INFO
	.align		4
.L_1879:
        /*0078*/ 	.byte	0x04, 0x17
        /*007a*/ 	.short	(.L_1881 - .L_1880)
.L_1880:
        /*007c*/ 	.word	0x00000000
        /*0080*/ 	.short	0x0004
        /*0082*/ 	.short	0x0020
        /*0084*/ 	.byte	0x00, 0xf5, 0x21, 0x00


	//----- nvinfo : EIATTR_KPARAM_INFO
	.align		4
.L_1881:
        /*0088*/ 	.byte	0x04, 0x17
        /*008a*/ 	.short	(.L_1883 - .L_1882)
.L_1882:
        /*008c*/ 	.word	0x00000000
        /*0090*/ 	.short	0x0003
        /*0092*/ 	.short	0x0018
        /*0094*/ 	.byte	0x00, 0xf5, 0x21, 0x00


	//----- nvinfo : EIATTR_KPARAM_INFO
	.align		4
.L_1883:
        /*0098*/ 	.byte	0x04, 0x17
        /*009a*/ 	.short	(.L_1885 - .L_1884)
.L_1884:
        /*009c*/ 	.word	0x00000000
        /*00a0*/ 	.short	0x0002
        /*00a2*/ 	.short	0x0010
        /*00a4*/ 	.byte	0x00, 0xf5, 0x21, 0x00


	//----- nvinfo : EIATTR_KPARAM_INFO
	.align		4
.L_1885:
        /*00a8*/ 	.byte	0x04, 0x17
        /*00aa*/ 	.short	(.L_1887 - .L_1886)
.L_1886:
        /*00ac*/ 	.word	0x00000000
        /*00b0*/ 	.short	0x0001
        /*00b2*/ 	.short	0x0008
        /*00b4*/ 	.byte	0x00, 0xf5, 0x21, 0x00


	//----- nvinfo : EIATTR_KPARAM_INFO
	.align		4
.L_1887:
        /*00b8*/ 	.byte	0x04, 0x17
        /*00ba*/ 	.short	(.L_1889 - .L_1888)
.L_1888:
        /*00bc*/ 	.word	0x00000000
        /*00c0*/ 	.short	0x0000
        /*00c2*/ 	.short	0x0000
        /*00c4*/ 	.byte	0x00, 0xf5, 0x21, 0x00


	//----- nvinfo : EIATTR_SPARSE_MMA_MASK
	.align		4
.L_1889:
        /*00c8*/ 	.byte	0x03, 0x50
        /*00ca*/ 	.short	0x0000


	//----- nvinfo : EIATTR_MAXREG_COUNT
	.align		4
        /*00cc*/ 	.byte	0x03, 0x1b
        /*00ce*/ 	.short	0x00a8


	//----- nvinfo : EIATTR_MERCURY_ISA_VERSION
	.align		4
        /*00d0*/ 	.byte	0x03, 0x5f
        /*00d2*/ 	.short	0x0101


	//----- nvinfo : EIATTR_VRC_CTA_INIT_COUNT
	.align		4
        /*00d4*/ 	.byte	0x02, 0x4a
	.zero		1
	.zero		1


	//----- nvinfo : EIATTR_EXIT_INSTR_OFFSETS
	.align		4
        /*00d8*/ 	.byte	0x04, 0x1c
        /*00da*/ 	.short	(.L_1891 - .L_1890)


	//   ....[0]....
.L_1890:
        /*00dc*/ 	.word	0x00000010


	//----- nvinfo : EIATTR_MAX_THREADS
	.align		4
.L_1891:
        /*00e0*/ 	.byte	0x04, 0x05
        /*00e2*/ 	.short	(.L_1893 - .L_1892)
.L_1892:
        /*00e4*/ 	.word	0x00000140
        /*00e8*/ 	.word	0x00000001
        /*00ec*/ 	.word	0x00000001


	//----- nvinfo : EIATTR_CBANK_PARAM_SIZE
	.align		4
.L_1893:
        /*00f0*/ 	.byte	0x03, 0x19
        /*00f2*/ 	.short	0x0060


	//----- nvinfo : EIATTR_PARAM_CBANK
	.align		4
        /*00f4*/ 	.byte	0x04, 0x0a
        /*00f6*/ 	.short	(.L_1895 - .L_1894)
	.align		4
.L_1894:
        /*00f8*/ 	.word	index@(.nv.constant0._ZN13group_norm_v218gn_bwd_cuda_kernelI6__halfLi320ELi1ELi16ELi40ELi1024ELb1ELb1ELi64ELi320ELi320ELi4ELb1ELi8ELb0ELb0ELNS_15WgradSyncMethodE3ENS_16CompileConditionILi1000EEEEEvPT_S6_S6_PKS5_S8_S8_S8_PKfflPfPj)
        /*00fc*/ 	.short	0x0380
        /*00fe*/ 	.short	0x0060


	//----- nvinfo : EIATTR_SW_WAR
	.align		4
.L_1895:
        /*0100*/ 	.byte	0x04, 0x36
        /*0102*/ 	.short	(.L_1897 - .L_1896)
.L_1896:
        /*0104*/ 	.word	0x00000008
.L_1897:


//--------------------- .nv.info._ZN13group_norm_v218gn_bwd_cuda_kernelI6__halfLi320ELi2ELi16ELi40ELi1024ELb1ELb1ELi32ELi320ELi320ELi4ELb1ELi8ELb0ELb0ELNS_15WgradSyncMethodE3ENS_16CompileConditionILi1000EEEEEvPT_S6_S6_PKS5_S8_S8_S8_PKfflPfPj --------------------------
	.section	.nv.info._ZN13group_norm_v218gn_bwd_cuda_kernelI6__halfLi320ELi2ELi16ELi40ELi1024ELb1ELb1ELi32ELi320ELi320ELi4ELb1ELi8ELb0ELb0ELNS_15WgradSyncMethodE3ENS_16CompileConditionILi1000EEEEEvPT_S6_S6_PKS5_S8_S8_S8_PKfflPfPj,"",@"SHT_CUDA_INFO"
	.sectionflags	@""
	.align	4


	//----- nvinfo : EIATTR_CUDA_API_VERSION
	.align		4
        /*0000*/ 	.byte	0x04, 0x37
        /*0002*/ 	.short	(.L_1899 - .L_1898)
.L_1898:
        /*0004*/ 	.word	0x00000082


	//----- nvinfo : EIATTR_KPARAM_INFO
	.align		4
.L_1899:
        /*0008*/ 	.byte	0x04, 0x17
        /*000a*/ 	.short	(.L_1901 - .L_1900)
.L_1900:
        /*000c*/ 	.word	0x00000000
        /*0010*/ 	.short	0x000b
        /*0012*/ 	.short	0x0058
        /*0014*/ 	.byte	0x00, 0xf5, 0x21, 0x00


	//----- nvinfo : EIATTR_KPARAM_INFO
	.align		4
.L_1901:
        /*0018*/ 	.byte	0x04, 0x17
        /*001a*/ 	.short	(.L_1903 - .L_1902)
.L_1902:
        /*001c*/ 	.word	0x00000000
        /*0020*/ 	.short	0x000a
        /*0022*/ 	.short	0x0050
        /*0024*/ 	.byte	0x00, 0xf5, 0x21, 0x00


	//----- nvinfo : EIATTR_KPARAM_INFO
	.align		4
.L_1903:
        /*0028*/ 	.byte	0x04, 0x17
        /*002a*/ 	.short	(.L_1905 - .L_1904)
.L_1904:
        /*002c*/ 	.word	0x00000000
        /*0030*/ 	.short	0x0009
        /*0032*/ 	.short	0x0048
        /*0034*/ 	.byte	0x00, 0xf0, 0x21, 0x00


	//----- nvinfo : EIATTR_KPARAM_INFO
	.align		4
.L_1905:
        /*0038*/ 	.byte	0x04, 0x17
        /*003a*/ 	.short	(.L_1907 - .L_1906)
.L_1906:
        /*003c*/ 	.word	0x00000000
        /*0040*/ 	.short	0x0008
        /*0042*/ 	.short	0x0040
        /*0044*/ 	.byte	0x00, 0xf0, 0x11, 0x00


	//----- nvinfo : EIATTR_KPARAM_INFO
	.align		4
.L_1907:
        /*0048*/ 	.byte	0x04, 0x17
        /*004a*/ 	.short	(.L_1909 - .L_1908)
.L_1908:
        /*004c*/ 	.word	0x00000000
        /*0050*/ 	.short	0x0007
        /*0052*/ 	.short	0x0038
        /*0054*/ 	.byte	0x00, 0xf5, 0x21, 0x00


	//----- nvinfo : EIATTR_KPARAM_INFO
	.align		4
.L_1909:
        /*0058*/ 	.byte	0x04, 0x17
        /*005a*/ 	.short	(.L_1911 - .L_1910)
.L_1910:
        /*005c*/ 	.word	0x00000000
        /*0060*/ 	.short	0x0006
        /*0062*/ 	.short	0x0030
        /*0064*/ 	.byte	0x00, 0xf5, 0x21, 0x00


	//----- nvinfo : EIATTR_KPARAM_INFO
	.align		4
.L_1911:
        /*0068*/ 	.byte	0x04, 0x17
        /*006a*/ 	.short	(.L_1913 - .L_1912)
.L_1912:
        /*006c*/ 	.word	0x00000000
        /*0070*/ 	.short	0x0005
        /*0072*/ 	.short	0x0028
        /*0074*/ 	.byte	0x00, 0xf5, 0x21, 0x00


	//----- nvinfo : EIATTR_KPARAM_INFO
	.align		4
.L_1913:
        /*0078*/ 	.byte	0x04, 0x17
        /*007a*/ 	.short	(.L_1915 - .L_1914)
.L_1914:
        /*007c*/ 	.word	0x00000000
        /*0080*/ 	.short	0x0004
        /*0082*/ 	.short	0x0020
        /*0084*/ 	.byte	0x00, 0xf5, 0x21, 0x00


	//----- nvinfo : EIATTR_KPARAM_INFO
	.align		4
.L_1915:
        /*0088*/ 	.byte	0x04, 0x17
        /*008a*/ 	.short	(.L_1917 - .L_1916)
.L_1916:
        /*008c*/ 	.word	0x00000000
        /*0090*/ 	.short	0x0003
        /*0092*/ 	.short	0x0018
        /*0094*/ 	.byte	0x00, 0xf5, 0x21, 0x00


	//----- nvinfo : EIATTR_KPARAM_INFO
	.align		4
.L_1917:
        /*0098*/ 	.byte	0x04, 0x17
        /*009a*/ 	.short	(.L_1919 - .L_1918)
.L_1918:
        /*009c*/ 	.word	0x00000000
        /*00a0*/ 	.short	0x0002
        /*00a2*/ 	.short	0x0010
        /*00a4*/ 	.byte	0x00, 0xf5, 0x21, 0x00


	//----- nvinfo : EIATTR_KPARAM_INFO
	.align		4
.L_1919:
        /*00a8*/ 	.byte	0x04, 0x17
        /*00aa*/ 	.short	(.L_1921 - .L_1920)
.L_1920:
        /*00ac*/ 	.word	0x00000000
        /*00b0*/ 	.short	0x0001
        /*00b2*/ 	.short	0x0008
        /*00b4*/ 	.byte	0x00, 0xf5, 0x21, 0x00


	//----- nvinfo : EIATTR_KPARAM_INFO
	.align		4
.L_1921:
        /*00b8*/ 	.byte	0x04, 0x17
        /*00ba*/ 	.short	(.L_1923 - .L_1922)
.L_1922:
        /*00bc*/ 	.word	0x00000000
        /*00c0*/ 	.short	0x0000
        /*00c2*/ 	.short	0x0000
        /*00c4*/ 	.byte	0x00, 0xf5, 0x21, 0x00


	//----- nvinfo : EIATTR_SPARSE_MMA_MASK
	.align		4
.L_1923:
        /*00c8*/ 	.byte	0x03, 0x50
        /*00ca*/ 	.short	0x0000


	//----- nvinfo : EIATTR_MAXREG_COUNT
	.align		4
        /*00cc*/ 	.byte	0x03, 0x1b
        /*00ce*/ 	.short	0x0060


	//----- nvinfo : EIATTR_MERCURY_ISA_VERSION
	.align		4
        /*00d0*/ 	.byte	0x03, 0x5f
        /*00d2*/ 	.short	0x0101


	//----- nvinfo : EIATTR_VRC_CTA_INIT_COUNT
	.align		4
        /*00d4*/ 	.byte	0x02, 0x4a
	.zero		1
	.zero		1


	//----- nvinfo : EIATTR_EXIT_INSTR_OFFSETS
	.align		4
        /*00d8*/ 	.byte	0x04, 0x1c
        /*00da*/ 	.short	(.L_1925 - .L_1924)


	//   ....[0]....
.L_1924:
        /*00dc*/ 	.word	0x00000010


	//----- nvinfo : EIATTR_MAX_THREADS
	.align		4
.L_1925:
        /*00e0*/ 	.byte	0x04, 0x05
        /*00e2*/ 	.short	(.L_1927 - .L_1926)
.L_1926:
        /*00e4*/ 	.word	0x00000140
        /*00e8*/ 	.word	0x00000001
        /*00ec*/ 	.word	0x00000001


	//----- nvinfo : EIATTR_CBANK_PARAM_SIZE
	.align		4
.L_1927:
        /*00f0*/ 	.byte	0x03, 0x19
        /*00f2*/ 	.short	0x0060


	//----- nvinfo : EIATTR_PARAM_CBANK
	.align		4
        /*00f4*/ 	.byte	0x04, 0x0a
        /*00f6*/ 	.short	(.L_1929 - .L_1928)
	.align		4
.L_1928:
        /*00f8*/ 	.word	index@(.nv.constant0._ZN13group_norm_v218gn_bwd_cuda_kernelI6__halfLi320ELi2ELi16ELi40ELi1024ELb1ELb1ELi32ELi320ELi320ELi4ELb1ELi8ELb0ELb0ELNS_15WgradSyncMethodE3ENS_16CompileConditionILi1000EEEEEvPT_S6_S6_PKS5_S8_S8_S8_PKfflPfPj)
        /*00fc*/ 	.short	0x0380
        /*00fe*/ 	.short	0x0060


	//----- nvinfo : EIATTR_SW_WAR
	.align		4
.L_1929:
        /*0100*/ 	.byte	0x04, 0x36
        /*0102*/ 	.short	(.L_1931 - .L_1930)
.L_1930:
        /*0104*/ 	.word	0x00000008
.L_1931:


//--------------------- .nv.info._ZN13group_norm_v218gn_bwd_cuda_kernelI6__halfLi320ELi3ELi16ELi40ELi1024ELb1ELb1ELi32ELi320ELi320ELi4ELb1ELi10ELb0ELb0ELNS_15WgradSyncMethodE3ENS_16CompileConditionILi1000EEEEEvPT_S6_S6_PKS5_S8_S8_S8_PKfflPfPj --------------------------
	.section	.nv.info._ZN13group_norm_v218gn_bwd_cuda_kernelI6__halfLi320ELi3ELi16ELi40ELi1024ELb1ELb1ELi32ELi320ELi320ELi4ELb1ELi10ELb0ELb0ELNS_15WgradSyncMethodE3ENS_16CompileConditionILi1000EEEEEvPT_S6_S6_PKS5_S8_S8_S8_PKfflPfPj,"",@"SHT_CUDA_INFO"
	.sectionflags	@""
	.align	4


	//----- nvinfo : EIATTR_CUDA_API_VERSION
	.align		4
        /*0000*/ 	.byte	0x04, 0x37
        /*0002*/ 	.short	(.L_1933 - .L_1932)
.L_1932:
        /*0004*/ 	.word	0x00000082


	//----- nvinfo : EIATTR_KPARAM_INFO
	.align		4
.L_1933:
        /*0008*/ 	.byte	0x04, 0x17
        /*000a*/ 	.short	(.L_1935 - .L_1934)
.L_1934:
        /*000c*/ 	.word	0x00000000
        /*0010*/ 	.short	0x000b
        /*0012*/ 	.short	0x0058
        /*0014*/ 	.byte	0x00, 0xf5, 0x21, 0x00


	//----- nvinfo : EIATTR_KPARAM_INFO
	.align		4
.L_1935:
        /*0018*/ 	.byte	0x04, 0x17
        /*001a*/ 	.short	(.L_1937 - .L_1936)
.L_1936:
        /*001c*/ 	.word	0x00000000
        /*0020*/ 	.short	0x000a
        /*0022*/ 	.short	0x0050
        /*0024*/ 	.byte	0x00, 0xf5, 0x21, 0x00


	//----- nvinfo : EIATTR_KPARAM_INFO
	.align		4
.L_1937:
        /*0028*/ 	.byte	0x04, 0x17
        /*002a*/ 	.short	(.L_1939 - .L_1938)
.L_1938:
        /*002c*/ 	.word	0x00000000
        /*0030*/ 	.short	0x0009
        /*0032*/ 	.short	0x0048
        /*0034*/ 	.byte	0x00, 0xf0, 0x21, 0x00


	//----- nvinfo : EIATTR_KPARAM_INFO
	.align		4
.L_1939:
        /*0038*/ 	.byte	0x04, 0x17
        /*003a*/ 	.short	(.L_1941 - .L_1940)
.L_1940:
        /*003c*/ 	.word	0x00000000
        /*0040*/ 	.short	0x0008
        /*0042*/ 	.short	0x0040
        /*0044*/ 	.byte	0x00, 0xf0, 0x11, 0x00


	//----- nvinfo : EIATTR_KPARAM_INFO
	.align		4
.L_1941:
        /*0048*/ 	.byte	0x04, 0x17
        /*004a*/ 	.short	(.L_1943 - .L_1942)
.L_1942:
        /*004c*/ 	.word	0x00000000
        /*0050*/ 	.short	0x0007
        /*0052*/ 	.short	0x0038
        /*0054*/ 	.byte	0x00, 0xf5, 0x21, 0x00


	//----- nvinfo : EIATTR_KPARAM_INFO
	.align		4
.L_1943:
        /*0058*/ 	.byte	0x04, 0x17
        /*005a*/ 	.short	(.L_1945 - .L_1944)
.L_1944:
        /*005c*/ 	.word	0x00000000
        /*0060*/ 	.short	0x0006
        /*0062*/ 	.short	0x0030
        /*0064*/ 	.byte	0x00, 0xf5, 0x21, 0x00


	//----- nvinfo : EIATTR_KPARAM_INFO
	.align		4
.L_1945:
        /*0068*/ 	.byte	0x04, 0x17
        /*006a*/ 	.short	(.L_1947 - .L_1946)
.L_1946:
        /*006c*/ 	.word	0x00000000
        /*0070*/ 	.short	0x0005
        /*0072*/ 	.short	0x0028
        /*0074*/ 	.byte	0x00, 0xf5, 0x21, 0x00


	//----- nvinfo : EIATTR_KPARAM_INFO
	.align		4
.L_1947:
        /*0078*/ 	.byte	0x04, 0x17
        /*007a*/ 	.short	(.L_1949 - .L_1948)
.L_1948:
        /*007c*/ 	.word	0x00000000
        /*0080*/ 	.short	0x0004
        /*0082*/ 	.short	0x0020
        /*0084*/ 	.byte	0x00, 0xf5, 0x21, 0x00


	//----- nvinfo : EIATTR_KPARAM_INFO
	.align		4
.L_1949:
        /*0088*/ 	.byte	0x04, 0x17
        /*008a*/ 	.short	(.L_1951 - .L_1950)
.L_1950:
        /*008c*/ 	.word	0x00000000
        /*0090*/ 	.short	0x0003
        /*0092*/ 	.short	0x0018
        /*0094*/ 	.byte	0x00, 0xf5, 0x21, 0x00


	//----- nvinfo : EIATTR_KPARAM_INFO
	.align		4
.L_1951:
        /*0098*/ 	.byte	0x04, 0x17
        /*009a*/ 	.short	(.L_1953 - .L_1952)
.L_1952:
        /*009c*/ 	.word	0x00000000
        /*00a0*/ 	.short	0x0002
        /*00a2*/ 	.short	0x0010
        /*00a4*/ 	.byte	0x00, 0xf5, 0x21, 0x00


	//----- nvinfo : EIATTR_KPARAM_INFO
	.align		4
.L_1953:
        /*00a8*/ 	.byte	0x04, 0x17
        /*00aa*/ 	.short	(.L_1955 - .L_1954)
.L_1954:
        /*00ac*/ 	.word	0x00000000
        /*00b0*/ 	.short	0x0001
        /*00b2*/ 	.short	0x0008
        /*00b4*/ 	.byte	0x00, 0xf5, 0x21, 0x00


	//----- nvinfo : EIATTR_KPARAM_INFO
	.align		4
.L_1955:
        /*00b8*/ 	.byte	0x04, 0x17
        /*00ba*/ 	.short	(.L_1957 - .L_1956)
.L_1956:
        /*00bc*/ 	.word	0x00000000
        /*00c0*/ 	.short	0x0000
        /*00c2*/ 	.short	0x0000
        /*00c4*/ 	.byte	0x00, 0xf5, 0x21, 0x00


	//----- nvinfo : EIATTR_SPARSE_MMA_MASK
	.align		4
.L_1957:
        /*00c8*/ 	.byte	0x03, 0x50
        /*00ca*/ 	.short	0x0000


	//----- nvinfo : EIATTR_MAXREG_COUNT
	.align		4
        /*00cc*/ 	.byte	0x03, 0x1b
        /*00ce*/ 	.short	0x0040


	//----- nvinfo : EIATTR_MERCURY_ISA_VERSION
	.align		4
        /*00d0*/ 	.byte	0x03, 0x5f
        /*00d2*/ 	.short	0x0101


	//----- nvinfo : EIATTR_VRC_CTA_INIT_COUNT
	.align		4
        /*00d4*/ 	.byte	0x02, 0x4a
	.zero		1
	.zero		1


	//----- nvinfo : EIATTR_EXIT_INSTR_OFFSETS
	.align		4
        /*00d8*/ 	.byte	0x04, 0x1c
        /*00da*/ 	.short	(.L_1959 - .L_1958)


	//   ....[0]....
.L_1958:
        /*00dc*/ 	.word	0x00000010


	//----- nvinfo : EIATTR_MAX_THREADS
	.align		4
.L_1959:
        /*00e0*/ 	.byte	0x04, 0x05
        /*00e2*/ 	.short	(.L_1961 - .L_1960)
.L_1960:
        /*00e4*/ 	.word	0x00000140
        /*00e8*/ 	.word	0x00000001
        /*00ec*/ 	.word	0x00000001


	//----- nvinfo : EIATTR_CBANK_PARAM_SIZE
	.align		4
.L_1961:
        /*00f0*/ 	.byte	0x03, 0x19
        /*00f2*/ 	.short	0x0060


	//----- nvinfo : EIATTR_PARAM_CBANK
	.align		4
        /*00f4*/ 	.byte	0x04, 0x0a
        /*00f6*/ 	.short	(.L_1963 - .L_1962)
	.align		4
.L_1962:
        /*00f8*/ 	.word	index@(.nv.constant0._ZN13group_norm_v218gn_bwd_cuda_kernelI6__halfLi320ELi3ELi16ELi40ELi1024ELb1ELb1ELi32ELi320ELi320ELi4ELb1ELi10ELb0ELb0ELNS_15WgradSyncMethodE3ENS_16CompileConditionILi1000EEEEEvPT_S6_S6_PKS5_S8_S8_S8_PKfflPfPj)
        /*00fc*/ 	.short	0x0380
        /*00fe*/ 	.short	0x0060


	//----- nvinfo : EIATTR_SW_WAR
	.align		4
.L_1963:
        /*0100*/ 	.byte	0x04, 0x36
        /*0102*/ 	.short	(.L_1965 - .L_1964)
.L_1964:
        /*0104*/ 	.word	0x00000008
.L_1965:


//--------------------- .nv.info._ZN13group_norm_v218gn_bwd_cuda_kernelI6__halfLi320ELi3ELi16ELi40ELi1024ELb1ELb1ELi32ELi320ELi320ELi4ELb1ELi12ELb0ELb0ELNS_15WgradSyncMethodE3ENS_16CompileConditionILi1000EEEEEvPT_S6_S6_PKS5_S8_S8_S8_PKfflPfPj --------------------------
	.section	.nv.info._ZN13group_norm_v218gn_bwd_cuda_kernelI6__halfLi320ELi3ELi16ELi40ELi1024ELb1ELb1ELi32ELi320ELi320ELi4ELb1ELi12ELb0ELb0ELNS_15WgradSyncMethodE3ENS_16CompileConditionILi1000EEEEEvPT_S6_S6_PKS5_S8_S8_S8_PKfflPfPj,"",@"SHT_CUDA_INFO"
	.sectionflags	@""
	.align	4


	//----- nvinfo : EIATTR_CUDA_API_VERSION
	.align		4
        /*0000*/ 	.byte	0x04, 0x37
        /*0002*/ 	.short	(.L_1967 - .L_1966)
.L_1966:
        /*0004*/ 	.word	0x00000082


	//----- nvinfo : EIATTR_KPARAM_INFO
	.align		4
.L_1967:
        /*0008*/ 	.byte	0x04, 0x17
        /*000a*/ 	.short	(.L_1969 - .L_1968)
.L_1968:
        /*000c*/ 	.word	0x00000000
        /*0010*/ 	.short	0x000b
        /*0012*/ 	.short	0x0058
        /*0014*/ 	.byte	0x00, 0xf5, 0x21, 0x00


	//----- nvinfo : EIATTR_KPARAM_INFO
	.align		4
.L_1969:
        /*0018*/ 	.byte	0x04, 0x17
        /*001a*/ 	.short	(.L_1971 - .L_1970)
.L_1970:
        /*001c*/ 	.word	0x00000000
        /*0020*/ 	.short	0x000a
        /*0022*/ 	.short	0x0050
        /*0024*/ 	.byte	0x00, 0xf5, 0x21, 0x00


	//----- nvinfo : EIATTR_KPARAM_INFO
	.align		4
.L_1971:
        /*0028*/ 	.byte	0x04, 0x17
        /*002a*/ 	.short	(.L_1973 - .L_1972)
.L_1972:
        /*002c*/ 	.word	0x00000000
        /*0030*/ 	.short	0x0009
        /*0032*/ 	.short	0x0048
        /*0034*/ 	.byte	0x00, 0xf0, 0x21, 0x00


	//----- nvinfo : EIATTR_KPARAM_INFO
	.align		4
.L_1973:
        /*0038*/ 	.byte	0x04, 0x17
        /*003a*/ 	.short	(.L_1975 - .L_1974)
.L_1974:
        /*003c*/ 	.word	0x00000000
        /*0040*/ 	.short	0x0008
        /*0042*/ 	.short	0x0040
        /*0044*/ 	.byte	0x00, 0xf0, 0x11, 0x00


	//----- nvinfo : EIATTR_KPARAM_INFO
	.align		4
.L_1975:
        /*0048*/ 	.byte	0x04, 0x17
        /*004a*/ 	.short	(.L_1977 - .L_1976)
.L_1976:
        /*004c*/ 	.word	0x00000000
        /*0050*/ 	.short	0x0007
        /*0052*/ 	.short	0x0038
        /*0054*/ 	.byte	0x00, 0xf5, 0x21, 0x00


	//----- nvinfo : EIATTR_KPARAM_INFO
	.align		4
.L_1977:
        /*0058*/ 	.byte	0x04, 0x17
        /*005a*/ 	.short	(.L_1979 - .L_1978)
.L_1978:
        /*005c*/ 	.word	0x00000000
        /*0060*/ 	.short	0x0006
        /*0062*/ 	.short	0x0030
        /*0064*/ 	.byte	0x00, 0xf5, 0x21, 0x00


	//----- nvinfo : EIATTR_KPARAM_INFO
	.align		4
.L_1979:
        /*0068*/ 	.byte	0x04, 0x17
        /*006a*/ 	.short	(.L_1981 - .L_1980)
.L_1980:
        /*006c*/ 	.word	0x00000000
        /*0070*/ 	.short	0x0005
        /*0072*/ 	.short	0x0028
        /*0074*/ 	.byte	0x00, 0xf5, 0x21, 0x00


	//----- nvinfo : EIATTR_KPARAM_INFO
	.align		4
.L_1981:
        /*0078*/ 	.byte	0x04, 0x17
        /*007a*/ 	.short	(.L_1983 - .L_1982)
.L_1982:
        /*007c*/ 	.word	0x00000000
        /*0080*/ 	.short	0x0004
        /*0082*/ 	.short	0x0020
        /*0084*/ 	.byte	0x00, 0xf5, 0x21, 0x00


	//----- nvinfo : EIATTR_KPARAM_INFO
	.align		4
.L_1983:
        /*0088*/ 	.byte	0x04, 0x17
        /*008a*/ 	.short	(.L_1985 - .L_1984)
.L_1984:
        /*008c*/ 	.word	0x00000000
        /*0090*/ 	.short	0x0003
        /*0092*/ 	.short	0x0018
        /*0094*/ 	.byte	0x00, 0xf5, 0x21, 0x00


	//----- nvinfo : EIATTR_KPARAM_INFO
	.align		4
.L_1985:
        /*0098*/ 	.byte	0x04, 0x17
        /*009a*/ 	.short	(.L_1987 - .L_1986)
.L_1986:
        /*009c*/ 	.word	0x00000000
        /*00a0*/ 	.short	0x0002
        /*00a2*/ 	.short	0x0010
        /*00a4*/ 	.byte	0x00, 0xf5, 0x21, 0x00


	//----- nvinfo : EIATTR_KPARAM_INFO
	.align		4
.L_1987:
        /*00a8*/ 	.byte	0x04, 0x17
        /*00aa*/ 	.short	(.L_1989 - .L_1988)
.L_1988:
        /*00ac*/ 	.word	0x00000000
        /*00b0*/ 	.short	0x0001
        /*00b2*/ 	.short	0x0008
        /*00b4*/ 	.byte	0x00, 0xf5, 0x21, 0x00


	//----- nvinfo : EIATTR_KPARAM_INFO
	.align		4
.L_1989:
        /*00b8*/ 	.byte	0x04, 0x17
        /*00ba*/ 	.short	(.L_1991 - .L_1990)
.L_1990:
        /*00bc*/ 	.word	0x00000000
        /*00c0*/ 	.short	0x0000
        /*00c2*/ 	.short	0x0000
        /*00c4*/ 	.byte	0x00, 0xf5, 0x21, 0x00


	//----- nvinfo : EIATTR_SPARSE_MMA_MASK
	.align		4
.L_1991:
        /*00c8*/ 	.byte	0x03, 0x50
        /*00ca*/ 	.short	0x0000


	//----- nvinfo : EIATTR_MAXREG_COUNT
	.align		4
        /*00cc*/ 	.byte	0x03, 0x1b
        /*00ce*/ 	.short	0x0040


	//----- nvinfo : EIATTR_MERCURY_ISA_VERSION
	.align		4
        /*00d0*/ 	.byte	0x03, 0x5f
        /*00d2*/ 	.short	0x0101


	//----- nvinfo : EIATTR_VRC_CTA_INIT_COUNT
	.align		4
        /*00d4*/ 	.byte	0x02, 0x4a
	.zero		1
	.zero		1


	//----- nvinfo : EIATTR_EXIT_INSTR_OFFSETS
	.align		4
        /*00d8*/ 	.byte	0x04, 0x1c
        /*00da*/ 	.short	(.L_1993 - .L_1992)


	//   ....[0]....
.L_1992:
        /*00dc*/ 	.word	0x00000010


	//----- nvinfo : EIATTR_MAX_THREADS
	.align		4
.L_1993:
        /*00e0*/ 	.byte	0x04, 0x05
        /*00e2*/ 	.short	(.L_1995 - .L_1994)
.L_1994:
        /*00e4*/ 	.word	0x00000140
        /*00e8*/ 	.word	0x00000001
        /*00ec*/ 	.word	0x00000001


	//----- nvinfo : EIATTR_CBANK_PARAM_SIZE
	.align		4
.L_1995:
        /*00f0*/ 	.byte	0x03, 0x19
        /*00f2*/ 	.short	0x0060


	//----- nvinfo : EIATTR_PARAM_CBANK
	.align		4
        /*00f4*/ 	.byte	0x04, 0x0a
        /*00f6*/ 	.short	(.L_1997 - .L_1996)
	.align		4
.L_1996:
        /*00f8*/ 	.word	index@(.nv.constant0._ZN13group_norm_v218gn_bwd_cuda_kernelI6__halfLi320ELi3ELi16ELi40ELi1024ELb1ELb1ELi32ELi320ELi320ELi4ELb1ELi12ELb0ELb0ELNS_15WgradSyncMethodE3ENS_16CompileConditionILi1000EEEEEvPT_S6_S6_PKS5_S8_S8_S8_PKfflPfPj)
        /*00fc*/ 	.short	0x0380
        /*00fe*/ 	.short	0x0060


	//----- nvinfo : EIATTR_SW_WAR
	.align		4
.L_1997:
        /*0100*/ 	.byte	0x04, 0x36
        /*0102*/ 	.short	(.L_1999 - .L_1998)
.L_1998:
        /*0104*/ 	.word	0x00000008
.L_1999:


//--------------------- .nv.info._ZN13group_norm_v214gn_cuda_kernelI6__halfLi320ELi3ELi32ELi20ELi1024ELb0ELi8ELi320ELi320ELi4ELb1ELi2ELb0ELb0ENS_16CompileConditionILi1000EEEEEvPT_PKS4_S7_S7_flPfS8_Pj --------------------------
	.section	.nv.info._ZN13group_norm_v214gn_cuda_kernelI6__halfLi320ELi3ELi32ELi20ELi1024ELb0ELi8ELi320ELi320ELi4ELb1ELi2ELb0ELb0ENS_16CompileConditionILi1000EEEEEvPT_PKS4_S7_S7_flPfS8_Pj,"",@"SHT_CUDA_INFO"
	.sectionflags	@""
	.align	4


	//----- nvinfo : EIATTR_CUDA_API_VERSION
	.align		4
        /*0000*/ 	.byte	0x04, 0x37
        /*0002*/ 	.short	(.L_2001 - .L_2000)
.L_2000:
        /*0004*/ 	.word	0x00000082


	//----- nvinfo : EIATTR_KPARAM_INFO
	.align		4
.L_2001:
        /*0008*/ 	.byte	0x04, 0x17
        /*000a*/ 	.short	(.L_2003 - .L_2002)
.L_2002:
        /*000c*/ 	.word	0x00000000
        /*0010*/ 	.short	0x0008
        /*0012*/ 	.short	0x0040
        /*0014*/ 	.byte	0x00, 0xf5, 0x21, 0x00


	//----- nvinfo : EIATTR_KPARAM_INFO
	.align		4
.L_2003:
        /*0018*/ 	.byte	0x04, 0x17
        /*001a*/ 	.short	(.L_2005 - .L_2004)
.L_2004:
        /*001c*/ 	.word	0x00000000
        /*0020*/ 	.short	0x0007
        /*0022*/ 	.short	0x0038
        /*0024*/ 	.byte	0x00, 0xf5, 0x21, 0x00


	//----- nvinfo : EIATTR_KPARAM_INFO
	.align		4
.L_2005:
        /*0028*/ 	.byte	0x04, 0x17
        /*002a*/ 	.short	(.L_2007 - .L_2006)
.L_2006:
        /*002c*/ 	.word	0x00000000
        /*0030*/ 	.short	0x0006
        /*0032*/ 	.short	0x0030
        /*0034*/ 	.byte	0x00, 0xf5, 0x21, 0x00


	//----- nvinfo : EIATTR_KPARAM_INFO
	.align		4
.L_2007:
        /*0038*/ 	.byte	0x04, 0x17
        /*003a*/ 	.short	(.L_2009 - .L_2008)
.L_2008:
        /*003c*/ 	.word	0x00000000
        /*0040*/ 	.short	0x0005
        /*0042*/ 	.short	0x0028
        /*0044*/ 	.byte	0x00, 0xf0, 0x21, 0x00


	//----- nvinfo : EIATTR_KPARAM_INFO
	.align		4
.L_2009:
        /*0048*/ 	.byte	0x04, 0x17
        /*004a*/ 	.short	(.L_2011 - .L_2010)
.L_2010:
        /*004c*/ 	.word	0x00000000
        /*0050*/ 	.short	0x0004
        /*0052*/ 	.short	0x0020
        /*0054*/ 	.byte	0x00, 0xf0, 0x11, 0x00


	//----- nvinfo : EIATTR_KPARAM_INFO
	.align		4
.L_2011:
        /*0058*/ 	.byte	0x04, 0x17
        /*005a*/ 	.short	(.L_2013 - .L_2012)
.L_2012:
        /*005c*/ 	.word	0x00000000
        /*0060*/ 	.short	0x0003
        /*0062*/ 	.short	0x0018
        /*0064*/ 	.byte	0x00, 0xf5, 0x21, 0x00


	//----- nvinfo : EIATTR_KPARAM_INFO
	.align		4
.L_2013:
        /*0068*/ 	.byte	0x04, 0x17
        /*006a*/ 	.short	(.L_2015 - .L_2014)
.L_2014:
        /*006c*/ 	.word	0x00000000
        /*0070*/ 	.short	0x0002
        /*0072*/ 	.short	0x0010
        /*0074*/ 	.byte	0x00, 0xf5, 0x21, 0x00


	//----- nvinfo : EIATTR_KPARAM_INFO
	.align		4
.L_2015:
        /*0078*/ 	.byte	0x04, 0x17
        /*007a*/ 	.short	(.L_2017 - .L_2016)
.L_2016:
        /*007c*/ 	.word	0x00000000
        /*0080*/ 	.short	0x0001
        /*0082*/ 	.short	0x0008
        /*0084*/ 	.byte	0x00, 0xf5, 0x21, 0x00


	//----- nvinfo : EIATTR_KPARAM_INFO
	.align		4
.L_2017:
        /*0088*/ 	.byte	0x04, 0x17
        /*008a*/ 	.short	(.L_2019 - .L_2018)
.L_2018:
        /*008c*/ 	.word	0x00000000
        /*0090*/ 	.short	0x0000
        /*0092*/ 	.short	0x0000
        /*0094*/ 	.byte	0x00, 0xf5, 0x21, 0x00


	//----- nvinfo : EIATTR_SPARSE_MMA_MASK
	.align		4
.L_2019:
        /*0098*/ 	.byte	0x03, 0x50
        /*009a*/ 	.short	0x0000


	//----- nvinfo : EIATTR_MAXREG_COUNT
	.align		4
        /*009c*/ 	.byte	0x03, 0x1b
        /*009e*/ 	.short	0x0040


	//----- nvinfo : EIATTR_MERCURY_ISA_VERSION
	.align		4
        /*00a0*/ 	.byte	0x03, 0x5f
        /*00a2*/ 	.short	0x0101


	//----- nvinfo : EIATTR_VRC_CTA_INIT_COUNT
	.align		4
        /*00a4*/ 	.byte	0x02, 0x4a
	.zero		1
	.zero		1


	//----- nvinfo : EIATTR_EXIT_INSTR_OFFSETS
	.align		4
        /*00a8*/ 	.byte	0x04, 0x1c
        /*00aa*/ 	.short	(.L_2021 - .L_2020)


	//   ....[0]....
.L_2020:
        /*00ac*/ 	.word	0x00000010


	//----- nvinfo : EIATTR_MAX_THREADS
	.align		4
.L_2021:
        /*00b0*/ 	.byte	0x04, 0x05
        /*00b2*/ 	.short	(.L_2023 - .L_2022)
.L_2022:
        /*00b4*/ 	.word	0x00000140
        /*00b8*/ 	.word	0x00000001
        /*00bc*/ 	.word	0x00000001


	//----- nvinfo : EIATTR_CBANK_PARAM_SIZE
	.align		4
.L_2023:
        /*00c0*/ 	.byte	0x03, 0x19
        /*00c2*/ 	.short	0x0048


	//----- nvinfo : EIATTR_PARAM_CBANK
	.align		4
        /*00c4*/ 	.byte	0x04, 0x0a
        /*00c6*/ 	.short	(.L_2025 - .L_2024)
	.align		4
.L_2024:
        /*00c8*/ 	.word	index@(.nv.constant0._ZN13group_norm_v214gn_cuda_kernelI6__halfLi320ELi3ELi32ELi20ELi1024ELb0ELi8ELi320ELi320ELi4ELb1ELi2ELb0ELb0ENS_16CompileConditionILi1000EEEEEvPT_PKS4_S7_S7_flPfS8_Pj)
        /*00cc*/ 	.short	0x0380
        /*00ce*/ 	.short	0x0048


	//----- nvinfo : EIATTR_SW_WAR
	.align		4
.L_2025:
        /*00d0*/ 	.byte	0x04, 0x36
        /*00d2*/ 	.short	(.L_2027 - .L_2026)
.L_2026:
        /*00d4*/ 	.word	0x00000008
.L_2027:


//--------------------- .nv.info._ZN13group_norm_v214gn_cuda_kernelI6__halfLi320ELi1ELi32ELi20ELi1024ELb0ELi16ELi320ELi320ELi4ELb1ELi2ELb0ELb0ENS_16CompileConditionILi1000EEEEEvPT_PKS4_S7_S7_flPfS8_Pj --------------------------
	.section	.nv.info._ZN13group_norm_v214gn_cuda_kernelI6__halfLi320ELi1ELi32ELi20ELi1024ELb0ELi16ELi320ELi320ELi4ELb1ELi2ELb0ELb0ENS_16CompileConditionILi1000EEEEEvPT_PKS4_S7_S7_flPfS8_Pj,"",@"SHT_CUDA_INFO"
	.sectionflags	@""
	.align	4


	//----- nvinfo : EIATTR_CUDA_API_VERSION
	.align		4
        /*0000*/ 	.byte	0x04, 0x37
        /*0002*/ 	.short	(.L_2029 - .L_2028)
.L_2028:
        /*0004*/ 	.word	0x00000082


	//----- nvinfo : EIATTR_KPARAM_INFO
	.align		4
.L_2029:
        /*0008*/ 	.byte	0x04, 0x17
        /*000a*/ 	.short	(.L_2031 - .L_2030)
.L_2030:
        /*000c*/ 	.word	0x00000000
        /*0010*/ 	.short	0x0008
        /*0012*/ 	.short	0x0040
        /*0014*/ 	.byte	0x00, 0xf5, 0x21, 0x00


	//----- nvinfo : EIATTR_KPARAM_INFO
	.align		4
.L_2031:
        /*0018*/ 	.byte	0x04, 0x17
        /*001a*/ 	.short	(.L_2033 - .L_2032)
.L_2032:
        /*001c*/ 	.word	0x00000000
        /*0020*/ 	.short	0x0007
        /*0022*/ 	.short	0x0038
        /*0024*/ 	.byte	0x00, 0xf5, 0x21, 0x00


	//----- nvinfo : EIATTR_KPARAM_INFO
	.align		4
.L_2033:
        /*0028*/ 	.byte	0x04, 0x17
        /*002a*/ 	.short	(.L_2035 - .L_2034)
.L_2034:
        /*002c*/ 	.word	0x00000000
        /*0030*/ 	.short	0x0006
        /*0032*/ 	.short	0x0030
        /*0034*/ 	.byte	0x00, 0xf5, 0x21, 0x00


	//----- nvinfo : EIATTR_KPARAM_INFO
	.align		4
.L_2035:
        /*0038*/ 	.byte	0x04, 0x17
        /*003a*/ 	.short	(.L_2037 - .L_2036)
.L_2036:
        /*003c*/ 	.word	0x00000000
        /*0040*/ 	.short	0x0005
        /*0042*/ 	.short	0x0028
        /*0044*/ 	.byte	0x00, 0xf0, 0x21, 0x00


	//----- nvinfo : EIATTR_KPARAM_INFO
	.align		4
.L_2037:
        /*0048*/ 	.byte	0x04, 0x17
        /*004a*/ 	.short	(.L_2039 - .L_2038)
.L_2038:
        /*004c*/ 	.word	0x00000000
        /*0050*/ 	.short	0x0004
        /*0052*/ 	.short	0x0020
        /*0054*/ 	.byte	0x00, 0xf0, 0x11, 0x00


	//----- nvinfo : EIATTR_KPARAM_INFO
	.align		4
.L_2039:
        /*0058*/ 	.byte	0x04, 0x17
        /*005a*/ 	.short	(.L_2041 - .L_2040)
.L_2040:
        /*005c*/ 	.word	0x00000000
        /*0060*/ 	.short	0x0003
        /*0062*/ 	.short	0x0018
        /*0064*/ 	.byte	0x00, 0xf5, 0x21, 0x00


	//----- nvinfo : EIATTR_KPARAM_INFO
	.align		4
.L_2041:
        /*0068*/ 	.byte	0x04, 0x17
        /*006a*/ 	.short	(.L_2043 - .L_2042)
.L_2042:
        /*006c*/ 	.word	0x00000000
        /*0070*/ 	.short	0x0002
        /*0072*/ 	.short	0x0010
        /*0074*/ 	.byte	0x00, 0xf5, 0x21, 0x00


	//----- nvinfo : EIATTR_KPARAM_INFO
	.align		4
.L_2043:
        /*0078*/ 	.byte	0x04, 0x17
        /*007a*/ 	.short	(.L_2045 - .L_2044)
.L_2044:
        /*007c*/ 	.word	0x00000000
        /*0080*/ 	.short	0x0001
        /*0082*/ 	.short	0x0008
        /*0084*/ 	.byte	0x00, 0xf5, 0x21, 0x00


	//----- nvinfo : EIATTR_KPARAM_INFO
	.align		4
.L_2045:
        /*0088*/ 	.byte	0x04, 0x17
        /*008a*/ 	.short	(.L_2047 - .L_2046)
.L_2046:
        /*008c*/ 	.word	0x00000000
        /*0090*/ 	.short	0x0000
        /*0092*/ 	.short	0x0000
        /*0094*/ 	.byte	0x00, 0xf5, 0x21, 0x00


	//----- nvinfo : EIATTR_SPARSE_MMA_MASK
	.align		4
.L_2047:
        /*0098*/ 	.byte	0x03, 0x50
        /*009a*/ 	.short	0x0000


	//----- nvinfo : EIATTR_MAXREG_COUNT
	.align		4
        /*009c*/ 	.byte	0x03, 0x1b
        /*009e*/ 	.short	0x00a8


	//----- nvinfo : EIATTR_MERCURY_ISA_VERSION
	.align		4
        /*00a0*/ 	.byte	0x03, 0x5f
        /*00a2*/ 	.short	0x0101


	//----- nvinfo : EIATTR_VRC_CTA_INIT_COUNT
	.align		4
        /*00a4*/ 	.byte	0x02, 0x4a
	.zero		1
	.zero		1


	//----- nvinfo : EIATTR_EXIT_INSTR_OFFSETS
	.align		4
        /*00a8*/ 	.byte	0x04, 0x1c
        /*00aa*/ 	.short	(.L_2049 - .L_2048)


	//   ....[0]....
.L_2048:
        /*00ac*/ 	.word	0x00000010


	//----- nvinfo : EIATTR_MAX_THREADS
	.align		4
.L_2049:
        /*00b0*/ 	.byte	0x04, 0x05
        /*00b2*/ 	.short	(.L_2051 - .L_2050)
.L_2050:
        /*00b4*/ 	.word	0x00000140
        /*00b8*/ 	.word	0x00000001
        /*00bc*/ 	.word	0x00000001


	//----- nvinfo : EIATTR_CBANK_PARAM_SIZE
	.align		4
.L_2051:
        /*00c0*/ 	.byte	0x03, 0x19
        /*00c2*/ 	.short	0x0048


	//----- nvinfo : EIATTR_PARAM_CBANK
	.align		4
        /*00c4*/ 	.byte	0x04, 0x0a
        /*00c6*/ 	.short	(.L_2053 - .L_2052)
	.align		4
.L_2052:
        /*00c8*/ 	.word	index@(.nv.constant0._ZN13group_norm_v214gn_cuda_kernelI6__halfLi320ELi1ELi32ELi20ELi1024ELb0ELi16ELi320ELi320ELi4ELb1ELi2ELb0ELb0ENS_16CompileConditionILi1000EEEEEvPT_PKS4_S7_S7_flPfS8_Pj)
        /*00cc*/ 	.short	0x0380
        /*00ce*/ 	.short	0x0048


	//----- nvinfo : EIATTR_SW_WAR
	.align		4
.L_2053:
        /*00d0*/ 	.byte	0x04, 0x36
        /*00d2*/ 	.short	(.L_2055 - .L_2054)
.L_2054:
        /*00d4*/ 	.word	0x00000008
.L_2055:


//--------------------- .nv.info._ZN13group_norm_v214gn_cuda_kernelI6__halfLi320ELi3ELi32ELi20ELi1024ELb0ELi16ELi320ELi320ELi4ELb1ELi5ELb0ELb0ENS_16CompileConditionILi1000EEEEEvPT_PKS4_S7_S7_flPfS8_Pj --------------------------
	.section	.nv.info._ZN13group_norm_v214gn_cuda_kernelI6__halfLi320ELi3ELi32ELi20ELi1024ELb0ELi16ELi320ELi320ELi4ELb1ELi5ELb0ELb0ENS_16CompileConditionILi1000EEEEEvPT_PKS4_S7_S7_flPfS8_Pj,"",@"SHT_CUDA_INFO"
	.sectionflags	@""
	.align	4


	//----- nvinfo : EIATTR_CUDA_API_VERSION
	.align		4
        /*0000*/ 	.byte	0x04, 0x37
        /*0002*/ 	.short	(.L_2057 - .L_2056)
.L_2056:
        /*0004*/ 	.word	0x00000082


	//----- nvinfo : EIATTR_KPARAM_INFO
	.align		4
.L_2057:
        /*0008*/ 	.byte	0x04, 0x17
        /*000a*/ 	.short	(.L_2059 - .L_2058)
.L_2058:
        /*000c*/ 	.word	0x00000000
        /*0010*/ 	.short	0x0008
        /*0012*/ 	.short	0x0040
        /*0014*/ 	.byte	0x00, 0xf5, 0x21, 0x00


	//----- nvinfo : EIATTR_KPARAM_INFO
	.align		4
.L_2059:
        /*0018*/ 	.byte	0x04, 0x17
        /*001a*/ 	.short	(.L_2061 - .L_2060)
.L_2060:
        /*001c*/ 	.word	0x00000000
        /*0020*/ 	.short	0x0007
        /*0022*/ 	.short	0x0038
        /*0024*/ 	.byte	0x00, 0xf5, 0x21, 0x00


	//----- nvinfo : EIATTR_KPARAM_INFO
	.align		4
.L_2061:
        /*0028*/ 	.byte	0x04, 0x17
        /*002a*/ 	.short	(.L_2063 - .L_2062)
.L_2062:
        /*002c*/ 	.word	0x00000000
        /*0030*/ 	.short	0x0006
        /*0032*/ 	.short	0x0030
        /*0034*/ 	.byte	0x00, 0xf5, 0x21, 0x00


	//----- nvinfo : EIATTR_KPARAM_INFO
	.align		4
.L_2063:
        /*0038*/ 	.byte	0x04, 0x17
        /*003a*/ 	.short	(.L_2065 - .L_2064)
.L_2064:
        /*003c*/ 	.word	0x00000000
        /*0040*/ 	.short	0x0005
        /*0042*/ 	.short	0x0028
        /*0044*/ 	.byte	0x00, 0xf0, 0x21, 0x00


	//----- nvinfo : EIATTR_KPARAM_INFO
	.align		4
.L_2065:
        /*0048*/ 	.byte	0x04, 0x17
        /*004a*/ 	.short	(.L_2067 - .L_2066)
.L_2066:
        /*004c*/ 	.word	0x00000000
        /*0050*/ 	.short	0x0004
        /*0052*/ 	.short	0x0020
        /*0054*/ 	.byte	0x00, 0xf0, 0x11, 0x00


	//----- nvinfo : EIATTR_KPARAM_INFO
	.align		4
.L_2067:
        /*0058*/ 	.byte	0x04, 0x17
        /*005a*/ 	.short	(.L_2069 - .L_2068)
.L_2068:
        /*005c*/ 	.word	0x00000000
        /*0060*/ 	.short	0x0003
        /*0062*/ 	.short	0x0018
        /*0064*/ 	.byte	0x00, 0xf5, 0x21, 0x00


	//----- nvinfo : EIATTR_KPARAM_INFO
	.align		4
.L_2069:
        /*0068*/ 	.byte	0x04, 0x17
        /*006a*/ 	.short	(.L_2071 - .L_2070)
.L_2070:
        /*006c*/ 	.word	0x00000000
        /*0070*/ 	.short	0x0002
        /*0072*/ 	.short	0x0010
        /*0074*/ 	.byte	0x00, 0xf5, 0x21, 0x00


	//----- nvinfo : EIATTR_KPARAM_INFO
	.align		4
.L_2071:
        /*0078*/ 	.byte	0x04, 0x17
        /*007a*/ 	.short	(.L_2073 - .L_2072)
.L_2072:
        /*007c*/ 	.word	0x00000000
        /*0080*/ 	.short	0x0001
        /*0082*/ 	.short	0x0008
        /*0084*/ 	.byte	0x00, 0xf5, 0x21, 0x00


	//----- nvinfo : EIATTR_KPARAM_INFO
	.align		4
.L_2073:
        /*0088*/ 	.byte	0x04, 0x17
        /*008a*/ 	.short	(.L_2075 - .L_2074)
.L_2074:
        /*008c*/ 	.word	0x00000000
        /*0090*/ 	.short	0x0000
        /*0092*/ 	.short	0x0000
        /*0094*/ 	.byte	0x00, 0xf5, 0x21, 0x00


	//----- nvinfo : EIATTR_SPARSE_MMA_MASK
	.align		4
.L_2075:
        /*0098*/ 	.byte	0x03, 0x50
        /*009a*/ 	.short	0x0000


	//----- nvinfo : EIATTR_MAXREG_COUNT
	.align		4
        /*009c*/ 	.byte	0x03, 0x1b
        /*009e*/ 	.short	0x0040


	//----- nvinfo : EIATTR_MERCURY_ISA_VERSION
	.align		4
        /*00a0*/ 	.byte	0x03, 0x5f
        /*00a2*/ 	.short	0x0101


	//----- nvinfo : EIATTR_VRC_CTA_INIT_COUNT
	.align		4
        /*00a4*/ 	.byte	0x02, 0x4a
	.zero		1
	.zero		1


	//----- nvinfo : EIATTR_EXIT_INSTR_OFFSETS
	.align		4
        /*00a8*/ 	.byte	0x04, 0x1c
        /*00aa*/ 	.short	(.L_2077 - .L_2076)


	//   ....[0]....
.L_2076:
        /*00ac*/ 	.word	0x00000010


	//----- nvinfo : EIATTR_MAX_THREADS
	.align		4
.L_2077:
        /*00b0*/ 	.byte	0x04, 0x05
        /*00b2*/ 	.short	(.L_2079 - .L_2078)
.L_2078:
        /*00b4*/ 	.word	0x00000140
        /*00b8*/ 	.word	0x00000001
        /*00bc*/ 	.word	0x00000001


	//----- nvinfo : EIATTR_CBANK_PARAM_SIZE
	.align		4
.L_2079:
        /*00c0*/ 	.byte	0x03, 0x19
        /*00c2*/ 	.short	0x0048


	//----- nvinfo : EIATTR_PARAM_CBANK
	.align		4
        /*00c4*/ 	.byte	0x04, 0x0a
        /*00c6*/ 	.short	(.L_2081 - .L_2080)
	.align		4
.L_2080:
        /*00c8*/ 	.word	index@(.nv.constant0._ZN13group_norm_v214gn_cuda_kernelI6__halfLi320ELi3ELi32ELi20ELi1024ELb0ELi16ELi320ELi320ELi4ELb1ELi5ELb0ELb0ENS_16CompileConditionILi1000EEEEEvPT_PKS4_S7_S7_flPfS8_Pj)
        /*00cc*/ 	.short	0x0380
        /*00ce*/ 	.short	0x0048


	//----- nvinfo : EIATTR_SW_WAR
	.align		4
.L_2081:
        /*00d0*/ 	.byte	0x04, 0x36
        /*00d2*/ 	.short	(.L_2083 - .L_2082)
.L_2082:
        /*00d4*/ 	.word	0x00000008
.L_2083:


//--------------------- .nv.info._ZN13group_norm_v214gn_cuda_kernelI6__halfLi320ELi1ELi32ELi20ELi1024ELb0ELi32ELi320ELi320ELi4ELb1ELi4ELb0ELb0ENS_16CompileConditionILi1000EEEEEvPT_PKS4_S7_S7_flPfS8_Pj --------------------------
	.section	.nv.info._ZN13group_norm_v214gn_cuda_kernelI6__halfLi320ELi1ELi32ELi20ELi1024ELb0ELi32ELi320ELi320ELi4ELb1ELi4ELb0ELb0ENS_16CompileConditionILi1000EEEEEvPT_PKS4_S7_S7_flPfS8_Pj,"",@"SHT_CUDA_INFO"
	.sectionflags	@""
	.align	4


	//----- nvinfo : EIATTR_CUDA_API_VERSION
	.align		4
        /*0000*/ 	.byte	0x04, 0x37
        /*0002*/ 	.short	(.L_2085 - .L_2084)
.L_2084:
        /*0004*/ 	.word	0x00000082


	//----- nvinfo : EIATTR_KPARAM_INFO
	.align		4
.L_2085:
        /*0008*/ 	.byte	0x04, 0x17
        /*000a*/ 	.short	(.L_2087 - .L_2086)
.L_2086:
        /*000c*/ 	.word	0x00000000
        /*0010*/ 	.short	0x0008
        /*0012*/ 	.short	0x0040
        /*0014*/ 	.byte	0x00, 0xf5, 0x21, 0x00


	//----- nvinfo : EIATTR_KPARAM_INFO
	.align		4
.L_2087:
        /*0018*/ 	.byte	0x04, 0x17
        /*001a*/ 	.short	(.L_2089 - .L_2088)
.L_2088:
        /*001c*/ 	.word	0x00000000
        /*0020*/ 	.short	0x0007
        /*0022*/ 	.short	0x0038
        /*0024*/ 	.byte	0x00, 0xf5, 0x21, 0x00


	//----- nvinfo : EIATTR_KPARAM_INFO
	.align		4
.L_2089:
        /*0028*/ 	.byte	0x04, 0x17
        /*002a*/ 	.short	(.L_2091 - .L_2090)
.L_2090:
        /*002c*/ 	.word	0x00000000
        /*0030*/ 	.short	0x0006
        /*0032*/ 	.short	0x0030
        /*0034*/ 	.byte	0x00, 0xf5, 0x21, 0x00


	//----- nvinfo : EIATTR_KPARAM_INFO
	.align		4
.L_2091:
        /*0038*/ 	.byte	0x04, 0x17
        /*003a*/ 	.short	(.L_2093 - .L_2092)
.L_2092:
        /*003c*/ 	.word	0x00000000
        /*0040*/ 	.short	0x0005
        /*0042*/ 	.short	0x0028
        /*0044*/ 	.byte	0x00, 0xf0, 0x21, 0x00


	//----- nvinfo : EIATTR_KPARAM_INFO
	.align		4
.L_2093:
        /*0048*/ 	.byte	0x04, 0x17
        /*004a*/ 	.short	(.L_2095 - .L_2094)
.L_2094:
        /*004c*/ 	.word	0x00000000
        /*0050*/ 	.short	0x0004
        /*0052*/ 	.short	0x0020
        /*0054*/ 	.byte	0x00, 0xf0, 0x11, 0x00


	//----- nvinfo : EIATTR_KPARAM_INFO
	.align		4
.L_2095:
        /*0058*/ 	.byte	0x04, 0x17
        /*005a*/ 	.short	(.L_2097 - .L_2096)
.L_2096:
        /*005c*/ 	.word	0x00000000
        /*0060*/ 	.short	0x0003
        /*0062*/ 	.short	0x0018
        /*0064*/ 	.byte	0x00, 0xf5, 0x21, 0x00


	//----- nvinfo : EIATTR_KPARAM_INFO
	.align		4
.L_2097:
        /*0068*/ 	.byte	0x04, 0x17
        /*006a*/ 	.short	(.L_2099 - .L_2098)
.L_2098:
        /*006c*/ 	.word	0x00000000
        /*0070*/ 	.short	0x0002
        /*0072*/ 	.short	0x0010
        /*0074*/ 	.byte	0x00, 0xf5, 0x21, 0x00


	//----- nvinfo : EIATTR_KPARAM_INFO
	.align		4
.L_2099:
        /*0078*/ 	.byte	0x04, 0x17
        /*007a*/ 	.short	(.L_2101 - .L_2100)
.L_2100:
        /*007c*/ 	.word	0x00000000
        /*0080*/ 	.short	0x0001
        /*0082*/ 	.short	0x0008
        /*0084*/ 	.byte	0x00, 0xf5, 0x21, 0x00


	//----- nvinfo : EIATTR_KPARAM_INFO
	.align		4
.L_2101:
        /*0088*/ 	.byte	0x04, 0x17
        /*008a*/ 	.short	(.L_2103 - .L_2102)
.L_2102:
        /*008c*/ 	.word	0x00000000
        /*0090*/ 	.short	0x0000
        /*0092*/ 	.short	0x0000
        /*0094*/ 	.byte	0x00, 0xf5, 0x21, 0x00


	//----- nvinfo : EIATTR_SPARSE_MMA_MASK
	.align		4
.L_2103:
        /*0098*/ 	.byte	0x03, 0x50
        /*009a*/ 	.short	0x0000


	//----- nvinfo : EIATTR_MAXREG_COUNT
	.align		4
        /*009c*/ 	.byte	0x03, 0x1b
        /*009e*/ 	.short	0x00a8


	//----- nvinfo : EIATTR_MERCURY_ISA_VERSION
	.align		4
        /*00a0*/ 	.byte	0x03, 0x5f
        /*00a2*/ 	.short	0x0101


	//----- nvinfo : EIATTR_VRC_CTA_INIT_COUNT
	.align		4
        /*00a4*/ 	.byte	0x02, 0x4a
	.zero		1
	.zero		1


	//----- nvinfo : EIATTR_EXIT_INSTR_OFFSETS
	.align		4
        /*00a8*/ 	.byte	0x04, 0x1c
        /*00aa*/ 	.short	(.L_2105 - .L_2104)


	//   ....[0]....
.L_2104:
        /*00ac*/ 	.word	0x00000010


	//----- nvinfo : EIATTR_MAX_THREADS
	.align		4
.L_2105:
        /*00b0*/ 	.byte	0x04, 0x05
        /*00b2*/ 	.short	(.L_2107 - .L_2106)
.L_2106:
        /*00b4*/ 	.word	0x00000140
        /*00b8*/ 	.word	0x00000001
        /*00bc*/ 	.word	0x00000001


	//----- nvinfo : EIATTR_CBANK_PARAM_SIZE
	.align		4
.L_2107:
        /*00c0*/ 	.byte	0x03, 0x19
        /*00c2*/ 	.short	0x0048


	//----- nvinfo : EIATTR_PARAM_CBANK
	.align		4
        /*00c4*/ 	.byte	0x04, 0x0a
        /*00c6*/ 	.short	(.L_2109 - .L_2108)
	.align		4
.L_2108:
        /*00c8*/ 	.word	index@(.nv.constant0._ZN13group_norm_v214gn_cuda_kernelI6__halfLi320ELi1ELi32ELi20ELi1024ELb0ELi32ELi320ELi320ELi4ELb1ELi4ELb0ELb0ENS_16CompileConditionILi1000EEEEEvPT_PKS4_S7_S7_flPfS8_Pj)
        /*00cc*/ 	.short	0x0380
        /*00ce*/ 	.short	0x0048


	//----- nvinfo : EIATTR_SW_WAR
	.align		4
.L_2109:
        /*00d0*/ 	.byte	0x04, 0x36
        /*00d2*/ 	.short	(.L_2111 - .L_2110)
.L_2110:
        /*00d4*/ 	.word	0x00000008
.L_2111:


//--------------------- .nv.info._ZN13group_norm_v214gn_cuda_kernelI6__halfLi320ELi3ELi32ELi20ELi1024ELb0ELi32ELi320ELi320ELi4ELb1ELi10ELb0ELb0ENS_16CompileConditionILi1000EEEEEvPT_PKS4_S7_S7_flPfS8_Pj --------------------------
	.section	.nv.info._ZN13group_norm_v214gn_cuda_kernelI6__halfLi320ELi3ELi32ELi20ELi1024ELb0ELi32ELi320ELi320ELi4ELb1ELi10ELb0ELb0ENS_16CompileConditionILi1000EEEEEvPT_PKS4_S7_S7_flPfS8_Pj,"",@"SHT_CUDA_INFO"
	.sectionflags	@""
	.align	4


	//----- nvinfo : EIATTR_CUDA_API_VERSION
	.align		4
        /*0000*/ 	.byte	0x04, 0x37
        /*0002*/ 	.short	(.L_2113 - .L_2112)
.L_2112:
        /*0004*/ 	.word	0x00000082


	//----- nvinfo : EIATTR_KPARAM_INFO
	.align		4
.L_2113:
        /*0008*/ 	.byte	0x04, 0x17
        /*000a*/ 	.short	(.L_2115 - .L_2114)
.L_2114:
        /*000c*/ 	.word	0x00000000
        /*0010*/ 	.short	0x0008
        /*0012*/ 	.short	0x0040
        /*0014*/ 	.byte	0x00, 0xf5, 0x21, 0x00


	//----- nvinfo : EIATTR_KPARAM_INFO
	.align		4
.L_2115:
        /*0018*/ 	.byte	0x04, 0x17
        /*001a*/ 	.short	(.L_2117 - .L_2116)
.L_2116:
        /*001c*/ 	.word	0x00000000
        /*0020*/ 	.short	0x0007
        /*0022*/ 	.short	0x0038
        /*0024*/ 	.byte	0x00, 0xf5, 0x21, 0x00


	//----- nvinfo : EIATTR_KPARAM_INFO
	.align		4
.L_2117:
        /*0028*/ 	.byte	0x04, 0x17
        /*002a*/ 	.short	(.L_2119 - .L_2118)
.L_2118:
        /*002c*/ 	.word	0x00000000
        /*0030*/ 	.short	0x0006
        /*0032*/ 	.short	0x0030
        /*0034*/ 	.byte	0x00, 0xf5, 0x21, 0x00


	//----- nvinfo : EIATTR_KPARAM_INFO
	.align		4
.L_2119:
        /*0038*/ 	.byte	0x04, 0x17
        /*003a*/ 	.short	(.L_2121 - .L_2120)
.L_2120:
        /*003c*/ 	.word	0x00000000
        /*0040*/ 	.short	0x0005
        /*0042*/ 	.short	0x0028
        /*0044*/ 	.byte	0x00, 0xf0, 0x21, 0x00


	//----- nvinfo : EIATTR_KPARAM_INFO
	.align		4
.L_2121:
        /*0048*/ 	.byte	0x04, 0x17
        /*004a*/ 	.short	(.L_2123 - .L_2122)
.L_2122:
        /*004c*/ 	.word	0x00000000
        /*0050*/ 	.short	0x0004
        /*0052*/ 	.short	0x0020
        /*0054*/ 	.byte	0x00, 0xf0, 0x11, 0x00


	//----- nvinfo : EIATTR_KPARAM_INFO
	.align		4
.L_2123:
        /*0058*/ 	.byte	0x04, 0x17
        /*005a*/ 	.short	(.L_2125 - .L_2124)
.L_2124:
        /*005c*/ 	.word	0x00000000
        /*0060*/ 	.short	0x0003
        /*0062*/ 	.short	0x0018
        /*0064*/ 	.byte	0x00, 0xf5, 0x21, 0x00


	//----- nvinfo : EIATTR_KPARAM_INFO
	.align		4
.L_2125:
        /*0068*/ 	.byte	0x04, 0x17
        /*006a*/ 	.short	(.L_2127 - .L_2126)
.L_2126:
        /*006c*/ 	.word	0x00000000
        /*0070*/ 	.short	0x0002
        /*0072*/ 	.short	0x0010
        /*0074*/ 	.byte	0x00, 0xf5, 0x21, 0x00


	//----- nvinfo : EIATTR_KPARAM_INFO
	.align		4
.L_2127:
        /*0078*/ 	.byte	0x04, 0x17
        /*007a*/ 	.short	(.L_2129 - .L_2128)
.L_2128:
        /*007c*/ 	.word	0x00000000
        /*0080*/ 	.short	0x0001
        /*0082*/ 	.short	0x0008
        /*0084*/ 	.byte	0x00, 0xf5, 0x21, 0x00


	//----- nvinfo : EIATTR_KPARAM_INFO
	.align		4
.L_2129:
        /*0088*/ 	.byte	0x04, 0x17
        /*008a*/ 	.short	(.L_2131 - .L_2130)
.L_2130:
        /*008c*/ 	.word	0x00000000
        /*0090*/ 	.short	0x0000
        /*0092*/ 	.short	0x0000
        /*0094*/ 	.byte	0x00, 0xf5, 0x21, 0x00


	//----- nvinfo : EIATTR_SPARSE_MMA_MASK
	.align		4
.L_2131:
        /*0098*/ 	.byte	0x03, 0x50
        /*009a*/ 	.short	0x0000


	//----- nvinfo : EIATTR_MAXREG_COUNT
	.align		4
        /*009c*/ 	.byte	0x03, 0x1b
        /*009e*/ 	.short	0x0040


	//----- nvinfo : EIATTR_MERCURY_ISA_VERSION
	.align		4
        /*00a0*/ 	.byte	0x03, 0x5f
        /*00a2*/ 	.short	0x0101


	//----- nvinfo : EIATTR_VRC_CTA_INIT_COUNT
	.align		4
        /*00a4*/ 	.byte	0x02, 0x4a
	.zero		1
	.zero		1


	//----- nvinfo : EIATTR_EXIT_INSTR_OFFSETS
	.align		4
        /*00a8*/ 	.byte	0x04, 0x1c
        /*00aa*/ 	.short	(.L_2133 - .L_2132)


	//   ....[0]....
.L_2132:
        /*00ac*/ 	.word	0x00000010


	//----- nvinfo : EIATTR_MAX_THREADS
	.align		4
.L_2133:
        /*00b0*/ 	.byte	0x04, 0x05
        /*00b2*/ 	.short	(.L_2135 - .L_2134)
.L_2134:
        /*00b4*/ 	.word	0x00000140
        /*00b8*/ 	.word	0x00000001
        /*00bc*/ 	.word	0x00000001


	//----- nvinfo : EIATTR_CBANK_PARAM_SIZE
	.align		4
.L_2135:
        /*00c0*/ 	.byte	0x03, 0x19
        /*00c2*/ 	.short	0x0048


	//----- nvinfo : EIATTR_PARAM_CBANK
	.align		4
        /*00c4*/ 	.byte	0x04, 0x0a
        /*00c6*/ 	.short	(.L_2137 - .L_2136)
	.align		4
.L_2136:
        /*00c8*/ 	.word	index@(.nv.constant0._ZN13group_norm_v214gn_cuda_kernelI6__halfLi320ELi3ELi32ELi20ELi1024ELb0ELi32ELi320ELi320ELi4ELb1ELi10ELb0ELb0ENS_16CompileConditionILi1000EEEEEvPT_PKS4_S7_S7_flPfS8_Pj)
        /*00cc*/ 	.short	0x0380
        /*00ce*/ 	.short	0x0048


	//----- nvinfo : EIATTR_SW_WAR
	.align		4
.L_2137:
        /*00d0*/ 	.byte	0x04, 0x36
        /*00d2*/ 	.short	(.L_2139 - .L_2138)
.L_2138:
        /*00d4*/ 	.word	0x00000008
.L_2139:


//--------------------- .nv.info._ZN13group_norm_v214gn_cuda_kernelI6__halfLi320ELi1ELi32ELi20ELi1024ELb0ELi64ELi320ELi320ELi4ELb1ELi9ELb0ELb0ENS_16CompileConditionILi1000EEEEEvPT_PKS4_S7_S7_flPfS8_Pj --------------------------
	.section	.nv.info._ZN13group_norm_v214gn_cuda_kernelI6__halfLi320ELi1ELi32ELi20ELi1024ELb0ELi64ELi320ELi320ELi4ELb1ELi9ELb0ELb0ENS_16CompileConditionILi1000EEEEEvPT_PKS4_S7_S7_flPfS8_Pj,"",@"SHT_CUDA_INFO"
	.sectionflags	@""
	.align	4


	//----- nvinfo : EIATTR_CUDA_API_VERSION
	.align		4
        /*0000*/ 	.byte	0x04, 0x37
        /*0002*/ 	.short	(.L_2141 - .L_2140)
.L_2140:
        /*0004*/ 	.word	0x00000082


	//----- nvinfo : EIATTR_KPARAM_INFO
	.align		4
.L_2141:
        /*0008*/ 	.byte	0x04, 0x17
        /*000a*/ 	.short	(.L_2143 - .L_2142)
.L_2142:
        /*000c*/ 	.word	0x00000000
        /*0010*/ 	.short	0x0008
        /*0012*/ 	.short	0x0040
        /*0014*/ 	.byte	0x00, 0xf5, 0x21, 0x00


	//----- nvinfo : EIATTR_KPARAM_INFO
	.align		4
.L_2143:
        /*0018*/ 	.byte	0x04, 0x17
        /*001a*/ 	.short	(.L_2145 - .L_2144)
.L_2144:
        /*001c*/ 	.word	0x00000000
        /*0020*/ 	.short	0x0007
        /*0022*/ 	.short	0x0038
        /*0024*/ 	.byte	0x00, 0xf5, 0x21, 0x00


	//----- nvinfo : EIATTR_KPARAM_INFO
	.align		4
.L_2145:
        /*0028*/ 	.byte	0x04, 0x17
        /*002a*/ 	.short	(.L_2147 - .L_2146)
.L_2146:
        /*002c*/ 	.word	0x00000000
        /*0030*/ 	.short	0x0006
        /*0032*/ 	.short	0x0030
        /*0034*/ 	.byte	0x00, 0xf5, 0x21, 0x00


	//----- nvinfo : EIATTR_KPARAM_INFO
	.align		4
.L_2147:
        /*0038*/ 	.byte	0x04, 0x17
        /*003a*/ 	.short	(.L_2149 - .L_2148)
.L_2148:
        /*003c*/ 	.word	0x00000000
        /*0040*/ 	.short	0x0005
        /*0042*/ 	.short	0x0028
        /*0044*/ 	.byte	0x00, 0xf0, 0x21, 0x00


	//----- nvinfo : EIATTR_KPARAM_INFO
	.align		4
.L_2149:
        /*0048*/ 	.byte	0x04, 0x17
        /*004a*/ 	.short	(.L_2151 - .L_2150)
.L_2150:
        /*004c*/ 	.word	0x00000000
        /*0050*/ 	.short	0x0004
        /*0052*/ 	.short	0x0020
        /*0054*/ 	.byte	0x00, 0xf0, 0x11, 0x00


	//----- nvinfo : EIATTR_KPARAM_INFO
	.align		4
.L_2151:
        /*0058*/ 	.byte	0x04, 0x17
        /*005a*/ 	.short	(.L_2153 - .L_2152)
.L_2152:
        /*005c*/ 	.word	0x00000000
        /*0060*/ 	.short	0x0003
        /*0062*/ 	.short	0x0018
        /*0064*/ 	.byte	0x00, 0xf5, 0x21, 0x00


	//----- nvinfo : EIATTR_KPARAM_INFO
	.align		4
.L_2153:
        /*0068*/ 	.byte	0x04, 0x17
        /*006a*/ 	.short	(.L_2155 - .L_2154)
.L_2154:
        /*006c*/ 	.word	0x00000000
        /*0070*/ 	.short	0x0002
        /*0072*/ 	.short	0x0010
        /*0074*/ 	.byte	0x00, 0xf5, 0x21, 0x00


	//----- nvinfo : EIATTR_KPARAM_INFO
	.align		4
.L_2155:
        /*0078*/ 	.byte	0x04, 0x17
        /*007a*/ 	.short	(.L_2157 - .L_2156)
.L_2156:
        /*007c*/ 	.word	0x00000000
        /*0080*/ 	.short	0x0001
        /*0082*/ 	.short	0x0008
        /*0084*/ 	.byte	0x00, 0xf5, 0x21, 0x00


	//----- nvinfo : EIATTR_KPARAM_INFO
	.align		4
.L_2157:
        /*0088*/ 	.byte	0x04, 0x17
        /*008a*/ 	.short	(.L_2159 - .L_2158)
.L_2158:
        /*008c*/ 	.word	0x00000000
        /*0090*/ 	.short	0x0000
        /*0092*/ 	.short	0x0000
        /*0094*/ 	.byte	0x00, 0xf5, 0x21, 0x00


	//----- nvinfo : EIATTR_SPARSE_MMA_MASK
	.align		4
.L_2159:
        /*0098*/ 	.byte	0x03, 0x50
        /*009a*/ 	.short	0x0000


	//----- nvinfo : EIATTR_MAXREG_COUNT
	.align		4
        /*009c*/ 	.byte	0x03, 0x1b
        /*009e*/ 	.short	0x00a8


	//----- nvinfo : EIATTR_MERCURY_ISA_VERSION
	.align		4
        /*00a0*/ 	.byte	0x03, 0x5f
        /*00a2*/ 	.short	0x0101


	//----- nvinfo : EIATTR_VRC_CTA_INIT_COUNT
	.align		4
        /*00a4*/ 	.byte	0x02, 0x4a
	.zero		1
	.zero		1


	//----- nvinfo : EIATTR_EXIT_INSTR_OFFSETS
	.align		4
        /*00a8*/ 	.byte	0x04, 0x1c
        /*00aa*/ 	.short	(.L_2161 - .L_2160)


	//   ....[0]....
.L_2160:
        /*00ac*/ 	.word	0x00000010


	//----- nvinfo : EIATTR_MAX_THREADS
	.align		4
.L_2161:
        /*00b0*/ 	.byte	0x04, 0x05
        /*00b2*/ 	.short	(.L_2163 - .L_2162)
.L_2162:
        /*00b4*/ 	.word	0x00000140
        /*00b8*/ 	.word	0x00000001
        /*00bc*/ 	.word	0x00000001


	//----- nvinfo : EIATTR_CBANK_PARAM_SIZE
	.align		4
.L_2163:
        /*00c0*/ 	.byte	0x03, 0x19
        /*00c2*/ 	.short	0x0048


	//----- nvinfo : EIATTR_PARAM_CBANK
	.align		4
        /*00c4*/ 	.byte	0x04, 0x0a
        /*00c6*/ 	.short	(.L_2165 - .L_2164)
	.align		4
.L_2164:
        /*00c8*/ 	.word	index@(.nv.constant0._ZN13group_norm_v214gn_cuda_kernelI6__halfLi320ELi1ELi32ELi20ELi1024ELb0ELi64ELi320ELi320ELi4ELb1ELi9ELb0ELb0ENS_16CompileConditionILi1000EEEEEvPT_PKS4_S7_S7_flPfS8_Pj)
        /*00cc*/ 	.short	0x0380
        /*00ce*/ 	.short	0x0048


	//----- nvinfo : EIATTR_SW_WAR
	.align		4
.L_2165:
        /*00d0*/ 	.byte	0x04, 0x36
        /*00d2*/ 	.short	(.L_2167 - .L_2166)
.L_2166:
        /*00d4*/ 	.word	0x00000008
.L_2167:


//--------------------- .nv.info._ZN13group_norm_v214gn_cuda_kernelI6__halfLi320ELi1ELi32ELi20ELi1024ELb0ELi128ELi320ELi320ELi4ELb1ELi18ELb0ELb0ENS_16CompileConditionILi1000EEEEEvPT_PKS4_S7_S7_flPfS8_Pj --------------------------
	.section	.nv.info._ZN13group_norm_v214gn_cuda_kernelI6__halfLi320ELi1ELi32ELi20ELi1024ELb0ELi128ELi320ELi320ELi4ELb1ELi18ELb0ELb0ENS_16CompileConditionILi1000EEEEEvPT_PKS4_S7_S7_flPfS8_Pj,"",@"SHT_CUDA_INFO"
	.sectionflags	@""
	.align	4


	//----- nvinfo : EIATTR_CUDA_API_VERSION
	.align		4
        /*0000*/ 	.byte	0x04, 0x37
        /*0002*/ 	.short	(.L_2169 - .L_2168)
.L_2168:
        /*0004*/ 	.word	0x00000082


	//----- nvinfo : EIATTR_KPARAM_INFO
	.align		4
.L_2169:
        /*0008*/ 	.byte	0x04, 0x17
        /*000a*/ 	.short	(.L_2171 - .L_2170)
.L_2170:
        /*000c*/ 	.word	0x00000000
        /*0010*/ 	.short	0x0008
        /*0012*/ 	.short	0x0040
        /*0014*/ 	.byte	0x00, 0xf5, 0x21, 0x00


	//----- nvinfo : EIATTR_KPARAM_INFO
	.align		4
.L_2171:
        /*0018*/ 	.byte	0x04, 0x17
        /*001a*/ 	.short	(.L_2173 - .L_2172)
.L_2172:
        /*001c*/ 	.word	0x00000000
        /*0020*/ 	.short	0x0007
        /*0022*/ 	.short	0x0038
        /*0024*/ 	.byte	0x00, 0xf5, 0x21, 0x00


	//----- nvinfo : EIATTR_KPARAM_INFO
	.align		4
.L_2173:
        /*0028*/ 	.byte	0x04, 0x17
        /*002a*/ 	.short	(.L_2175 - .L_2174)
.L_2174:
        /*002c*/ 	.word	0x00000000
        /*0030*/ 	.short	0x0006
        /*0032*/ 	.short	0x0030
        /*0034*/ 	.byte	0x00, 0xf5, 0x21, 0x00


	//----- nvinfo : EIATTR_KPARAM_INFO
	.align		4
.L_2175:
        /*0038*/ 	.byte	0x04, 0x17
        /*003a*/ 	.short	(.L_2177 - .L_2176)
.L_2176:
        /*003c*/ 	.word	0x00000000
        /*0040*/ 	.short	0x0005
        /*0042*/ 	.short	0x0028
        /*0044*/ 	.byte	0x00, 0xf0, 0x21, 0x00


	//----- nvinfo : EIATTR_KPARAM_INFO
	.align		4
.L_2177:
        /*0048*/ 	.byte	0x04, 0x17
        /*004a*/ 	.short	(.L_2179 - .L_2178)
.L_2178:
        /*004c*/ 	.word	0x00000000
        /*0050*/ 	.short	0x0004
        /*0052*/ 	.short	0x0020
        /*0054*/ 	.byte	0x00, 0xf0, 0x11, 0x00


	//----- nvinfo : EIATTR_KPARAM_INFO
	.align		4
.L_2179:
        /*0058*/ 	.byte	0x04, 0x17
        /*005a*/ 	.short	(.L_2181 - .L_2180)
.L_2180:
        /*005c*/ 	.word	0x00000000
        /*0060*/ 	.short	0x0003
        /*0062*/ 	.short	0x0018
        /*0064*/ 	.byte	0x00, 0xf5, 0x21, 0x00


	//----- nvinfo : EIATTR_KPARAM_INFO
	.align		4
.L_2181:
        /*0068*/ 	.byte	0x04, 0x17
        /*006a*/ 	.short	(.L_2183 - .L_2182)
.L_2182:
        /*006c*/ 	.word	0x00000000
        /*0070*/ 	.short	0x0002
        /*0072*/ 	.short	0x0010
        /*0074*/ 	.byte	0x00, 0xf5, 0x21, 0x00


	//----- nvinfo : EIATTR_KPARAM_INFO
	.align		4
.L_2183:
        /*0078*/ 	.byte	0x04, 0x17
        /*007a*/ 	.short	(.L_2185 - .L_2184)
.L_2184:
        /*007c*/ 	.word	0x00000000
        /*0080*/ 	.short	0x0001
        /*0082*/ 	.short	0x0008
        /*0084*/ 	.byte	0x00, 0xf5, 0x21, 0x00


	//----- nvinfo : EIATTR_KPARAM_INFO
	.align		4
.L_2185:
        /*0088*/ 	.byte	0x04, 0x17
        /*008a*/ 	.short	(.L_2187 - .L_2186)
.L_2186:
        /*008c*/ 	.word	0x00000000
        /*0090*/ 	.short	0x0000
        /*0092*/ 	.short	0x0000
        /*0094*/ 	.byte	0x00, 0xf5, 0x21, 0x00


	//----- nvinfo : EIATTR_SPARSE_MMA_MASK
	.align		4
.L_2187:
        /*0098*/ 	.byte	0x03, 0x50
        /*009a*/ 	.short	0x0000


	//----- nvinfo : EIATTR_MAXREG_COUNT
	.align		4
        /*009c*/ 	.byte	0x03, 0x1b
        /*009e*/ 	.short	0x00a8


	//----- nvinfo : EIATTR_MERCURY_ISA_VERSION
	.align		4
        /*00a0*/ 	.byte	0x03, 0x5f
        /*00a2*/ 	.short	0x0101


	//----- nvinfo : EIATTR_VRC_CTA_INIT_COUNT
	.align		4
        /*00a4*/ 	.byte	0x02, 0x4a
	.zero		1
	.zero		1


	//----- nvinfo : EIATTR_EXIT_INSTR_OFFSETS
	.align		4
        /*00a8*/ 	.byte	0x04, 0x1c
        /*00aa*/ 	.short	(.L_2189 - .L_2188)


	//   ....[0]....
.L_2188:
        /*00ac*/ 	.word	0x00000010


	//----- nvinfo : EIATTR_MAX_THREADS
	.align		4
.L_2189:
        /*00b0*/ 	.byte	0x04, 0x05
        /*00b2*/ 	.short	(.L_2191 - .L_2190)
.L_2190:
        /*00b4*/ 	.word	0x00000140
        /*00b8*/ 	.word	0x00000001
        /*00bc*/ 	.word	0x00000001


	//----- nvinfo : EIATTR_CBANK_PARAM_SIZE
	.align		4
.L_2191:
        /*00c0*/ 	.byte	0x03, 0x19
        /*00c2*/ 	.short	0x0048


	//----- nvinfo : EIATTR_PARAM_CBANK
	.align		4
        /*00c4*/ 	.byte	0x04, 0x0a
        /*00c6*/ 	.short	(.L_2193 - .L_2192)
	.align		4
.L_2192:
        /*00c8*/ 	.word	index@(.nv.constant0._ZN13group_norm_v214gn_cuda_kernelI6__halfLi320ELi1ELi32ELi20ELi1024ELb0ELi128ELi320ELi320ELi4ELb1ELi18ELb0ELb0ENS_16CompileConditionILi1000EEEEEvPT_PKS4_S7_S7_flPfS8_Pj)
        /*00cc*/ 	.short	0x0380
        /*00ce*/ 	.short	0x0048


	//----- nvinfo : EIATTR_SW_WAR
	.align		4
.L_2193:
        /*00d0*/ 	.byte	0x04, 0x36
        /*00d2*/ 	.short	(.L_2195 - .L_2194)
.L_2194:
        /*00d4*/ 	.word	0x00000008
.L_2195:


//--------------------- .nv.info._ZN13group_norm_v214gn_cuda_kernelI6__halfLi320ELi3ELi32ELi20ELi1024ELb0ELi64ELi320ELi320ELi4ELb1ELi21ELb0ELb0ENS_16CompileConditionILi1000EEEEEvPT_PKS4_S7_S7_flPfS8_Pj --------------------------
	.section	.nv.info._ZN13group_norm_v214gn_cuda_kernelI6__halfLi320ELi3ELi32ELi20ELi1024ELb0ELi64ELi320ELi320ELi4ELb1ELi21ELb0ELb0ENS_16CompileConditionILi1000EEEEEvPT_PKS4_S7_S7_flPfS8_Pj,"",@"SHT_CUDA_INFO"
	.sectionflags	@""
	.align	4


	//----- nvinfo : EIATTR_CUDA_API_VERSION
	.align		4
        /*0000*/ 	.byte	0x04, 0x37
        /*0002*/ 	.short	(.L_2197 - .L_2196)
.L_2196:
        /*0004*/ 	.word	0x00000082


	//----- nvinfo : EIATTR_KPARAM_INFO
	.align		4
.L_2197:
        /*0008*/ 	.byte	0x04, 0x17
        /*000a*/ 	.short	(.L_2199 - .L_2198)
.L_2198:
        /*000c*/ 	.word	0x00000000
        /*0010*/ 	.short	0x0008
        /*0012*/ 	.short	0x0040
        /*0014*/ 	.byte	0x00, 0xf5, 0x21, 0x00


	//----- nvinfo : EIATTR_KPARAM_INFO
	.align		4
.L_2199:
        /*0018*/ 	.byte	0x04, 0x17
        /*001a*/ 	.short	(.L_2201 - .L_2200)
.L_2200:
        /*001c*/ 	.word	0x00000000
        /*0020*/ 	.short	0x0007
        /*0022*/ 	.short	0x0038
        /*0024*/ 	.byte	0x00, 0xf5, 0x21, 0x00


	//----- nvinfo : EIATTR_KPARAM_INFO
	.align		4
.L_2201:
        /*0028*/ 	.byte	0x04, 0x17
        /*002a*/ 	.short	(.L_2203 - .L_2202)
.L_2202:
        /*002c*/ 	.word	0x00000000
        /*0030*/ 	.short	0x0006
        /*0032*/ 	.short	0x0030
        /*0034*/ 	.byte	0x00, 0xf5, 0x21, 0x00


	//----- nvinfo : EIATTR_KPARAM_INFO
	.align		4
.L_2203:
        /*0038*/ 	.byte	0x04, 0x17
        /*003a*/ 	.short	(.L_2205 - .L_2204)
.L_2204:
        /*003c*/ 	.word	0x00000000
        /*0040*/ 	.short	0x0005
        /*0042*/ 	.short	0x0028
        /*0044*/ 	.byte	0x00, 0xf0, 0x21, 0x00


	//----- nvinfo : EIATTR_KPARAM_INFO
	.align		4
.L_2205:
        /*0048*/ 	.byte	0x04, 0x17
        /*004a*/ 	.short	(.L_2207 - .L_2206)
.L_2206:
        /*004c*/ 	.word	0x00000000
        /*0050*/ 	.short	0x0004
        /*0052*/ 	.short	0x0020
        /*0054*/ 	.byte	0x00, 0xf0, 0x11, 0x00


	//----- nvinfo : EIATTR_KPARAM_INFO
	.align		4
.L_2207:
        /*0058*/ 	.byte	0x04, 0x17
        /*005a*/ 	.short	(.L_2209 - .L_2208)
.L_2208:
        /*005c*/ 	.word	0x00000000
        /*0060*/ 	.short	0x0003
        /*0062*/ 	.short	0x0018
        /*0064*/ 	.byte	0x00, 0xf5, 0x21, 0x00


	//----- nvinfo : EIATTR_KPARAM_INFO
	.align		4
.L_2209:
        /*0068*/ 	.byte	0x04, 0x17
        /*006a*/ 	.short	(.L_2211 - .L_2210)
.L_2210:
        /*006c*/ 	.word	0x00000000
        /*0070*/ 	.short	0x0002
        /*0072*/ 	.short	0x0010
        /*0074*/ 	.byte	0x00, 0xf5, 0x21, 0x00


	//----- nvinfo : EIATTR_KPARAM_INFO
	.align		4
.L_2211:
        /*0078*/ 	.byte	0x04, 0x17
        /*007a*/ 	.short	(.L_2213 - .L_2212)
.L_2212:
        /*007c*/ 	.word	0x00000000
        /*0080*/ 	.short	0x0001
        /*0082*/ 	.short	0x0008
        /*0084*/ 	.byte	0x00, 0xf5, 0x21, 0x00


	//----- nvinfo : EIATTR_KPARAM_INFO
	.align		4
.L_2213:
        /*0088*/ 	.byte	0x04, 0x17
        /*008a*/ 	.short	(.L_2215 - .L_2214)
.L_2214:
        /*008c*/ 	.word	0x00000000
        /*0090*/ 	.short	0x0000
        /*0092*/ 	.short	0x0000
        /*0094*/ 	.byte	0x00, 0xf5, 0x21, 0x00


	//----- nvinfo : EIATTR_SPARSE_MMA_MASK
	.align		4
.L_2215:
        /*0098*/ 	.byte	0x03, 0x50
        /*009a*/ 	.short	0x0000


	//----- nvinfo : EIATTR_MAXREG_COUNT
	.align		4
        /*009c*/ 	.byte	0x03, 0x1b
        /*009e*/ 	.short	0x0040


	//----- nvinfo : EIATTR_MERCURY_ISA_VERSION
	.align		4
        /*00a0*/ 	.byte	0x03, 0x5f
        /*00a2*/ 	.short	0x0101


	//----- nvinfo : EIATTR_VRC_CTA_INIT_COUNT
	.align		4
        /*00a4*/ 	.byte	0x02, 0x4a
	.zero		1
	.zero		1


	//----- nvinfo : EIATTR_EXIT_INSTR_OFFSETS
	.align		4
        /*00a8*/ 	.byte	0x04, 0x1c
        /*00aa*/ 	.short	(.L_2217 - .L_2216)


	//   ....[0]....
.L_2216:
        /*00ac*/ 	.word	0x00000010


	//----- nvinfo : EIATTR_MAX_THREADS
	.align		4
.L_2217:
        /*00b0*/ 	.byte	0x04, 0x05
        /*00b2*/ 	.short	(.L_2219 - .L_2218)
.L_2218:
        /*00b4*/ 	.word	0x00000140
        /*00b8*/ 	.word	0x00000001
        /*00bc*/ 	.word	0x00000001


	//----- nvinfo : EIATTR_CBANK_PARAM_SIZE
	.align		4
.L_2219:
        /*00c0*/ 	.byte	0x03, 0x19
        /*00c2*/ 	.short	0x0048


	//----- nvinfo : EIATTR_PARAM_CBANK
	.align		4
        /*00c4*/ 	.byte	0x04, 0x0a
        /*00c6*/ 	.short	(.L_2221 - .L_2220)
	.align		4
.L_2220:
        /*00c8*/ 	.word	index@(.nv.constant0._ZN13group_norm_v214gn_cuda_kernelI6__halfLi320ELi3ELi32ELi20ELi1024ELb0ELi64ELi320ELi320ELi4ELb1ELi21ELb0ELb0ENS_16CompileConditionILi1000EEEEEvPT_PKS4_S7_S7_flPfS8_Pj)
        /*00cc*/ 	.short	0x0380
        /*00ce*/ 	.short	0x0048


	//----- nvinfo : EIATTR_SW_WAR
	.align		4
.L_2221:
        /*00d0*/ 	.byte	0x04, 0x36
        /*00d2*/ 	.short	(.L_2223 - .L_2222)
.L_2222:
        /*00d4*/ 	.word	0x00000008
.L_2223:


//--------------------- .nv.info._ZN13group_norm_v214gn_cuda_kernelI6__halfLi320ELi2ELi32ELi20ELi1024ELb0ELi64ELi320ELi320ELi4ELb1ELi18ELb0ELb0ENS_16CompileConditionILi1000EEEEEvPT_PKS4_S7_S7_flPfS8_Pj --------------------------
	.section	.nv.info._ZN13group_norm_v214gn_cuda_kernelI6__halfLi320ELi2ELi32ELi20ELi1024ELb0ELi64ELi320ELi320ELi4ELb1ELi18ELb0ELb0ENS_16CompileConditionILi1000EEEEEvPT_PKS4_S7_S7_flPfS8_Pj,"",@"SHT_CUDA_INFO"
	.sectionflags	@""
	.align	4


	//----- nvinfo : EIATTR_CUDA_API_VERSION
	.align		4
        /*0000*/ 	.byte	0x04, 0x37
        /*0002*/ 	.short	(.L_2225 - .L_2224)
.L_2224:
        /*0004*/ 	.word	0x00000082


	//----- nvinfo : EIATTR_KPARAM_INFO
	.align		4
.L_2225:
        /*0008*/ 	.byte	0x04, 0x17
        /*000a*/ 	.short	(.L_2227 - .L_2226)
.L_2226:
        /*000c*/ 	.word	0x00000000
        /*0010*/ 	.short	0x0008
        /*0012*/ 	.short	0x0040
        /*0014*/ 	.byte	0x00, 0xf5, 0x21, 0x00


	//----- nvinfo : EIATTR_KPARAM_INFO
	.align		4
.L_2227:
        /*0018*/ 	.byte	0x04, 0x17
        /*001a*/ 	.short	(.L_2229 - .L_2228)
.L_2228:
        /*001c*/ 	.word	0x00000000
        /*0020*/ 	.short	0x0007
        /*0022*/ 	.short	0x0038
        /*0024*/ 	.byte	0x00, 0xf5, 0x21, 0x00


	//----- nvinfo : EIATTR_KPARAM_INFO
	.align		4
.L_2229:
        /*0028*/ 	.byte	0x04, 0x17
        /*002a*/ 	.short	(.L_2231 - .L_2230)
.L_2230:
        /*002c*/ 	.word	0x00000000
        /*0030*/ 	.short	0x0006
        /*0032*/ 	.short	0x0030
        /*0034*/ 	.byte	0x00, 0xf5, 0x21, 0x00


	//----- nvinfo : EIATTR_KPARAM_INFO
	.align		4
.L_2231:
        /*0038*/ 	.byte	0x04, 0x17
        /*003a*/ 	.short	(.L_2233 - .L_2232)
.L_2232:
        /*003c*/ 	.word	0x00000000
        /*0040*/ 	.short	0x0005
        /*0042*/ 	.short	0x0028
        /*0044*/ 	.byte	0x00, 0xf0, 0x21, 0x00


	//----- nvinfo : EIATTR_KPARAM_INFO
	.align		4
.L_2233:
        /*0048*/ 	.byte	0x04, 0x17
        /*004a*/ 	.short	(.L_2235 - .L_2234)
.L_2234:
        /*004c*/ 	.word	0x00000000
        /*0050*/ 	.short	0x0004
        /*0052*/ 	.short	0x0020
        /*0054*/ 	.byte	0x00, 0xf0, 0x11, 0x00


	//----- nvinfo : EIATTR_KPARAM_INFO
	.align		4
.L_2235:
        /*0058*/ 	.byte	0x04, 0x17
        /*005a*/ 	.short	(.L_2237 - .L_2236)
.L_2236:
        /*005c*/ 	.word	0x00000000
        /*0060*/ 	.short	0x0003
        /*0062*/ 	.short	0x0018
        /*0064*/ 	.byte	0x00, 0xf5, 0x21, 0x00


	//----- nvinfo : EIATTR_KPARAM_INFO
	.align		4
.L_2237:
        /*0068*/ 	.byte	0x04, 0x17
        /*006a*/ 	.short	(.L_2239 - .L_2238)
.L_2238:
        /*006c*/ 	.word	0x00000000
        /*0070*/ 	.short	0x0002
        /*0072*/ 	.short	0x0010
        /*0074*/ 	.byte	0x00, 0xf5, 0x21, 0x00


	//----- nvinfo : EIATTR_KPARAM_INFO
	.align		4
.L_2239:
        /*0078*/ 	.byte	0x04, 0x17
        /*007a*/ 	.short	(.L_2241 - .L_2240)
.L_2240:
        /*007c*/ 	.word	0x00000000
        /*0080*/ 	.short	0x0001
        /*0082*/ 	.short	0x0008
        /*0084*/ 	.byte	0x00, 0xf5, 0x21, 0x00


	//----- nvinfo : EIATTR_KPARAM_INFO
	.align		4
.L_2241:
        /*0088*/ 	.byte	0x04, 0x17
        /*008a*/ 	.short	(.L_2243 - .L_2242)
.L_2242:
        /*008c*/ 	.word	0x00000000
        /*0090*/ 	.short	0x0000
        /*0092*/ 	.short	0x0000
        /*0094*/ 	.byte	0x00, 0xf5, 0x21, 0x00


	//----- nvinfo : EIATTR_SPARSE_MMA_MASK
	.align		4
.L_2243:
        /*0098*/ 	.byte	0x03, 0x50
        /*009a*/ 	.short	0x0000


	//----- nvinfo : EIATTR_MAXREG_COUNT
	.align		4
        /*009c*/ 	.byte	0x03, 0x1b
        /*009e*/ 	.short	0x0060


	//----- nvinfo : EIATTR_MERCURY_ISA_VERSION
	.align		4
        /*00a0*/ 	.byte	0x03, 0x5f
        /*00a2*/ 	.short	0x0101


	//----- nvinfo : EIATTR_VRC_CTA_INIT_COUNT
	.align		4
        /*00a4*/ 	.byte	0x02, 0x4a
	.zero		1
	.zero		1


	//----- nvinfo : EIATTR_EXIT_INSTR_OFFSETS
	.align		4
        /*00a8*/ 	.byte	0x04, 0x1c
        /*00aa*/ 	.short	(.L_2245 - .L_2244)


	//   ....[0]....
.L_2244:
        /*00ac*/ 	.word	0x00000010


	//----- nvinfo : EIATTR_MAX_THREADS
	.align		4
.L_2245:
        /*00b0*/ 	.byte	0x04, 0x05
        /*00b2*/ 	.short	(.L_2247 - .L_2246)
.L_2246:
        /*00b4*/ 	.word	0x00000140
        /*00b8*/ 	.word	0x00000001
        /*00bc*/ 	.word	0x00000001


	//----- nvinfo : EIATTR_CBANK_PARAM_SIZE
	.align		4
.L_2247:
        /*00c0*/ 	.byte	0x03, 0x19
        /*00c2*/ 	.short	0x0048


	//----- nvinfo : EIATTR_PARAM_CBANK
	.align		4
        /*00c4*/ 	.byte	0x04, 0x0a
        /*00c6*/ 	.short	(.L_2249 - .L_2248)
	.align		4
.L_2248:
        /*00c8*/ 	.word	index@(.nv.constant0._ZN13group_norm_v214gn_cuda_kernelI6__halfLi320ELi2ELi32ELi20ELi1024ELb0ELi64ELi320ELi320ELi4ELb1ELi18ELb0ELb0ENS_16CompileConditionILi1000EEEEEvPT_PKS4_S7_S7_flPfS8_Pj)
        /*00cc*/ 	.short	0x0380
        /*00ce*/ 	.short	0x0048


	//----- nvinfo : EIATTR_SW_WAR
	.align		4
.L_2249:
        /*00d0*/ 	.byte	0x04, 0x36
        /*00d2*/ 	.short	(.L_2251 - .L_2250)
.L_2250:
        /*00d4*/ 	.word	0x00000008
.L_2251:


//--------------------- .nv.info._ZN13group_norm_v214gn_cuda_kernelI6__halfLi320ELi3ELi16ELi40ELi1024ELb1ELi8ELi320ELi320ELi4ELb1ELi2ELb0ELb0ENS_16CompileConditionILi1000EEEEEvPT_PKS4_S7_S7_flPfS8_Pj --------------------------
	.section	.nv.info._ZN13group_norm_v214gn_cuda_kernelI6__halfLi320ELi3ELi16ELi40ELi1024ELb1ELi8ELi320ELi320ELi4ELb1ELi2ELb0ELb0ENS_16CompileConditionILi1000EEEEEvPT_PKS4_S7_S7_flPfS8_Pj,"",@"SHT_CUDA_INFO"
	.sectionflags	@""
	.align	4


	//----- nvinfo : EIATTR_CUDA_API_VERSION
	.align		4
        /*0000*/ 	.byte	0x04, 0x37
        /*0002*/ 	.short	(.L_2253 - .L_2252)
.L_2252:
        /*0004*/ 	.word	0x00000082


	//----- nvinfo : EIATTR_KPARAM_INFO
	.align		4
.L_2253:
        /*0008*/ 	.byte	0x04, 0x17
        /*000a*/ 	.short	(.L_2255 - .L_2254)
.L_2254:
        /*000c*/ 	.word	0x00000000
        /*0010*/ 	.short	0x0008
        /*0012*/ 	.short	0x0040
        /*0014*/ 	.byte	0x00, 0xf5, 0x21, 0x00


	//----- nvinfo : EIATTR_KPARAM_INFO
	.align		4
.L_2255:
        /*0018*/ 	.byte	0x04, 0x17
        /*001a*/ 	.short	(.L_2257 - .L_2256)
.L_2256:
        /*001c*/ 	.word	0x00000000
        /*0020*/ 	.short	0x0007
        /*0022*/ 	.short	0x0038
        /*0024*/ 	.byte	0x00, 0xf5, 0x21, 0x00


	//----- nvinfo : EIATTR_KPARAM_INFO
	.align		4
.L_2257:
        /*0028*/ 	.byte	0x04, 0x17
        /*002a*/ 	.short	(.L_2259 - .L_2258)
.L_2258:
        /*002c*/ 	.word	0x00000000
        /*0030*/ 	.short	0x0006
        /*0032*/ 	.short	0x0030
        /*0034*/ 	.byte	0x00, 0xf5, 0x21, 0x00


	//----- nvinfo : EIATTR_KPARAM_INFO
	.align		4
.L_2259:
        /*0038*/ 	.byte	0x04, 0x17
        /*003a*/ 	.short	(.L_2261 - .L_2260)
.L_2260:
        /*003c*/ 	.word	0x00000000
        /*0040*/ 	.short	0x0005
        /*0042*/ 	.short	0x0028
        /*0044*/ 	.byte	0x00, 0xf0, 0x21, 0x00


	//----- nvinfo : EIATTR_KPARAM_INFO
	.align		4
.L_2261:
        /*0048*/ 	.byte	0x04, 0x17
        /*004a*/ 	.short	(.L_2263 - .L_2262)
.L_2262:
        /*004c*/ 	.word	0x00000000
        /*0050*/ 	.short	0x0004
        /*0052*/ 	.short	0x0020
        /*0054*/ 	.byte	0x00, 0xf0, 0x11, 0x00


	//----- nvinfo : EIATTR_KPARAM_INFO
	.align		4
.L_2263:
        /*0058*/ 	.byte	0x04, 0x17
        /*005a*/ 	.short	(.L_2265 - .L_2264)
.L_2264:
        /*005c*/ 	.word	0x00000000
        /*0060*/ 	.short	0x0003
        /*0062*/ 	.short	0x0018
        /*0064*/ 	.byte	0x00, 0xf5, 0x21, 0x00


	//----- nvinfo : EIATTR_KPARAM_INFO
	.align		4
.L_2265:
        /*0068*/ 	.byte	0x04, 0x17
        /*006a*/ 	.short	(.L_2267 - .L_2266)
.L_2266:
        /*006c*/ 	.word	0x00000000
        /*0070*/ 	.short	0x0002
        /*0072*/ 	.short	0x0010
        /*0074*/ 	.byte	0x00, 0xf5, 0x21, 0x00


	//----- nvinfo : EIATTR_KPARAM_INFO
	.align		4
.L_2267:
        /*0078*/ 	.byte	0x04, 0x17
        /*007a*/ 	.short	(.L_2269 - .L_2268)
.L_2268:
        /*007c*/ 	.word	0x00000000
        /*0080*/ 	.short	0x0001
        /*0082*/ 	.short	0x0008
        /*0084*/ 	.byte	0x00, 0xf5, 0x21, 0x00


	//----- nvinfo : EIATTR_KPARAM_INFO
	.align		4
.L_2269:
        /*0088*/ 	.byte	0x04, 0x17
        /*008a*/ 	.short	(.L_2271 - .L_2270)
.L_2270:
        /*008c*/ 	.word	0x00000000
        /*0090*/ 	.short	0x0000
        /*0092*/ 	.short	0x0000
        /*0094*/ 	.byte	0x00, 0xf5, 0x21, 0x00


	//----- nvinfo : EIATTR_SPARSE_MMA_MASK
	.align		4
.L_2271:
        /*0098*/ 	.byte	0x03, 0x50
        /*009a*/ 	.short	0x0000


	//----- nvinfo : EIATTR_MAXREG_COUNT
	.align		4
        /*009c*/ 	.byte	0x03, 0x1b
        /*009e*/ 	.short	0x0040


	//----- nvinfo : EIATTR_MERCURY_ISA_VERSION
	.align		4
        /*00a0*/ 	.byte	0x03, 0x5f
        /*00a2*/ 	.short	0x0101


	//----- nvinfo : EIATTR_VRC_CTA_INIT_COUNT
	.align		4
        /*00a4*/ 	.byte	0x02, 0x4a
	.zero		1
	.zero		1


	//----- nvinfo : EIATTR_EXIT_INSTR_OFFSETS
	.align		4
        /*00a8*/ 	.byte	0x04, 0x1c
        /*00aa*/ 	.short	(.L_2273 - .L_2272)


	//   ....[0]....
.L_2272:
        /*00ac*/ 	.word	0x00000010


	//----- nvinfo : EIATTR_MAX_THREADS
	.align		4
.L_2273:
        /*00b0*/ 	.byte	0x04, 0x05
        /*00b2*/ 	.short	(.L_2275 - .L_2274)
.L_2274:
        /*00b4*/ 	.word	0x00000140
        /*00b8*/ 	.word	0x00000001
        /*00bc*/ 	.word	0x00000001


	//----- nvinfo : EIATTR_CBANK_PARAM_SIZE
	.align		4
.L_2275:
        /*00c0*/ 	.byte	0x03, 0x19
        /*00c2*/ 	.short	0x0048


	//----- nvinfo : EIATTR_PARAM_CBANK
	.align		4
        /*00c4*/ 	.byte	0x04, 0x0a
        /*00c6*/ 	.short	(.L_2277 - .L_2276)
	.align		4
.L_2276:
        /*00c8*/ 	.word	index@(.nv.constant0._ZN13group_norm_v214gn_cuda_kernelI6__halfLi320ELi3ELi16ELi40ELi1024ELb1ELi8ELi320ELi320ELi4ELb1ELi2ELb0ELb0ENS_16CompileConditionILi1000EEEEEvPT_PKS4_S7_S7_flPfS8_Pj)
        /*00cc*/ 	.short	0x0380
        /*00ce*/ 	.short	0x0048


	//----- nvinfo : EIATTR_SW_WAR
	.align		4
.L_2277:
        /*00d0*/ 	.byte	0x04, 0x36
        /*00d2*/ 	.short	(.L_2279 - .L_2278)
.L_2278:
        /*00d4*/ 	.word	0x00000008
.L_2279:


//--------------------- .nv.info._ZN13group_norm_v214gn_cuda_kernelI6__halfLi320ELi1ELi16ELi40ELi1024ELb1ELi16ELi320ELi320ELi4ELb1ELi2ELb0ELb0ENS_16CompileConditionILi1000EEEEEvPT_PKS4_S7_S7_flPfS8_Pj --------------------------
	.section	.nv.info._ZN13group_norm_v214gn_cuda_kernelI6__halfLi320ELi1ELi16ELi40ELi1024ELb1ELi16ELi320ELi320ELi4ELb1ELi2ELb0ELb0ENS_16CompileConditionILi1000EEEEEvPT_PKS4_S7_S7_flPfS8_Pj,"",@"SHT_CUDA_INFO"
	.sectionflags	@""
	.align	4


	//----- nvinfo : EIATTR_CUDA_API_VERSION
	.align		4
        /*0000*/ 	.byte	0x04, 0x37
        /*0002*/ 	.short	(.L_2281 - .L_2280)
.L_2280:
        /*0004*/ 	.word	0x00000082


	//----- nvinfo : EIATTR_KPARAM_INFO
	.align		4
.L_2281:
        /*0008*/ 	.byte	0x04, 0x17
        /*000a*/ 	.short	(.L_2283 - .L_2282)
.L_2282:
        /*000c*/ 	.word	0x00000000
        /*0010*/ 	.short	0x0008
        /*0012*/ 	.short	0x0040
        /*0014*/ 	.byte	0x00, 0xf5, 0x21, 0x00


	//----- nvinfo : EIATTR_KPARAM_INFO
	.align		4
.L_2283:
        /*0018*/ 	.byte	0x04, 0x17
        /*001a*/ 	.short	(.L_2285 - .L_2284)
.L_2284:
        /*001c*/ 	.word	0x00000000
        /*0020*/ 	.short	0x0007
        /*0022*/ 	.short	0x0038
        /*0024*/ 	.byte	0x00, 0xf5, 0x21, 0x00


	//----- nvinfo : EIATTR_KPARAM_INFO
	.align		4
.L_2285:
        /*0028*/ 	.byte	0x04, 0x17
        /*002a*/ 	.short	(.L_2287 - .L_2286)
.L_2286:
        /*002c*/ 	.word	0x00000000
        /*0030*/ 	.short	0x0006
        /*0032*/ 	.short	0x0030
        /*0034*/ 	.byte	0x00, 0xf5, 0x21, 0x00


	//----- nvinfo : EIATTR_KPARAM_INFO
	.align		4
.L_2287:
        /*0038*/ 	.byte	0x04, 0x17
        /*003a*/ 	.short	(.L_2289 - .L_2288)
.L_2288:
        /*003c*/ 	.word	0x00000000
        /*0040*/ 	.short	0x0005
        /*0042*/ 	.short	0x0028
        /*0044*/ 	.byte	0x00, 0xf0, 0x21, 0x00


	//----- nvinfo : EIATTR_KPARAM_INFO
	.align		4
.L_2289:
        /*0048*/ 	.byte	0x04, 0x17
        /*004a*/ 	.short	(.L_2291 - .L_2290)
.L_2290:
        /*004c*/ 	.word	0x00000000
        /*0050*/ 	.short	0x0004
        /*0052*/ 	.short	0x0020
        /*0054*/ 	.byte	0x00, 0xf0, 0x11, 0x00


	//----- nvinfo : EIATTR_KPARAM_INFO
	.align		4
.L_2291:
        /*0058*/ 	.byte	0x04, 0x17
        /*005a*/ 	.short	(.L_2293 - .L_2292)
.L_2292:
        /*005c*/ 	.word	0x00000000
        /*0060*/ 	.short	0x0003
        /*0062*/ 	.short	0x0018
        /*0064*/ 	.byte	0x00, 0xf5, 0x21, 0x00


	//----- nvinfo : EIATTR_KPARAM_INFO
	.align		4
.L_2293:
        /*0068*/ 	.byte	0x04, 0x17
        /*006a*/ 	.short	(.L_2295 - .L_2294)
.L_2294:
        /*006c*/ 	.word	0x00000000
        /*0070*/ 	.short	0x0002
        /*0072*/ 	.short	0x0010
        /*0074*/ 	.byte	0x00, 0xf5, 0x21, 0x00


	//----- nvinfo : EIATTR_KPARAM_INFO
	.align		4
.L_2295:
        /*0078*/ 	.byte	0x04, 0x17
        /*007a*/ 	.short	(.L_2297 - .L_2296)
.L_2296:
        /*007c*/ 	.word	0x00000000
        /*0080*/ 	.short	0x0001
        /*0082*/ 	.short	0x0008
        /*0084*/ 	.byte	0x00, 0xf5, 0x21, 0x00


	//----- nvinfo : EIATTR_KPARAM_INFO
	.align		4
.L_2297:
        /*0088*/ 	.byte	0x04, 0x17
        /*008a*/ 	.short	(.L_2299 - .L_2298)
.L_2298:
        /*008c*/ 	.word	0x00000000
        /*0090*/ 	.short	0x0000
        /*0092*/ 	.short	0x0000
        /*0094*/ 	.byte	0x00, 0xf5, 0x21, 0x00


	//----- nvinfo : EIATTR_SPARSE_MMA_MASK
	.align		4
.L_2299:
        /*0098*/ 	.byte	0x03, 0x50
        /*009a*/ 	.short	0x0000


	//----- nvinfo : EIATTR_MAXREG_COUNT
	.align		4
        /*009c*/ 	.byte	0x03, 0x1b
        /*009e*/ 	.short	0x00a8


	//----- nvinfo : EIATTR_MERCURY_ISA_VERSION
	.align		4
        /*00a0*/ 	.byte	0x03, 0x5f
        /*00a2*/ 	.short	0x0101


	//----- nvinfo : EIATTR_VRC_CTA_INIT_COUNT
	.align		4
        /*00a4*/ 	.byte	0x02, 0x4a
	.zero		1
	.zero		1


	//----- nvinfo : EIATTR_EXIT_INSTR_OFFSETS
	.align		4
        /*00a8*/ 	.byte	0x04, 0x1c
        /*00aa*/ 	.short	(.L_2301 - .L_2300)


	//   ....[0]....
.L_2300:
        /*00ac*/ 	.word	0x00000010


	//----- nvinfo : EIATTR_MAX_THREADS
	.align		4
.L_2301:
        /*00b0*/ 	.byte	0x04, 0x05
        /*00b2*/ 	.short	(.L_2303 - .L_2302)
.L_2302:
        /*00b4*/ 	.word	0x00000140
        /*00b8*/ 	.word	0x00000001
        /*00bc*/ 	.word	0x00000001


	//----- nvinfo : EIATTR_CBANK_PARAM_SIZE
	.align		4
.L_2303:
        /*00c0*/ 	.byte	0x03, 0x19
        /*00c2*/ 	.short	0x0048


	//----- nvinfo : EIATTR_PARAM_CBANK
	.align		4
        /*00c4*/ 	.byte	0x04, 0x0a
        /*00c6*/ 	.short	(.L_2305 - .L_2304)
	.align		4
.L_2304:
        /*00c8*/ 	.word	index@(.nv.constant0._ZN13group_norm_v214gn_cuda_kernelI6__halfLi320ELi1ELi16ELi40ELi1024ELb1ELi16ELi320ELi320ELi4ELb1ELi2ELb0ELb0ENS_16CompileConditionILi1000EEEEEvPT_PKS4_S7_S7_flPfS8_Pj)
        /*00cc*/ 	.short	0x0380
        /*00ce*/ 	.short	0x0048


	//----- nvinfo : EIATTR_SW_WAR
	.align		4
.L_2305:
        /*00d0*/ 	.byte	0x04, 0x36
        /*00d2*/ 	.short	(.L_2307 - .L_2306)
.L_2306:
        /*00d4*/ 	.word	0x00000008
.L_2307:


//--------------------- .nv.info._ZN13group_norm_v214gn_cuda_kernelI6__halfLi320ELi3ELi16ELi40ELi1024ELb1ELi16ELi320ELi320ELi4ELb1ELi5ELb0ELb0ENS_16CompileConditionILi1000EEEEEvPT_PKS4_S7_S7_flPfS8_Pj --------------------------
	.section	.nv.info._ZN13group_norm_v214gn_cuda_kernelI6__halfLi320ELi3ELi16ELi40ELi1024ELb1ELi16ELi320ELi320ELi4ELb1ELi5ELb0ELb0ENS_16CompileConditionILi1000EEEEEvPT_PKS4_S7_S7_flPfS8_Pj,"",@"SHT_CUDA_INFO"
	.sectionflags	@""
	.align	4


	//----- nvinfo : EIATTR_CUDA_API_VERSION
	.align		4
        /*0000*/ 	.byte	0x04, 0x37
        /*0002*/ 	.short	(.L_2309 - .L_2308)
.L_2308:
        /*0004*/ 	.word	0x00000082


	//----- nvinfo : EIATTR_KPARAM_INFO
	.align		4
.L_2309:
        /*0008*/ 	.byte	0x04, 0x17
        /*000a*/ 	.short	(.L_2311 - .L_2310)
.L_2310:
        /*000c*/ 	.word	0x00000000
        /*0010*/ 	.short	0x0008
        /*0012*/ 	.short	0x0040
        /*0014*/ 	.byte	0x00, 0xf5, 0x21, 0x00


	//----- nvinfo : EIATTR_KPARAM_INFO
	.align		4
.L_2311:
        /*0018*/ 	.byte	0x04, 0x17
        /*001a*/ 	.short	(.L_2313 - .L_2312)
.L_2312:
        /*001c*/ 	.word	0x00000000
        /*0020*/ 	.short	0x0007
        /*0022*/ 	.short	0x0038
        /*0024*/ 	.byte	0x00, 0xf5, 0x21, 0x00


	//----- nvinfo : EIATTR_KPARAM_INFO
	.align		4
.L_2313:
        /*0028*/ 	.byte	0x04, 0x17
        /*002a*/ 	.short	(.L_2315 - .L_2314)
.L_2314:
        /*002c*/ 	.word	0x00000000
        /*0030*/ 	.short	0x0006
        /*0032*/ 	.short	0x0030
        /*0034*/ 	.byte	0x00, 0xf5, 0x21, 0x00


	//----- nvinfo : EIATTR_KPARAM_INFO
	.align		4
.L_2315:
        /*0038*/ 	.byte	0x04, 0x17
        /*003a*/ 	.short	(.L_2317 - .L_2316)
.L_2316:
        /*003c*/ 	.word	0x00000000
        /*0040*/ 	.short	0x0005
        /*0042*/ 	.short	0x0028
        /*0044*/ 	.byte	0x00, 0xf0, 0x21, 0x00


	//----- nvinfo : EIATTR_KPARAM_INFO
	.align		4
.L_2317:
        /*0048*/ 	.byte	0x04, 0x17
        /*004a*/ 	.short	(.L_2319 - .L_2318)
.L_2318:
        /*004c*/ 	.word	0x00000000
        /*0050*/ 	.short	0x0004
        /*0052*/ 	.short	0x0020
        /*0054*/ 	.byte	0x00, 0xf0, 0x11, 0x00


	//----- nvinfo : EIATTR_KPARAM_INFO
	.align		4
.L_2319:
        /*0058*/ 	.byte	0x04, 0x17
        /*005a*/ 	.short	(.L_2321 - .L_2320)
.L_2320:
        /*005c*/ 	.word	0x00000000
        /*0060*/ 	.short	0x0003
        /*0062*/ 	.short	0x0018
        /*0064*/ 	.byte	0x00, 0xf5, 0x21, 0x00


	//----- nvinfo : EIATTR_KPARAM_INFO
	.align		4
.L_2321:
        /*0068*/ 	.byte	0x04, 0x17
        /*006a*/ 	.short	(.L_2323 - .L_2322)
.L_2322:
        /*006c*/ 	.word	0x00000000
        /*0070*/ 	.short	0x0002
        /*0072*/ 	.short	0x0010
        /*0074*/ 	.byte	0x00, 0xf5, 0x21, 0x00


	//----- nvinfo : EIATTR_KPARAM_INFO
	.align		4
.L_2323:
        /*0078*/ 	.byte	0x04, 0x17
        /*007a*/ 	.short	(.L_2325 - .L_2324)
.L_2324:
        /*007c*/ 	.word	0x00000000
        /*0080*/ 	.short	0x0001
        /*0082*/ 	.short	0x0008
        /*0084*/ 	.byte	0x00, 0xf5, 0x21, 0x00


	//----- nvinfo : EIATTR_KPARAM_INFO
	.align		4
.L_2325:
        /*0088*/ 	.byte	0x04, 0x17
        /*008a*/ 	.short	(.L_2327 - .L_2326)
.L_2326:
        /*008c*/ 	.word	0x00000000
        /*0090*/ 	.short	0x0000
        /*0092*/ 	.short	0x0000
        /*0094*/ 	.byte	0x00, 0xf5, 0x21, 0x00


	//----- nvinfo : EIATTR_SPARSE_MMA_MASK
	.align		4
.L_2327:
        /*0098*/ 	.byte	0x03, 0x50
        /*009a*/ 	.short	0x0000


	//----- nvinfo : EIATTR_MAXREG_COUNT
	.align		4
        /*009c*/ 	.byte	0x03, 0x1b
        /*009e*/ 	.short	0x0040


	//----- nvinfo : EIATTR_MERCURY_ISA_VERSION
	.align		4
        /*00a0*/ 	.byte	0x03, 0x5f
        /*00a2*/ 	.short	0x0101


	//----- nvinfo : EIATTR_VRC_CTA_INIT_COUNT
	.align		4
        /*00a4*/ 	.byte	0x02, 0x4a
	.zero		1
	.zero		1


	//----- nvinfo : EIATTR_EXIT_INSTR_OFFSETS
	.align		4
        /*00a8*/ 	.byte	0x04, 0x1c
        /*00aa*/ 	.short	(.L_2329 - .L_2328)


	//   ....[0]....
.L_2328:
        /*00ac*/ 	.word	0x00000010


	//----- nvinfo : EIATTR_MAX_THREADS
	.align		4
.L_2329:
        /*00b0*/ 	.byte	0x04, 0x05
        /*00b2*/ 	.short	(.L_2331 - .L_2330)
.L_2330:
        /*00b4*/ 	.word	0x00000140
        /*00b8*/ 	.word	0x00000001
        /*00bc*/ 	.word	0x00000001


	//----- nvinfo : EIATTR_CBANK_PARAM_SIZE
	.align		4
.L_2331:
        /*00c0*/ 	.byte	0x03, 0x19
        /*00c2*/ 	.short	0x0048


	//----- nvinfo : EIATTR_PARAM_CBANK
	.align		4
        /*00c4*/ 	.byte	0x04, 0x0a
        /*00c6*/ 	.short	(.L_2333 - .L_2332)
	.align		4
.L_2332:
        /*00c8*/ 	.word	index@(.nv.constant0._ZN13group_norm_v214gn_cuda_kernelI6__halfLi320ELi3ELi16ELi40ELi1024ELb1ELi16ELi320ELi320ELi4ELb1ELi5ELb0ELb0ENS_16CompileConditionILi1000EEEEEvPT_PKS4_S7_S7_flPfS8_Pj)
        /*00cc*/ 	.short	0x0380
        /*00ce*/ 	.short	0x0048


	//----- nvinfo : EIATTR_SW_WAR
	.align		4
.L_2333:
        /*00d0*/ 	.byte	0x04, 0x36
        /*00d2*/ 	.short	(.L_2335 - .L_2334)
.L_2334:
        /*00d4*/ 	.word	0x00000008
.L_2335:


//--------------------- .nv.info._ZN13group_norm_v214gn_cuda_kernelI6__halfLi320ELi1ELi16ELi40ELi1024ELb1ELi32ELi320ELi320ELi4ELb1ELi4ELb0ELb0ENS_16CompileConditionILi1000EEEEEvPT_PKS4_S7_S7_flPfS8_Pj --------------------------
	.section	.nv.info._ZN13group_norm_v214gn_cuda_kernelI6__halfLi320ELi1ELi16ELi40ELi1024ELb1ELi32ELi320ELi320ELi4ELb1ELi4ELb0ELb0ENS_16CompileConditionILi1000EEEEEvPT_PKS4_S7_S7_flPfS8_Pj,"",@"SHT_CUDA_INFO"
	.sectionflags	@""
	.align	4


	//----- nvinfo : EIATTR_CUDA_API_VERSION
	.align		4
        /*0000*/ 	.byte	0x04, 0x37
        /*0002*/ 	.short	(.L_2337 - .L_2336)
.L_2336:
        /*0004*/ 	.word	0x00000082


	//----- nvinfo : EIATTR_KPARAM_INFO
	.align		4
.L_2337:
        /*0008*/ 	.byte	0x04, 0x17
        /*000a*/ 	.short	(.L_2339 - .L_2338)
.L_2338:
        /*000c*/ 	.word	0x00000000
        /*0010*/ 	.short	0x0008
        /*0012*/ 	.short	0x0040
        /*0014*/ 	.byte	0x00, 0xf5, 0x21, 0x00


	//----- nvinfo : EIATTR_KPARAM_INFO
	.align		4
.L_2339:
        /*0018*/ 	.byte	0x04, 0x17
        /*001a*/ 	.short	(.L_2341 - .L_2340)
.L_2340:
        /*001c*/ 	.word	0x00000000
        /*0020*/ 	.short	0x0007
        /*0022*/ 	.short	0x0038
        /*0024*/ 	.byte	0x00, 0xf5, 0x21, 0x00


	//----- nvinfo : EIATTR_KPARAM_INFO
	.align		4
.L_2341:
        /*0028*/ 	.byte	0x04, 0x17
        /*002a*/ 	.short	(.L_2343 - .L_2342)
.L_2342:
        /*002c*/ 	.word	0x00000000
        /*0030*/ 	.short	0x0006
        /*0032*/ 	.short	0x0030
        /*0034*/ 	.byte	0x00, 0xf5, 0x21, 0x00


	//----- nvinfo : EIATTR_KPARAM_INFO
	.align		4
.L_2343:
        /*0038*/ 	.byte	0x04, 0x17
        /*003a*/ 	.short	(.L_2345 - .L_2344)
.L_2344:
        /*003c*/ 	.word	0x00000000
        /*0040*/ 	.short	0x0005
        /*0042*/ 	.short	0x0028
        /*0044*/ 	.byte	0x00, 0xf0, 0x21, 0x00


	//----- nvinfo : EIATTR_KPARAM_INFO
	.align		4
.L_2345:
        /*0048*/ 	.byte	0x04, 0x17
        /*004a*/ 	.short	(.L_2347 - .L_2346)
.L_2346:
        /*004c*/ 	.word	0x00000000
        /*0050*/ 	.short	0x0004
        /*0052*/ 	.short	0x0020
        /*0054*/ 	.byte	0x00, 0xf0, 0x11, 0x00


	//----- nvinfo : EIATTR_KPARAM_INFO
	.align		4
.L_2347:
        /*0058*/ 	.byte	0x04, 0x17
        /*005a*/ 	.short	(.L_2349 - .L_2348)
.L_2348:
        /*005c*/ 	.word	0x00000000
        /*0060*/ 	.short	0x0003
        /*0062*/ 	.short	0x0018
        /*0064*/ 	.byte	0x00, 0xf5, 0x21, 0x00


	//----- nvinfo : EIATTR_KPARAM_INFO
	.align		4
.L_2349:
        /*0068*/ 	.byte	0x04, 0x17
        /*006a*/ 	.short	(.L_2351 - .L_2350)
.L_2350:
        /*006c*/ 	.word	0x00000000
        /*0070*/ 	.short	0x0002
        /*0072*/ 	.short	0x0010
        /*0074*/ 	.byte	0x00, 0xf5, 0x21, 0x00


	//----- nvinfo : EIATTR_KPARAM_INFO
	.align		4
.L_2351:
        /*0078*/ 	.byte	0x04, 0x17
        /*007a*/ 	.short	(.L_2353 - .L_2352)
.L_2352:
        /*007c*/ 	.word	0x00000000
        /*0080*/ 	.short	0x0001
        /*0082*/ 	.short	0x0008
        /*0084*/ 	.byte	0x00, 0xf5, 0x21, 0x00


	//----- nvinfo : EIATTR_KPARAM_INFO
	.align		4
.L_2353:
        /*0088*/ 	.byte	0x04, 0x17
        /*008a*/ 	.short	(.L_2355 - .L_2354)
.L_2354:
        /*008c*/ 	.word	0x00000000
        /*0090*/ 	.short	0x0000
        /*0092*/ 	.short	0x0000
        /*0094*/ 	.byte	0x00, 0xf5, 0x21, 0x00


	//----- nvinfo : EIATTR_SPARSE_MMA_MASK
	.align		4
.L_2355:
        /*0098*/ 	.byte	0x03, 0x50
        /*009a*/ 	.short	0x0000


	//----- nvinfo : EIATTR_MAXREG_COUNT
	.align		4
        /*009c*/ 	.byte	0x03, 0x1b
        /*009e*/ 	.short	0x00a8


	//----- nvinfo : EIATTR_MERCURY_ISA_VERSION
	.align		4
        /*00a0*/ 	.byte	0x03, 0x5f
        /*00a2*/ 	.short	0x0101


	//----- nvinfo : EIATTR_VRC_CTA_INIT_COUNT
	.align		4
        /*00a4*/ 	.byte	0x02, 0x4a
	.zero		1
	.zero		1


	//----- nvinfo : EIATTR_EXIT_INSTR_OFFSETS
	.align		4
        /*00a8*/ 	.byte	0x04, 0x1c
        /*00aa*/ 	.short	(.L_2357 - .L_2356)


	//   ....[0]....
.L_2356:
        /*00ac*/ 	.word	0x00000010


	//----- nvinfo : EIATTR_MAX_THREADS
	.align		4
.L_2357:
        /*00b0*/ 	.byte	0x04, 0x05
        /*00b2*/ 	.short	(.L_2359 - .L_2358)
.L_2358:
        /*00b4*/ 	.word	0x00000140
        /*00b8*/ 	.word	0x00000001
        /*00bc*/ 	.word	0x00000001


	//----- nvinfo : EIATTR_CBANK_PARAM_SIZE
	.align		4
.L_2359:
        /*00c0*/ 	.byte	0x03, 0x19
        /*00c2*/ 	.short	0x0048


	//----- nvinfo : EIATTR_PARAM_CBANK
	.align		4
        /*00c4*/ 	.byte	0x04, 0x0a
        /*00c6*/ 	.short	(.L_2361 - .L_2360)
	.align		4
.L_2360:
        /*00c8*/ 	.word	index@(.nv.constant0._ZN13group_norm_v214gn_cuda_kernelI6__halfLi320ELi1ELi16ELi40ELi1024ELb1ELi32ELi320ELi320ELi4ELb1ELi4ELb0ELb0ENS_16CompileConditionILi1000EEEEEvPT_PKS4_S7_S7_flPfS8_Pj)
        /*00cc*/ 	.short	0x0380
        /*00ce*/ 	.short	0x0048


	//----- nvinfo : EIATTR_SW_WAR
	.align		4
.L_2361:
        /*00d0*/ 	.byte	0x04, 0x36
        /*00d2*/ 	.short	(.L_2363 - .L_2362)
.L_2362:
        /*00d4*/ 	.word	0x00000008
.L_2363:


//--------------------- .nv.info._ZN13group_norm_v214gn_cuda_kernelI6__halfLi320ELi3ELi16ELi40ELi1024ELb1ELi32ELi320ELi320ELi4ELb1ELi10ELb0ELb0ENS_16CompileConditionILi1000EEEEEvPT_PKS4_S7_S7_flPfS8_Pj --------------------------
	.section	.nv.info._ZN13group_norm_v214gn_cuda_kernelI6__halfLi320ELi3ELi16ELi40ELi1024ELb1ELi32ELi320ELi320ELi4ELb1ELi10ELb0ELb0ENS_16CompileConditionILi1000EEEEEvPT_PKS4_S7_S7_flPfS8_Pj,"",@"SHT_CUDA_INFO"
	.sectionflags	@""
	.align	4


	//----- nvinfo : EIATTR_CUDA_API_VERSION
	.align		4
        /*0000*/ 	.byte	0x04, 0x37
        /*0002*/ 	.short	(.L_2365 - .L_2364)
.L_2364:
        /*0004*/ 	.word	0x00000082


	//----- nvinfo : EIATTR_KPARAM_INFO
	.align		4
.L_2365:
        /*0008*/ 	.byte	0x04, 0x17
        /*000a*/ 	.short	(.L_2367 - .L_2366)
.L_2366:
        /*000c*/ 	.word	0x00000000
        /*0010*/ 	.short	0x0008
        /*0012*/ 	.short	0x0040
        /*0014*/ 	.byte	0x00, 0xf5, 0x21, 0x00


	//----- nvinfo : EIATTR_KPARAM_INFO
	.align		4
.L_2367:
        /*0018*/ 	.byte	0x04, 0x17
        /*001a*/ 	.short	(.L_2369 - .L_2368)
.L_2368:
        /*001c*/ 	.word	0x00000000
        /*0020*/ 	.short	0x0007
        /*0022*/ 	.short	0x0038
        /*0024*/ 	.byte	0x00, 0xf5, 0x21, 0x00


	//----- nvinfo : EIATTR_KPARAM_INFO
	.align		4
.L_2369:
        /*0028*/ 	.byte	0x04, 0x17
        /*002a*/ 	.short	(.L_2371 - .L_2370)
.L_2370:
        /*002c*/ 	.word	0x00000000
        /*0030*/ 	.short	0x0006
        /*0032*/ 	.short	0x0030
        /*0034*/ 	.byte	0x00, 0xf5, 0x21, 0x00


	//----- nvinfo : EIATTR_KPARAM_INFO
	.align		4
.L_2371:
        /*0038*/ 	.byte	0x04, 0x17
        /*003a*/ 	.short	(.L_2373 - .L_2372)
.L_2372:
        /*003c*/ 	.word	0x00000000
        /*0040*/ 	.short	0x0005
        /*0042*/ 	.short	0x0028
        /*0044*/ 	.byte	0x00, 0xf0, 0x21, 0x00


	//----- nvinfo : EIATTR_KPARAM_INFO
	.align		4
.L_2373:
        /*0048*/ 	.byte	0x04, 0x17
        /*004a*/ 	.short	(.L_2375 - .L_2374)
.L_2374:
        /*004c*/ 	.word	0x00000000
        /*0050*/ 	.short	0x0004
        /*0052*/ 	.short	0x0020
        /*0054*/ 	.byte	0x00, 0xf0, 0x11, 0x00


	//----- nvinfo : EIATTR_KPARAM_INFO
	.align		4
.L_2375:
        /*0058*/ 	.byte	0x04, 0x17
        /*005a*/ 	.short	(.L_2377 - .L_2376)
.L_2376:
        /*005c*/ 	.word	0x00000000
        /*0060*/ 	.short	0x0003
        /*0062*/ 	.short	0x0018
        /*0064*/ 	.byte	0x00, 0xf5, 0x21, 0x00


	//----- nvinfo : EIATTR_KPARAM_INFO
	.align		4
.L_2377:
        /*0068*/ 	.byte	0x04, 0x17
        /*006a*/ 	.short	(.L_2379 - .L_2378)
.L_2378:
        /*006c*/ 	.word	0x00000000
        /*0070*/ 	.short	0x0002
        /*0072*/ 	.short	0x0010
        /*0074*/ 	.byte	0x00, 0xf5, 0x21, 0x00


	//----- nvinfo : EIATTR_KPARAM_INFO
	.align		4
.L_2379:
        /*0078*/ 	.byte	0x04, 0x17
        /*007a*/ 	.short	(.L_2381 - .L_2380)
.L_2380:
        /*007c*/ 	.word	0x00000000
        /*0080*/ 	.short	0x0001
        /*0082*/ 	.short	0x0008
        /*0084*/ 	.byte	0x00, 0xf5, 0x21, 0x00


	//----- nvinfo : EIATTR_KPARAM_INFO
	.align		4
.L_2381:
        /*0088*/ 	.byte	0x04, 0x17
        /*008a*/ 	.short	(.L_2383 - .L_2382)
.L_2382:
        /*008c*/ 	.word	0x00000000
        /*0090*/ 	.short	0x0000
        /*0092*/ 	.short	0x0000
        /*0094*/ 	.byte	0x00, 0xf5, 0x21, 0x00


	//----- nvinfo : EIATTR_SPARSE_MMA_MASK
	.align		4
.L_2383:
        /*0098*/ 	.byte	0x03, 0x50
        /*009a*/ 	.short	0x0000


	//----- nvinfo : EIATTR_MAXREG_COUNT
	.align		4
        /*009c*/ 	.byte	0x03, 0x1b
        /*009e*/ 	.short	0x0040


	//----- nvinfo : EIATTR_MERCURY_ISA_VERSION
	.align		4
        /*00a0*/ 	.byte	0x03, 0x5f
        /*00a2*/ 	.short	0x0101


	//----- nvinfo : EIATTR_VRC_CTA_INIT_COUNT
	.align		4
        /*00a4*/ 	.byte	0x02, 0x4a
	.zero		1
	.zero		1


	//----- nvinfo : EIATTR_EXIT_INSTR_OFFSETS
	.align		4
        /*00a8*/ 	.byte	0x04, 0x1c
        /*00aa*/ 	.short	(.L_2385 - .L_2384)


	//   ....[0]....
.L_2384:
        /*00ac*/ 	.word	0x00000010


	//----- nvinfo : EIATTR_MAX_THREADS
	.align		4
.L_2385:
        /*00b0*/ 	.byte	0x04, 0x05
        /*00b2*/ 	.short	(.L_2387 - .L_2386)
.L_2386:
        /*00b4*/ 	.word	0x00000140
        /*00b8*/ 	.word	0x00000001
        /*00bc*/ 	.word	0x00000001


	//----- nvinfo : EIATTR_CBANK_PARAM_SIZE
	.align		4
.L_2387:
        /*00c0*/ 	.byte	0x03, 0x19
        /*00c2*/ 	.short	0x0048


	//----- nvinfo : EIATTR_PARAM_CBANK
	.align		4
        /*00c4*/ 	.byte	0x04, 0x0a
        /*00c6*/ 	.short	(.L_2389 - .L_2388)
	.align		4
.L_2388:
        /*00c8*/ 	.word	index@(.nv.constant0._ZN13group_norm_v214gn_cuda_kernelI6__halfLi320ELi3ELi16ELi40ELi1024ELb1ELi32ELi320ELi320ELi4ELb1ELi10ELb0ELb0ENS_16CompileConditionILi1000EEEEEvPT_PKS4_S7_S7_flPfS8_Pj)
        /*00cc*/ 	.short	0x0380
        /*00ce*/ 	.short	0x0048


	//----- nvinfo : EIATTR_SW_WAR
	.align		4
.L_2389:
        /*00d0*/ 	.byte	0x04, 0x36
        /*00d2*/ 	.short	(.L_2391 - .L_2390)
.L_2390:
        /*00d4*/ 	.word	0x00000008
.L_2391:


//--------------------- .nv.info._ZN13group_norm_v214gn_cuda_kernelI6__halfLi320ELi1ELi16ELi40ELi1024ELb1ELi64ELi320ELi320ELi4ELb1ELi9ELb0ELb0ENS_16CompileConditionILi1000EEEEEvPT_PKS4_S7_S7_flPfS8_Pj --------------------------
	.section	.nv.info._ZN13group_norm_v214gn_cuda_kernelI6__halfLi320ELi1ELi16ELi40ELi1024ELb1ELi64ELi320ELi320ELi4ELb1ELi9ELb0ELb0ENS_16CompileConditionILi1000EEEEEvPT_PKS4_S7_S7_flPfS8_Pj,"",@"SHT_CUDA_INFO"
	.sectionflags	@""
	.align	4


	//----- nvinfo : EIATTR_CUDA_API_VERSION
	.align		4
        /*0000*/ 	.byte	0x04, 0x37
        /*0002*/ 	.short	(.L_2393 - .L_2392)
.L_2392:
        /*0004*/ 	.word	0x00000082


	//----- nvinfo : EIATTR_KPARAM_INFO
	.align		4
.L_2393:
        /*0008*/ 	.byte	0x04, 0x17
        /*000a*/ 	.short	(.L_2395 - .L_2394)
.L_2394:
        /*000c*/ 	.word	0x00000000
        /*0010*/ 	.short	0x0008
        /*0012*/ 	.short	0x0040
        /*0014*/ 	.byte	0x00, 0xf5, 0x21, 0x00


	//----- nvinfo : EIATTR_KPARAM_INFO
	.align		4
.L_2395:
        /*0018*/ 	.byte	0x04, 0x17
        /*001a*/ 	.short	(.L_2397 - .L_2396)
.L_2396:
        /*001c*/ 	.word	0x00000000
        /*0020*/ 	.short	0x0007
        /*0022*/ 	.short	0x0038
        /*0024*/ 	.byte	0x00, 0xf5, 0x21, 0x00


	//----- nvinfo : EIATTR_KPARAM_INFO
	.align		4
.L_2397:
        /*0028*/ 	.byte	0x04, 0x17
        /*002a*/ 	.short	(.L_2399 - .L_2398)
.L_2398:
        /*002c*/ 	.word	0x00000000
        /*0030*/ 	.short	0x0006
        /*0032*/ 	.short	0x0030
        /*0034*/ 	.byte	0x00, 0xf5, 0x21, 0x00


	//----- nvinfo : EIATTR_KPARAM_INFO
	.align		4
.L_2399:
        /*0038*/ 	.byte	0x04, 0x17
        /*003a*/ 	.short	(.L_2401 - .L_2400)
.L_2400:
        /*003c*/ 	.word	0x00000000
        /*0040*/ 	.short	0x0005
        /*0042*/ 	.short	0x0028
        /*0044*/ 	.byte	0x00, 0xf0, 0x21, 0x00


	//----- nvinfo : EIATTR_KPARAM_INFO
	.align		4
.L_2401:
        /*0048*/ 	.byte	0x04, 0x17
        /*004a*/ 	.short	(.L_2403 - .L_2402)
.L_2402:
        /*004c*/ 	.word	0x00000000
        /*0050*/ 	.short	0x0004
        /*0052*/ 	.short	0x0020
        /*0054*/ 	.byte	0x00, 0xf0, 0x11, 0x00


	//----- nvinfo : EIATTR_KPARAM_INFO
	.align		4
.L_2403:
        /*0058*/ 	.byte	0x04, 0x17
        /*005a*/ 	.short	(.L_2405 - .L_2404)
.L_2404:
        /*005c*/ 	.word	0x00000000
        /*0060*/ 	.short	0x0003
        /*0062*/ 	.short	0x0018
        /*0064*/ 	.byte	0x00, 0xf5, 0x21, 0x00


	//----- nvinfo : EIATTR_KPARAM_INFO
	.align		4
.L_2405:
        /*0068*/ 	.byte	0x04, 0x17
        /*006a*/ 	.short	(.L_2407 - .L_2406)
.L_2406:
        /*006c*/ 	.word	0x00000000
        /*0070*/ 	.short	0x0002
        /*0072*/ 	.short	0x0010
        /*0074*/ 	.byte	0x00, 0xf5, 0x21, 0x00


	//----- nvinfo : EIATTR_KPARAM_INFO
	.align		4
.L_2407:
        /*0078*/ 	.byte	0x04, 0x17
        /*007a*/ 	.short	(.L_2409 - .L_2408)
.L_2408:
        /*007c*/ 	.word	0x00000000
        /*0080*/ 	.short	0x0001
        /*0082*/ 	.short	0x0008
        /*0084*/ 	.byte	0x00, 0xf5, 0x21, 0x00


	//----- nvinfo : EIATTR_KPARAM_INFO
	.align		4
.L_2409:
        /*0088*/ 	.byte	0x04, 0x17
        /*008a*/ 	.short	(.L_2411 - .L_2410)
.L_2410:
        /*008c*/ 	.word	0x00000000
        /*0090*/ 	.short	0x0000
        /*0092*/ 	.short	0x0000
        /*0094*/ 	.byte	0x00, 0xf5, 0x21, 0x00


	//----- nvinfo : EIATTR_SPARSE_MMA_MASK
	.align		4
.L_2411:
        /*0098*/ 	.byte	0x03, 0x50
        /*009a*/ 	.short	0x0000


	//----- nvinfo : EIATTR_MAXREG_COUNT
	.align		4
        /*009c*/ 	.byte	0x03, 0x1b
        /*009e*/ 	.short	0x00a8


	//----- nvinfo : EIATTR_MERCURY_ISA_VERSION
	.align		4
        /*00a0*/ 	.byte	0x03, 0x5f
        /*00a2*/ 	.short	0x0101


	//----- nvinfo : EIATTR_VRC_CTA_INIT_COUNT
	.align		4
        /*00a4*/ 	.byte	0x02, 0x4a
	.zero		1
	.zero		1


	//----- nvinfo : EIATTR_EXIT_INSTR_OFFSETS
	.align		4
        /*00a8*/ 	.byte	0x04, 0x1c
        /*00aa*/ 	.short	(.L_2413 - .L_2412)


	//   ....[0]....
.L_2412:
        /*00ac*/ 	.word	0x00000010


	//----- nvinfo : EIATTR_MAX_THREADS
	.align		4
.L_2413:
        /*00b0*/ 	.byte	0x04, 0x05
        /*00b2*/ 	.short	(.L_2415 - .L_2414)
.L_2414:
        /*00b4*/ 	.word	0x00000140
        /*00b8*/ 	.word	0x00000001
        /*00bc*/ 	.word	0x00000001


	//----- nvinfo : EIATTR_CBANK_PARAM_SIZE
	.align		4
.L_2415:
        /*00c0*/ 	.byte	0x03, 0x19
        /*00c2*/ 	.short	0x0048


	//----- nvinfo : EIATTR_PARAM_CBANK
	.align		4
        /*00c4*/ 	.byte	0x04, 0x0a
        /*00c6*/ 	.short	(.L_2417 - .L_2416)
	.align		4
.L_2416:
        /*00c8*/ 	.word	index@(.nv.constant0._ZN13group_norm_v214gn_cuda_kernelI6__halfLi320ELi1ELi16ELi40ELi1024ELb1ELi64ELi320ELi320ELi4ELb1ELi9ELb0ELb0ENS_16CompileConditionILi1000EEEEEvPT_PKS4_S7_S7_flPfS8_Pj)
        /*00cc*/ 	.short	0x0380
        /*00ce*/ 	.short	0x0048


	//----- nvinfo : EIATTR_SW_WAR
	.align		4
.L_2417:
        /*00d0*/ 	.byte	0x04, 0x36
        /*00d2*/ 	.short	(.L_2419 - .L_2418)
.L_2418:
        /*00d4*/ 	.word	0x00000008
.L_2419:


//--------------------- .nv.info._ZN13group_norm_v214gn_cuda_kernelI6__halfLi320ELi1ELi16ELi40ELi1024ELb1ELi128ELi320ELi320ELi4ELb1ELi18ELb0ELb0ENS_16CompileConditionILi1000EEEEEvPT_PKS4_S7_S7_flPfS8_Pj --------------------------
	.section	.nv.info._ZN13group_norm_v214gn_cuda_kernelI6__halfLi320ELi1ELi16ELi40ELi1024ELb1ELi128ELi320ELi320ELi4ELb1ELi18ELb0ELb0ENS_16CompileConditionILi1000EEEEEvPT_PKS4_S7_S7_flPfS8_Pj,"",@"SHT_CUDA_INFO"
	.sectionflags	@""
	.align	4


	//----- nvinfo : EIATTR_CUDA_API_VERSION
	.align		4
        /*0000*/ 	.byte	0x04, 0x37
        /*0002*/ 	.short	(.L_2421 - .L_2420)
.L_2420:
        /*0004*/ 	.word	0x00000082


	//----- nvinfo : EIATTR_KPARAM_INFO
	.align		4
.L_2421:
        /*0008*/ 	.byte	0x04, 0x17
        /*000a*/ 	.short	(.L_2423 - .L_2422)
.L_2422:
        /*000c*/ 	.word	0x00000000
        /*0010*/ 	.short	0x0008
        /*0012*/ 	.short	0x0040
        /*0014*/ 	.byte	0x00, 0xf5, 0x21, 0x00


	//----- nvinfo : EIATTR_KPARAM_INFO
	.align		4
.L_2423:
        /*0018*/ 	.byte	0x04, 0x17
        /*001a*/ 	.short	(.L_2425 - .L_2424)
.L_2424:
        /*001c*/ 	.word	0x00000000
        /*0020*/ 	.short	0x0007
        /*0022*/ 	.short	0x0038
        /*0024*/ 	.byte	0x00, 0xf5, 0x21, 0x00


	//----- nvinfo : EIATTR_KPARAM_INFO
	.align		4
.L_2425:
        /*0028*/ 	.byte	0x04, 0x17
        /*002a*/ 	.short	(.L_2427 - .L_2426)
.L_2426:
        /*002c*/ 	.word	0x00000000
        /*0030*/ 	.short	0x0006
        /*0032*/ 	.short	0x0030
        /*0034*/ 	.byte	0x00, 0xf5, 0x21, 0x00


	//----- nvinfo : EIATTR_KPARAM_INFO
	.align		4
.L_2427:
        /*0038*/ 	.byte	0x04, 0x17
        /*003a*/ 	.short	(.L_2429 - .L_2428)
.L_2428:
        /*003c*/ 	.word	0x00000000
        /*0040*/ 	.short	0x0005
        /*0042*/ 	.short	0x0028
        /*0044*/ 	.byte	0x00, 0xf0, 0x21, 0x00


	//----- nvinfo : EIATTR_KPARAM_INFO
	.align		4
.L_2429:
        /*0048*/ 	.byte	0x04, 0x17
        /*004a*/ 	.short	(.L_2431 - .L_2430)
.L_2430:
        /*004c*/ 	.word	0x00000000
        /*0050*/ 	.short	0x0004
        /*0052*/ 	.short	0x0020
        /*0054*/ 	.byte	0x00, 0xf0, 0x11, 0x00


	//----- nvinfo : EIATTR_KPARAM_INFO
	.align		4
.L_2431:
        /*0058*/ 	.byte	0x04, 0x17
        /*005a*/ 	.short	(.L_2433 - .L_2432)
.L_2432:
        /*005c*/ 	.word	0x00000000
        /*0060*/ 	.short	0x0003
        /*0062*/ 	.short	0x0018
        /*0064*/ 	.byte	0x00, 0xf5, 0x21, 0x00


	//----- nvinfo : EIATTR_KPARAM_INFO
	.align		4
.L_2433:
        /*0068*/ 	.byte	0x04, 0x17
        /*006a*/ 	.short	(.L_2435 - .L_2434)
.L_2434:
        /*006c*/ 	.word	0x00000000
        /*0070*/ 	.short	0x0002
        /*0072*/ 	.short	0x0010
        /*0074*/ 	.byte	0x00, 0xf5, 0x21, 0x00


	//----- nvinfo : EIATTR_KPARAM_INFO
	.align		4
.L_2435:
        /*0078*/ 	.byte	0x04, 0x17
        /*007a*/ 	.short	(.L_2437 - .L_2436)
.L_2436:
        /*007c*/ 	.word	0x00000000
        /*0080*/ 	.short	0x0001
        /*0082*/ 	.short	0x0008
        /*0084*/ 	.byte	0x00, 0xf5, 0x21, 0x00


	//----- nvinfo : EIATTR_KPARAM_INFO
	.align		4
.L_2437:
        /*0088*/ 	.byte	0x04, 0x17
        /*008a*/ 	.short	(.L_2439 - .L_2438)
.L_2438:
        /*008c*/ 	.word	0x00000000
        /*0090*/ 	.short	0x0000
        /*0092*/ 	.short	0x0000
        /*0094*/ 	.byte	0x00, 0xf5, 0x21, 0x00


	//----- nvinfo : EIATTR_SPARSE_MMA_MASK
	.align		4
.L_2439:
        /*0098*/ 	.byte	0x03, 0x50
        /*009a*/ 	.short	0x0000


	//----- nvinfo : EIATTR_MAXREG_COUNT
	.align		4
        /*009c*/ 	.byte	0x03, 0x1b
        /*009e*/ 	.short	0x00a8


	//----- nvinfo : EIATTR_MERCURY_ISA_VERSION
	.align		4
        /*00a0*/ 	.byte	0x03, 0x5f
        /*00a2*/ 	.short	0x0101


	//----- nvinfo : EIATTR_VRC_CTA_INIT_COUNT
	.align		4
        /*00a4*/ 	.byte	0x02, 0x4a
	.zero		1
	.zero		1


	//----- nvinfo : EIATTR_EXIT_INSTR_OFFSETS
	.align		4
        /*00a8*/ 	.byte	0x04, 0x1c
        /*00aa*/ 	.short	(.L_2441 - .L_2440)


	//   ....[0]....
.L_2440:
        /*00ac*/ 	.word	0x00000010


	//----- nvinfo : EIATTR_MAX_THREADS
	.align		4
.L_2441:
        /*00b0*/ 	.byte	0x04, 0x05
        /*00b2*/ 	.short	(.L_2443 - .L_2442)
.L_2442:
        /*00b4*/ 	.word	0x00000140
        /*00b8*/ 	.word	0x00000001
        /*00bc*/ 	.word	0x00000001


	//----- nvinfo : EIATTR_CBANK_PARAM_SIZE
	.align		4
.L_2443:
        /*00c0*/ 	.byte	0x03, 0x19
        /*00c2*/ 	.short	0x0048


	//----- nvinfo : EIATTR_PARAM_CBANK
	.align		4
        /*00c4*/ 	.byte	0x04, 0x0a
        /*00c6*/ 	.short	(.L_2445 - .L_2444)
	.align		4
.L_2444:
        /*00c8*/ 	.word	index@(.nv.constant0._ZN13group_norm_v214gn_cuda_kernelI6__halfLi320ELi1ELi16ELi40ELi1024ELb1ELi128ELi320ELi320ELi4ELb1ELi18ELb0ELb0ENS_16CompileConditionILi1000EEEEEvPT_PKS4_S7_S7_flPfS8_Pj)
        /*00cc*/ 	.short	0x0380
        /*00ce*/ 	.short	0x0048


	//----- nvinfo : EIATTR_SW_WAR
	.align		4
.L_2445:
        /*00d0*/ 	.byte	0x04, 0x36
        /*00d2*/ 	.short	(.L_2447 - .L_2446)
.L_2446:
        /*00d4*/ 	.word	0x00000008
.L_2447:


//--------------------- .nv.info._ZN13group_norm_v214gn_cuda_kernelI6__halfLi320ELi3ELi16ELi40ELi1024ELb1ELi64ELi320ELi320ELi4ELb1ELi21ELb0ELb0ENS_16CompileConditionILi1000EEEEEvPT_PKS4_S7_S7_flPfS8_Pj --------------------------
	.section	.nv.info._ZN13group_norm_v214gn_cuda_kernelI6__halfLi320ELi3ELi16ELi40ELi1024ELb1ELi64ELi320ELi320ELi4ELb1ELi21ELb0ELb0ENS_16CompileConditionILi1000EEEEEvPT_PKS4_S7_S7_flPfS8_Pj,"",@"SHT_CUDA_INFO"
	.sectionflags	@""
	.align	4


	//----- nvinfo : EIATTR_CUDA_API_VERSION
	.align		4
        /*0000*/ 	.byte	0x04, 0x37
        /*0002*/ 	.short	(.L_2449 - .L_2448)
.L_2448:
        /*0004*/ 	.word	0x00000082


	//----- nvinfo : EIATTR_KPARAM_INFO
	.align		4
.L_2449:
        /*0008*/ 	.byte	0x04, 0x17
        /*000a*/ 	.short	(.L_2451 - .L_2450)
.L_2450:
        /*000c*/ 	.word	0x00000000
        /*0010*/ 	.short	0x0008
        /*0012*/ 	.short	0x0040
        /*0014*/ 	.byte	0x00, 0xf5, 0x21, 0x00


	//----- nvinfo : EIATTR_KPARAM_INFO
	.align		4
.L_2451:
        /*0018*/ 	.byte	0x04, 0x17
        /*001a*/ 	.short	(.L_2453 - .L_2452)
.L_2452:
        /*001c*/ 	.word	0x00000000
        /*0020*/ 	.short	0x0007
        /*0022*/ 	.short	0x0038
        /*0024*/ 	.byte	0x00, 0xf5, 0x21, 0x00


	//----- nvinfo : EIATTR_KPARAM_INFO
	.align		4
.L_2453:
        /*0028*/ 	.byte	0x04, 0x17
        /*002a*/ 	.short	(.L_2455 - .L_2454)
.L_2454:
        /*002c*/ 	.word	0x00000000
        /*0030*/ 	.short	0x0006
        /*0032*/ 	.short	0x0030
        /*0034*/ 	.byte	0x00, 0xf5, 0x21, 0x00


	//----- nvinfo : EIATTR_KPARAM_INFO
	.align		4
.L_2455:
        /*0038*/ 	.byte	0x04, 0x17
        /*003a*/ 	.short	(.L_2457 - .L_2456)
.L_2456:
        /*003c*/ 	.word	0x00000000
        /*0040*/ 	.short	0x0005
        /*0042*/ 	.short	0x0028
        /*0044*/ 	.byte	0x00, 0xf0, 0x21, 0x00


	//----- nvinfo : EIATTR_KPARAM_INFO
	.align		4
.L_2457:
        /*0048*/ 	.byte	0x04, 0x17
        /*004a*/ 	.short	(.L_2459 - .L_2458)
.L_2458:
        /*004c*/ 	.word	0x00000000
        /*0050*/ 	.short	0x0004
        /*0052*/ 	.short	0x0020
        /*0054*/ 	.byte	0x00, 0xf0, 0x11, 0x00


	//----- nvinfo : EIATTR_KPARAM_INFO
	.align		4
.L_2459:
        /*0058*/ 	.byte	0x04, 0x17
        /*005a*/ 	.short	(.L_2461 - .L_2460)
.L_2460:
        /*005c*/ 	.word	0x00000000
        /*0060*/ 	.short	0x0003
        /*0062*/ 	.short	0x0018
        /*0064*/ 	.byte	0x00, 0xf5, 0x21, 0x00


	//----- nvinfo : EIATTR_KPARAM_INFO
	.align		4
.L_2461:
        /*0068*/ 	.byte	0x04, 0x17
        /*006a*/ 	.short	(.L_2463 - .L_2462)
.L_2462:
        /*006c*/ 	.word	0x00000000
        /*0070*/ 	.short	0x0002
        /*0072*/ 	.short	0x0010
        /*0074*/ 	.byte	0x00, 0xf5, 0x21, 0x00


	//----- nvinfo : EIATTR_KPARAM_INFO
	.align		4
.L_2463:
        /*0078*/ 	.byte	0x04, 0x17
        /*007a*/ 	.short	(.L_2465 - .L_2464)
.L_2464:
        /*007c*/ 	.word	0x00000000
        /*0080*/ 	.short	0x0001
        /*0082*/ 	.short	0x0008
        /*0084*/ 	.byte	0x00, 0xf5, 0x21, 0x00


	//----- nvinfo : EIATTR_KPARAM_INFO
	.align		4
.L_2465:
        /*0088*/ 	.byte	0x04, 0x17
        /*008a*/ 	.short	(.L_2467 - .L_2466)
.L_2466:
        /*008c*/ 	.word	0x00000000
        /*0090*/ 	.short	0x0000
        /*0092*/ 	.short	0x0000
        /*0094*/ 	.byte	0x00, 0xf5, 0x21, 0x00


	//----- nvinfo : EIATTR_SPARSE_MMA_MASK
	.align		4
.L_2467:
        /*0098*/ 	.byte	0x03, 0x50
        /*009a*/ 	.short	0x0000


	//----- nvinfo : EIATTR_MAXREG_COUNT
	.align		4
        /*009c*/ 	.byte	0x03, 0x1b
        /*009e*/ 	.short	0x0040


	//----- nvinfo : EIATTR_MERCURY_ISA_VERSION
	.align		4
        /*00a0*/ 	.byte	0x03, 0x5f
        /*00a2*/ 	.short	0x0101


	//----- nvinfo : EIATTR_VRC_CTA_INIT_COUNT
	.align		4
        /*00a4*/ 	.byte	0x02, 0x4a
	.zero		1
	.zero		1


	//----- nvinfo : EIATTR_EXIT_INSTR_OFFSETS
	.align		4
        /*00a8*/ 	.byte	0x04, 0x1c
        /*00aa*/ 	.short	(.L_2469 - .L_2468)


	//   ....[0]....
.L_2468:
        /*00ac*/ 	.word	0x00000010


	//----- nvinfo : EIATTR_MAX_THREADS
	.align		4
.L_2469:
        /*00b0*/ 	.byte	0x04, 0x05
        /*00b2*/ 	.short	(.L_2471 - .L_2470)
.L_2470:
        /*00b4*/ 	.word	0x00000140
        /*00b8*/ 	.word	0x00000001
        /*00bc*/ 	.word	0x00000001


	//----- nvinfo : EIATTR_CBANK_PARAM_SIZE
	.align		4
.L_2471:
        /*00c0*/ 	.byte	0x03, 0x19
        /*00c2*/ 	.short	0x0048


	//----- nvinfo : EIATTR_PARAM_CBANK
	.align		4
        /*00c4*/ 	.byte	0x04, 0x0a
        /*00c6*/ 	.short	(.L_2473 - .L_2472)
	.align		4
.L_2472:
        /*00c8*/ 	.word	index@(.nv.constant0._ZN13group_norm_v214gn_cuda_kernelI6__halfLi320ELi3ELi16ELi40ELi1024ELb1ELi64ELi320ELi320ELi4ELb1ELi21ELb0ELb0ENS_16CompileConditionILi1000EEEEEvPT_PKS4_S7_S7_flPfS8_Pj)
        /*00cc*/ 	.short	0x0380
        /*00ce*/ 	.short	0x0048


	//----- nvinfo : EIATTR_SW_WAR
	.align		4
.L_2473:
        /*00d0*/ 	.byte	0x04, 0x36
        /*00d2*/ 	.short	(.L_2475 - .L_2474)
.L_2474:
        /*00d4*/ 	.word	0x00000008
.L_2475:


//--------------------- .nv.info._ZN13group_norm_v214gn_cuda_kernelI6__halfLi320ELi2ELi16ELi40ELi1024ELb1ELi64ELi320ELi320ELi4ELb1ELi18ELb0ELb0ENS_16CompileConditionILi1000EEEEEvPT_PKS4_S7_S7_flPfS8_Pj --------------------------
	.section	.nv.info._ZN13group_norm_v214gn_cuda_kernelI6__halfLi320ELi2ELi16ELi40ELi1024ELb1ELi64ELi320ELi320ELi4ELb1ELi18ELb0ELb0ENS_16CompileConditionILi1000EEEEEvPT_PKS4_S7_S7_flPfS8_Pj,"",@"SHT_CUDA_INFO"
	.sectionflags	@""
	.align	4


	//----- nvinfo : EIATTR_CUDA_API_VERSION
	.align		4
        /*0000*/ 	.byte	0x04, 0x37
        /*0002*/ 	.short	(.L_2477 - .L_2476)
.L_2476:
        /*0004*/ 	.word	0x00000082


	//----- nvinfo : EIATTR_KPARAM_INFO
	.align		4
.L_2477:
        /*0008*/ 	.byte	0x04, 0x17
        /*000a*/ 	.short	(.L_2479 - .L_2478)
.L_2478:
        /*000c*/ 	.word	0x00000000
        /*0010*/ 	.short	0x0008
        /*0012*/ 	.short	0x0040
        /*0014*/ 	.byte	0x00, 0xf5, 0x21, 0x00


	//----- nvinfo : EIATTR_KPARAM_INFO
	.align		4
.L_2479:
        /*0018*/ 	.byte	0x04, 0x17
        /*001a*/ 	.short	(.L_2481 - .L_2480)
.L_2480:
        /*001c*/ 	.word	0x00000000
        /*0020*/ 	.short	0x0007
        /*0022*/ 	.short	0x0038
        /*0024*/ 	.byte	0x00, 0xf5, 0x21, 0x00


	//----- nvinfo : EIATTR_KPARAM_INFO
	.align		4
.L_2481:
        /*0028*/ 	.byte	0x04, 0x17
        /*002a*/ 	.short	(.L_2483 - .L_2482)
.L_2482:
        /*002c*/ 	.word	0x00000000
        /*0030*/ 	.short	0x0006
        /*0032*/ 	.short	0x0030
        /*0034*/ 	.byte	0x00, 0xf5, 0x21, 0x00


	//----- nvinfo : EIATTR_KPARAM_INFO
	.align		4
.L_2483:
        /*0038*/ 	.byte	0x04, 0x17
        /*003a*/ 	.short	(.L_2485 - .L_2484)
.L_2484:
        /*003c*/ 	.word	0x00000000
        /*0040*/ 	.short	0x0005
        /*0042*/ 	.short	0x0028
        /*0044*/ 	.byte	0x00, 0xf0, 0x21, 0x00


	//----- nvinfo : EIATTR_KPARAM_INFO
	.align		4
.L_2485:
        /*0048*/ 	.byte	0x04, 0x17
        /*004a*/ 	.short	(.L_2487 - .L_2486)
.L_2486:
        /*004c*/ 	.word	0x00000000
        /*0050*/ 	.short	0x0004
        /*0052*/ 	.short	0x0020
        /*0054*/ 	.byte	0x00, 0xf0, 0x11, 0x00


	//----- nvinfo : EIATTR_KPARAM_INFO
	.align		4
.L_2487:
        /*0058*/ 	.byte	0x04, 0x17
        /*005a*/ 	.short	(.L_2489 - .L_2488)
.L_2488:
        /*005c*/ 	.word	0x00000000
        /*0060*/ 	.short	0x0003
        /*0062*/ 	.short	0x0018
        /*0064*/ 	.byte	0x00, 0xf5, 0x21, 0x00


	//----- nvinfo : EIATTR_KPARAM_INFO
	.align		4
.L_2489:
        /*0068*/ 	.byte	0x04, 0x17
        /*006a*/ 	.short	(.L_2491 - .L_2490)
.L_2490:
        /*006c*/ 	.word	0x00000000
        /*0070*/ 	.short	0x0002
        /*0072*/ 	.short	0x0010
        /*0074*/ 	.byte	0x00, 0xf5, 0x21, 0x00


	//----- nvinfo : EIATTR_KPARAM_INFO
	.align		4
.L_2491:
        /*0078*/ 	.byte	0x04, 0x17
        /*007a*/ 	.short	(.L_2493 - .L_2492)
.L_2492:
        /*007c*/ 	.word	0x00000000
        /*0080*/ 	.short	0x0001
        /*0082*/ 	.short	0x0008
        /*0084*/ 	.byte	0x00, 0xf5, 0x21, 0x00


	//----- nvinfo : EIATTR_KPARAM_INFO
	.align		4
.L_2493:
        /*0088*/ 	.byte	0x04, 0x17
        /*008a*/ 	.short	(.L_2495 - .L_2494)
.L_2494:
        /*008c*/ 	.word	0x00000000
        /*0090*/ 	.short	0x0000
        /*0092*/ 	.short	0x0000
        /*0094*/ 	.byte	0x00, 0xf5, 0x21, 0x00


	//----- nvinfo : EIATTR_SPARSE_MMA_MASK
	.align		4
.L_2495:
        /*0098*/ 	.byte	0x03, 0x50
        /*009a*/ 	.short	0x0000


	//----- nvinfo : EIATTR_MAXREG_COUNT
	.align		4
        /*009c*/ 	.byte	0x03, 0x1b
        /*009e*/ 	.short	0x0060


	//----- nvinfo : EIATTR_MERCURY_ISA_VERSION
	.align		4
        /*00a0*/ 	.byte	0x03, 0x5f
        /*00a2*/ 	.short	0x0101


	//----- nvinfo : EIATTR_VRC_CTA_INIT_COUNT
	.align		4
        /*00a4*/ 	.byte	0x02, 0x4a
	.zero		1
	.zero		1


	//----- nvinfo : EIATTR_EXIT_INSTR_OFFSETS
	.align		4
        /*00a8*/ 	.byte	0x04, 0x1c
        /*00aa*/ 	.short	(.L_2497 - .L_2496)


	//   ....[0]....
.L_2496:
        /*00ac*/ 	.word	0x00000010


	//----- nvinfo : EIATTR_MAX_THREADS
	.align		4
.L_2497:
        /*00b0*/ 	.byte	0x04, 0x05
        /*00b2*/ 	.short	(.L_2499 - .L_2498)
.L_2498:
        /*00b4*/ 	.word	0x00000140
        /*00b8*/ 	.word	0x00000001
        /*00bc*/ 	.word	0x00000001


	//----- nvinfo : EIATTR_CBANK_PARAM_SIZE
	.align		4
.L_2499:
        /*00c0*/ 	.byte	0x03, 0x19
        /*00c2*/ 	.short	0x0048


	//----- nvinfo : EIATTR_PARAM_CBANK
	.align		4
        /*00c4*/ 	.byte	0x04, 0x0a
        /*00c6*/ 	.short	(.L_2501 - .L_2500)
	.align		4
.L_2500:
        /*00c8*/ 	.word	index@(.nv.constant0._ZN13group_norm_v214gn_cuda_kernelI6__halfLi320ELi2ELi16ELi40ELi1024ELb1ELi64ELi320ELi320ELi4ELb1ELi18ELb0ELb0ENS_16CompileConditionILi1000EEEEEvPT_PKS4_S7_S7_flPfS8_Pj)
        /*00cc*/ 	.short	0x0380
        /*00ce*/ 	.short	0x0048


	//----- nvinfo : EIATTR_SW_WAR
	.align		4
.L_2501:
        /*00d0*/ 	.byte	0x04, 0x36
        /*00d2*/ 	.short	(.L_2503 - .L_2502)
.L_2502:
        /*00d4*/ 	.word	0x00000008
.L_2503:


//--------------------- .nv.callgraph             --------------------------
	.section	.nv.callgraph,"",@"SHT_CUDA_CALLGRAPH"
	.align	4
	.sectionentsize	8
	.align		4
        /*0000*/ 	.word	0x00000000
	.align		4
        /*0004*/ 	.word	0xffffffff
	.align		4
        /*0008*/ 	.word	0x00000000
	.align		4
        /*000c*/ 	.word	0xfffffffe
	.align		4
        /*0010*/ 	.word	0x00000000
	.align		4
        /*0014*/ 	.word	0xfffffffd
	.align		4
        /*0018*/ 	.word	0x00000000
	.align		4
        /*001c*/ 	.word	0xfffffffc


//--------------------- .text._ZN13group_norm_v218gn_bwd_cuda_kernelI13__nv_bfloat16Li320ELi3ELi32ELi20ELi1024ELb0ELb1ELi8ELi320ELi320ELi4ELb1ELi2ELb0ELb0ELNS_15WgradSyncMethodE3ENS_16CompileConditionILi1000EEEEEvPT_S6_S6_PKS5_S8_S8_S8_PKfflPfPj --------------------------
	.section	.text._ZN13group_norm_v218gn_bwd_cuda_kernelI13__nv_bfloat16Li320ELi3ELi32ELi20ELi1024ELb0ELb1ELi8ELi320ELi320ELi4ELb1ELi2ELb0ELb0ELNS_15WgradSyncMethodE3ENS_16CompileConditionILi1000EEEEEvPT_S6_S6_PKS5_S8_S8_S8_PKfflPfPj,"ax",@progbits
	.align	128
        .global         _ZN13group_norm_v218gn_bwd_cuda_kernelI13__nv_bfloat16Li320ELi3ELi32ELi20ELi1024ELb0ELb1ELi8ELi320ELi320ELi4ELb1ELi2ELb0ELb0ELNS_15WgradSyncMethodE3ENS_16CompileConditionILi1000EEEEEvPT_S6_S6_PKS5_S8_S8_S8_PKfflPfPj
        .type           _ZN13group_norm_v218gn_bwd_cuda_kernelI13__nv_bfloat16Li320ELi3ELi32ELi20ELi1024ELb0ELb1ELi8ELi320ELi320ELi4ELb1ELi2ELb0ELb0ELNS_15WgradSyncMethodE3ENS_16CompileConditionILi1000EEEEEvPT_S6_S6_PKS5_S8_S8_S8_PKfflPfPj,@function
        .size           _ZN13group_norm_v218gn_bwd_cuda_kernelI13__nv_bfloat16Li320ELi3ELi32ELi20ELi1024ELb0ELb1ELi8ELi320ELi320ELi4ELb1ELi2ELb0ELb0ELNS_15WgradSyncMethodE3ENS_16CompileConditionILi1000EEEEEvPT_S6_S6_PKS5_S8_S8_S8_PKfflPfPj,(.L_x_68 - _ZN13group_norm_v218gn_bwd_cuda_kernelI13__nv_bfloat16Li320ELi3ELi32ELi20ELi1024ELb0ELb1ELi8ELi320ELi320ELi4ELb1ELi2ELb0ELb0ELNS_15WgradSyncMethodE3ENS_16CompileConditionILi1000EEEEEvPT_S6_S6_PKS5_S8_S8_S8_PKfflPfPj)
        .other          _ZN13group_norm_v218gn_bwd_cuda_kernelI13__nv_bfloat16Li320ELi3ELi32ELi20ELi1024ELb0ELb1ELi8ELi320ELi320ELi4ELb1ELi2ELb0ELb0ELNS_15WgradSyncMethodE3ENS_16CompileConditionILi1000EEEEEvPT_S6_S6_PKS5_S8_S8_S8_PKfflPfPj,@"STO_CUDA_ENTRY STV_DEFAULT"
_ZN13group_norm_v218gn_bwd_cuda_kernelI13__nv_bfloat16Li320ELi3ELi32ELi20ELi1024ELb0ELb1ELi8ELi320ELi320ELi4ELb1ELi2ELb0ELb0ELNS_15WgradSyncMethodE3ENS_16CompileConditionILi1000EEEEEvPT_S6_S6_PKS5_S8_S8_S8_PKfflPfPj:
.text._ZN13group_norm_v218gn_bwd_cuda_kernelI13__nv_bfloat16Li320ELi3ELi32ELi20ELi1024ELb0ELb1ELi8ELi320ELi320ELi4ELb1ELi2ELb0ELb0ELNS_15WgradSyncMethodE3ENS_16CompileConditionILi1000EEEEEvPT_S6_S6_PKS5_S8_S8_S8_PKfflPfPj:
[----:B------:R-:W-:Y:S01]  /*0000*/  LDC R1, c[0x0][0x37c] ;  /* 0x0000df00ff017b82 */ /* 0x000fe20000000800 */
[----:B------:R-:W-:Y:S05]  /*0010*/  EXIT ;  /* 0x000000000000794d */ /* 0x000fea0003800000 */
.L_x_0:
[----:B------:R-:W-:-:S00]  /*0020*/  BRA `(.L_x_0) ;  /* 0xfffffffc00fc7947 */ /* 0x000fc0000383ffff */
[----:B------:R-:W-:-:S00]  /*0030*/  NOP ;  /* 0x0000000000007918 */ /* 0x000fc00000000000 */
        /* <DEDUP_REMOVED lines=12> */
.L_x_68:


//--------------------- .text._ZN13group_norm_v218gn_bwd_cuda_kernelI13__nv_bfloat16Li320ELi1ELi32ELi20ELi1024ELb0ELb1ELi16ELi320ELi320ELi4ELb1ELi2ELb0ELb0ELNS_15WgradSyncMethodE3ENS_16CompileConditionILi1000EEEEEvPT_S6_S6_PKS5_S8_S8_S8_PKfflPfPj --------------------------
	.section	.text._ZN13group_norm_v218gn_bwd_cuda_kernelI13__nv_bfloat16Li320ELi1ELi32ELi20ELi1024ELb0ELb1ELi16ELi320ELi320ELi4ELb1ELi2ELb0ELb0ELNS_15WgradSyncMethodE3ENS_16CompileConditionILi1000EEEEEvPT_S6_S6_PKS5_S8_S8_S8_PKfflPfPj,"ax",@progbits
	.align	128
        .global         _ZN13group_norm_v218gn_bwd_cuda_kernelI13__nv_bfloat16Li320ELi1ELi32ELi20ELi1024ELb0ELb1ELi16ELi320ELi320ELi4ELb1ELi2ELb0ELb0ELNS_15WgradSyncMethodE3ENS_16CompileConditionILi1000EEEEEvPT_S6_S6_PKS5_S8_S8_S8_PKfflPfPj
        .type           _ZN13group_norm_v218gn_bwd_cuda_kernelI13__nv_bfloat16Li320ELi1ELi32ELi20ELi1024ELb0ELb1ELi16ELi320ELi320ELi4ELb1ELi2ELb0ELb0ELNS_15WgradSyncMethodE3ENS_16CompileConditionILi1000EEEEEvPT_S6_S6_PKS5_S8_S8_S8_PKfflPfPj,@function
        .size           _ZN13group_norm_v218gn_bwd_cuda_kernelI13__nv_bfloat16Li320ELi1ELi32ELi20ELi1024ELb0ELb1ELi16ELi320ELi320ELi4ELb1ELi2ELb0ELb0ELNS_15WgradSyncMethodE3ENS_16CompileConditionILi1000EEEEEvPT_S6_S6_PKS5_S8_S8_S8_PKfflPfPj,(.L_x_69 - _ZN13group_norm_v218gn_bwd_cuda_kernelI13__nv_bfloat16Li320ELi1ELi32ELi20ELi1024ELb0ELb1ELi16ELi320ELi320ELi4ELb1ELi2ELb0ELb0ELNS_15WgradSyncMethodE3ENS_16CompileConditionILi1000EEEEEvPT_S6_S6_PKS5_S8_S8_S8_PKfflPfPj)
        .other          _ZN13group_norm_v218gn_bwd_cuda_kernelI13__nv_bfloat16Li320ELi1ELi32ELi20ELi1024ELb0ELb1ELi16ELi320ELi320ELi4ELb1ELi2ELb0ELb0ELNS_15WgradSyncMethodE3ENS_16CompileConditionILi1000EEEEEvPT_S6_S6_PKS5_S8_S8_S8_PKfflPfPj,@"STO_CUDA_ENTRY STV_DEFAULT"
_ZN13group_norm_v218gn_bwd_cuda_kernelI13__nv_bfloat16Li320ELi1ELi32ELi20ELi1024ELb0ELb1ELi16ELi320ELi320ELi4ELb1ELi2ELb0ELb0ELNS_15WgradSyncMethodE3ENS_16CompileConditionILi1000EEEEEvPT_S6_S6_PKS5_S8_S8_S8_PKfflPfPj:
.text._ZN13group_norm_v218gn_bwd_cuda_kernelI13__nv_bfloat16Li320ELi1ELi32ELi20ELi1024ELb0ELb1ELi16ELi320ELi320ELi4ELb1ELi2ELb0ELb0ELNS_15WgradSyncMethodE3ENS_16CompileConditionILi1000EEEEEvPT_S6_S6_PKS5_S8_S8_S8_PKfflPfPj:
[----:B------:R-:W-:Y:S01]  /*0000*/  LDC R1, c[0x0][0x37c] ;  /* 0x0000df00ff017b82 */ /* 0x000fe20000000800 */
[----:B------:R-:W-:Y:S05]  /*0010*/  EXIT ;  /* 0x000000000000794d */ /* 0x000fea0003800000 */
.L_x_1:
        /* <DEDUP_REMOVED lines=14> */
.L_x_69:


//--------------------- .text._ZN13group_norm_v218gn_bwd_cuda_kernelI13__nv_bfloat16Li320ELi3ELi32ELi20ELi1024ELb0ELb1ELi16ELi320ELi320ELi4ELb1ELi4ELb0ELb0ELNS_15WgradSyncMethodE3ENS_16CompileConditionILi1000EEEEEvPT_S6_S6_PKS5_S8_S8_S8_PKfflPfPj --------------------------
	.section	.text._ZN13group_norm_v218gn_bwd_cuda_kernelI13__nv_bfloat16Li320ELi3ELi32ELi20ELi1024ELb0ELb1ELi16ELi320ELi320ELi4ELb1ELi4ELb0ELb0ELNS_15WgradSyncMethodE3ENS_16CompileConditionILi1000EEEEEvPT_S6_S6_PKS5_S8_S8_S8_PKfflPfPj,"ax",@progbits
	.align	128
        .global         _ZN13group_norm_v218gn_bwd_cuda_kernelI13__nv_bfloat16Li320ELi3ELi32ELi20ELi1024ELb0ELb1ELi16ELi320ELi320ELi4ELb1ELi4ELb0ELb0ELNS_15WgradSyncMethodE3ENS_16CompileConditionILi1000EEEEEvPT_S6_S6_PKS5_S8_S8_S8_PKfflPfPj
        .type           _ZN13group_norm_v218gn_bwd_cuda_kernelI13__nv_bfloat16Li320ELi3ELi32ELi20ELi1024ELb0ELb1ELi16ELi320ELi320ELi4ELb1ELi4ELb0ELb0ELNS_15WgradSyncMethodE3ENS_16CompileConditionILi1000EEEEEvPT_S6_S6_PKS5_S8_S8_S8_PKfflPfPj,@function
        .size           _ZN13group_norm_v218gn_bwd_cuda_kernelI13__nv_bfloat16Li320ELi3ELi32ELi20ELi1024ELb0ELb1ELi16ELi320ELi320ELi4ELb1ELi4ELb0ELb0ELNS_15WgradSyncMethodE3ENS_16CompileConditionILi1000EEEEEvPT_S6_S6_PKS5_S8_S8_S8_PKfflPfPj,(.L_x_70 - _ZN13group_norm_v218gn_bwd_cuda_kernelI13__nv_bfloat16Li320ELi3ELi32ELi20ELi1024ELb0ELb1ELi16ELi320ELi320ELi4ELb1ELi4ELb0ELb0ELNS_15WgradSyncMethodE3ENS_16CompileConditionILi1000EEEEEvPT_S6_S6_PKS5_S8_S8_S8_PKfflPfPj)
        .other          _ZN13group_norm_v218gn_bwd_cuda_kernelI13__nv_bfloat16Li320ELi3ELi32ELi20ELi1024ELb0ELb1ELi16ELi320ELi320ELi4ELb1ELi4ELb0ELb0ELNS_15WgradSyncMethodE3ENS_16CompileConditionILi1000EEEEEvPT_S6_S6_PKS5_S8_S8_S8_PKfflPfPj,@"STO_CUDA_ENTRY STV_DEFAULT"
_ZN13group_norm_v218gn_bwd_cuda_kernelI13__nv_bfloat16Li320ELi3ELi32ELi20ELi1024ELb0ELb1ELi16ELi320ELi320ELi4ELb1ELi4ELb0ELb0ELNS_15WgradSyncMethodE3ENS_16CompileConditionILi1000EEEEEvPT_S6_S6_PKS5_S8_S8_S8_PKfflPfPj:
.text._ZN13group_norm_v218gn_bwd_cuda_kernelI13__nv_bfloat16Li320ELi3ELi32ELi20ELi1024ELb0ELb1ELi16ELi320ELi320ELi4ELb1ELi4ELb0ELb0ELNS_15WgradSyncMethodE3ENS_16CompileConditionILi1000EEEEEvPT_S6_S6_PKS5_S8_S8_S8_PKfflPfPj:
[----:B------:R-:W-:Y:S01]  /*0000*/  LDC R1, c[0x0][0x37c] ;  /* 0x0000df00ff017b82 */ /* 0x000fe20000000800 */
[----:B------:R-:W-:Y:S05]  /*0010*/  EXIT ;  /* 0x000000000000794d */ /* 0x000fea0003800000 */
.L_x_2:
        /* <DEDUP_REMOVED lines=14> */
.L_x_70:


//--------------------- .text._ZN13group_norm_v218gn_bwd_cuda_kernelI13__nv_bfloat16Li320ELi1ELi32ELi20ELi1024ELb0ELb1ELi32ELi320ELi320ELi4ELb1ELi4ELb0ELb0ELNS_15WgradSyncMethodE3ENS_16CompileConditionILi1000EEEEEvPT_S6_S6_PKS5_S8_S8_S8_PKfflPfPj --------------------------
	.section	.text._ZN13group_norm_v218gn_bwd_cuda_kernelI13__nv_bfloat16Li320ELi1ELi32ELi20ELi1024ELb0ELb1ELi32ELi320ELi320ELi4ELb1ELi4ELb0ELb0ELNS_15WgradSyncMethodE3ENS_16CompileConditionILi1000EEEEEvPT_S6_S6_PKS5_S8_S8_S8_PKfflPfPj,"ax",@progbits
	.align	128
        .global         _ZN13group_norm_v218gn_bwd_cuda_kernelI13__nv_bfloat16Li320ELi1ELi32ELi20ELi1024ELb0ELb1ELi32ELi320ELi320ELi4ELb1ELi4ELb0ELb0ELNS_15WgradSyncMethodE3ENS_16CompileConditionILi1000EEEEEvPT_S6_S6_PKS5_S8_S8_S8_PKfflPfPj
        .type           _ZN13group_norm_v218gn_bwd_cuda_kernelI13__nv_bfloat16Li320ELi1ELi32ELi20ELi1024ELb0ELb1ELi32ELi320ELi320ELi4ELb1ELi4ELb0ELb0ELNS_15WgradSyncMethodE3ENS_16CompileConditionILi1000EEEEEvPT_S6_S6_PKS5_S8_S8_S8_PKfflPfPj,@function
        .size           _ZN13group_norm_v218gn_bwd_cuda_kernelI13__nv_bfloat16Li320ELi1ELi32ELi20ELi1024ELb0ELb1ELi32ELi320ELi320ELi4ELb1ELi4ELb0ELb0ELNS_15WgradSyncMethodE3ENS_16CompileConditionILi1000EEEEEvPT_S6_S6_PKS5_S8_S8_S8_PKfflPfPj,(.L_x_71 - _ZN13group_norm_v218gn_bwd_cuda_kernelI13__nv_bfloat16Li320ELi1ELi32ELi20ELi1024ELb0ELb1ELi32ELi320ELi320ELi4ELb1ELi4ELb0ELb0ELNS_15WgradSyncMethodE3ENS_16CompileConditionILi1000EEEEEvPT_S6_S6_PKS5_S8_S8_S8_PKfflPfPj)
        .other          _ZN13group_norm_v218gn_bwd_cuda_kernelI13__nv_bfloat16Li320ELi1ELi32ELi20ELi1024ELb0ELb1ELi32ELi320ELi320ELi4ELb1ELi4ELb0ELb0ELNS_15WgradSyncMethodE3ENS_16CompileConditionILi1000EEEEEvPT_S6_S6_PKS5_S8_S8_S8_PKfflPfPj,@"STO_CUDA_ENTRY STV_DEFAULT"
_ZN13group_norm_v218gn_bwd_cuda_kernelI13__nv_bfloat16Li320ELi1ELi32ELi20ELi1024ELb0ELb1ELi32ELi320ELi320ELi4ELb1ELi4ELb0ELb0ELNS_15WgradSyncMethodE3ENS_16CompileConditionILi1000EEEEEvPT_S6_S6_PKS5_S8_S8_S8_PKfflPfPj:
.text._ZN13group_norm_v218gn_bwd_cuda_kernelI13__nv_bfloat16Li320ELi1ELi32ELi20ELi1024ELb0ELb1ELi32ELi320ELi320ELi4ELb1ELi4ELb0ELb0ELNS_15WgradSyncMethodE3ENS_16CompileConditionILi1000EEEEEvPT_S6_S6_PKS5_S8_S8_S8_PKfflPfPj:
[----:B------:R-:W-:Y:S01]  /*0000*/  LDC R1, c[0x0][0x37c] ;  /* 0x0000df00ff017b82 */ /* 0x000fe20000000800 */
[----:B------:R-:W-:Y:S05]  /*0010*/  EXIT ;  /* 0x000000000000794d */ /* 0x000fea0003800000 */
.L_x_3:
        /* <DEDUP_REMOVED lines=14> */
.L_x_71:


//--------------------- .text._ZN13group_norm_v218gn_bwd_cuda_kernelI13__nv_bfloat16Li320ELi1ELi32ELi20ELi1024ELb0ELb1ELi64ELi320ELi320ELi4ELb1ELi8ELb0ELb0ELNS_15WgradSyncMethodE3ENS_16CompileConditionILi1000EEEEEvPT_S6_S6_PKS5_S8_S8_S8_PKfflPfPj --------------------------
	.section	.text._ZN13group_norm_v218gn_bwd_cuda_kernelI13__nv_bfloat16Li320ELi1ELi32ELi20ELi1024ELb0ELb1ELi64ELi320ELi320ELi4ELb1ELi8ELb0ELb0ELNS_15WgradSyncMethodE3ENS_16CompileConditionILi1000EEEEEvPT_S6_S6_PKS5_S8_S8_S8_PKfflPfPj,"ax",@progbits
	.align	128
        .global         _ZN13group_norm_v218gn_bwd_cuda_kernelI13__nv_bfloat16Li320ELi1ELi32ELi20ELi1024ELb0ELb1ELi64ELi320ELi320ELi4ELb1ELi8ELb0ELb0ELNS_15WgradSyncMethodE3ENS_16CompileConditionILi1000EEEEEvPT_S6_S6_PKS5_S8_S8_S8_PKfflPfPj
        .type           _ZN13group_norm_v218gn_bwd_cuda_kernelI13__nv_bfloat16Li320ELi1ELi32ELi20ELi1024ELb0ELb1ELi64ELi320ELi320ELi4ELb1ELi8ELb0ELb0ELNS_15WgradSyncMethodE3ENS_16CompileConditionILi1000EEEEEvPT_S6_S6_PKS5_S8_S8_S8_PKfflPfPj,@function
        .size           _ZN13group_norm_v218gn_bwd_cuda_kernelI13__nv_bfloat16Li320ELi1ELi32ELi20ELi1024ELb0ELb1ELi64ELi320ELi320ELi4ELb1ELi8ELb0ELb0ELNS_15WgradSyncMethodE3ENS_16CompileConditionILi1000EEEEEvPT_S6_S6_PKS5_S8_S8_S8_PKfflPfPj,(.L_x_72 - _ZN13group_norm_v218gn_bwd_cuda_kernelI13__nv_bfloat16Li320ELi1ELi32ELi20ELi1024ELb0ELb1ELi64ELi320ELi320ELi4ELb1ELi8ELb0ELb0ELNS_15WgradSyncMethodE3ENS_16CompileConditionILi1000EEEEEvPT_S6_S6_PKS5_S8_S8_S8_PKfflPfPj)
        .other          _ZN13group_norm_v218gn_bwd_cuda_kernelI13__nv_bfloat16Li320ELi1ELi32ELi20ELi1024ELb0ELb1ELi64ELi320ELi320ELi4ELb1ELi8ELb0ELb0ELNS_15WgradSyncMethodE3ENS_16CompileConditionILi1000EEEEEvPT_S6_S6_PKS5_S8_S8_S8_PKfflPfPj,@"STO_CUDA_ENTRY STV_DEFAULT"
_ZN13group_norm_v218gn_bwd_cuda_kernelI13__nv_bfloat16Li320ELi1ELi32ELi20ELi1024ELb0ELb1ELi64ELi320ELi320ELi4ELb1ELi8ELb0ELb0ELNS_15WgradSyncMethodE3ENS_16CompileConditionILi1000EEEEEvPT_S6_S6_PKS5_S8_S8_S8_PKfflPfPj:
.text._ZN13group_norm_v218gn_bwd_cuda_kernelI13__nv_bfloat16Li320ELi1ELi32ELi20ELi1024ELb0ELb1ELi64ELi320ELi320ELi4ELb1ELi8ELb0ELb0ELNS_15WgradSyncMethodE3ENS_16CompileConditionILi1000EEEEEvPT_S6_S6_PKS5_S8_S8_S8_PKfflPfPj:
[----:B------:R-:W-:Y:S01]  /*0000*/  LDC R1, c[0x0][0x37c] ;  /* 0x0000df00ff017b82 */ /* 0x000fe20000000800 */
[----:B------:R-:W-:Y:S05]  /*0010*/  EXIT ;  /* 0x000000000000794d */ /* 0x000fea0003800000 */
.L_x_4:
        /* <DEDUP_REMOVED lines=14> */
.L_x_72:


//--------------------- .text._ZN13group_norm_v218gn_bwd_cuda_kernelI13__nv_bfloat16Li320ELi2ELi32ELi20ELi1024ELb0ELb1ELi32ELi320ELi320ELi4ELb1ELi8ELb0ELb0ELNS_15WgradSyncMethodE3ENS_16CompileConditionILi1000EEEEEvPT_S6_S6_PKS5_S8_S8_S8_PKfflPfPj --------------------------
	.section	.text._ZN13group_norm_v218gn_bwd_cuda_kernelI13__nv_bfloat16Li320ELi2ELi32ELi20ELi1024ELb0ELb1ELi32ELi320ELi320ELi4ELb1ELi8ELb0ELb0ELNS_15WgradSyncMethodE3ENS_16CompileConditionILi1000EEEEEvPT_S6_S6_PKS5_S8_S8_S8_PKfflPfPj,"ax",@progbits
	.align	128
        .global         _ZN13group_norm_v218gn_bwd_cuda_kernelI13__nv_bfloat16Li320ELi2ELi32ELi20ELi1024ELb0ELb1ELi32ELi320ELi320ELi4ELb1ELi8ELb0ELb0ELNS_15WgradSyncMethodE3ENS_16CompileConditionILi1000EEEEEvPT_S6_S6_PKS5_S8_S8_S8_PKfflPfPj
        .type           _ZN13group_norm_v218gn_bwd_cuda_kernelI13__nv_bfloat16Li320ELi2ELi32ELi20ELi1024ELb0ELb1ELi32ELi320ELi320ELi4ELb1ELi8ELb0ELb0ELNS_15WgradSyncMethodE3ENS_16CompileConditionILi1000EEEEEvPT_S6_S6_PKS5_S8_S8_S8_PKfflPfPj,@function
        .size           _ZN13group_norm_v218gn_bwd_cuda_kernelI13__nv_bfloat16Li320ELi2ELi32ELi20ELi1024ELb0ELb1ELi32ELi320ELi320ELi4ELb1ELi8ELb0ELb0ELNS_15WgradSyncMethodE3ENS_16CompileConditionILi1000EEEEEvPT_S6_S6_PKS5_S8_S8_S8_PKfflPfPj,(.L_x_73 - _ZN13group_norm_v218gn_bwd_cuda_kernelI13__nv_bfloat16Li320ELi2ELi32ELi20ELi1024ELb0ELb1ELi32ELi320ELi320ELi4ELb1ELi8ELb0ELb0ELNS_15WgradSyncMethodE3ENS_16CompileConditionILi1000EEEEEvPT_S6_S6_PKS5_S8_S8_S8_PKfflPfPj)
        .other          _ZN13group_norm_v218gn_bwd_cuda_kernelI13__nv_bfloat16Li320ELi2ELi32ELi20ELi1024ELb0ELb1ELi32ELi320ELi320ELi4ELb1ELi8ELb0ELb0ELNS_15WgradSyncMethodE3ENS_16CompileConditionILi1000EEEEEvPT_S6_S6_PKS5_S8_S8_S8_PKfflPfPj,@"STO_CUDA_ENTRY STV_DEFAULT"
_ZN13group_norm_v218gn_bwd_cuda_kernelI13__nv_bfloat16Li320ELi2ELi32ELi20ELi1024ELb0ELb1ELi32ELi320ELi320ELi4ELb1ELi8ELb0ELb0ELNS_15WgradSyncMethodE3ENS_16CompileConditionILi1000EEEEEvPT_S6_S6_PKS5_S8_S8_S8_PKfflPfPj:
.text._ZN13group_norm_v218gn_bwd_cuda_kernelI13__nv_bfloat16Li320ELi2ELi32ELi20ELi1024ELb0ELb1ELi32ELi320ELi320ELi4ELb1ELi8ELb0ELb0ELNS_15WgradSyncMethodE3ENS_16CompileConditionILi1000EEEEEvPT_S6_S6_PKS5_S8_S8_S8_PKfflPfPj:
[----:B------:R-:W-:Y:S01]  /*0000*/  LDC R1, c[0x0][0x37c] ;  /* 0x0000df00ff017b82 */ /* 0x000fe20000000800 */
[----:B------:R-:W-:Y:S05]  /*0010*/  EXIT ;  /* 0x000000000000794d */ /* 0x000fea0003800000 */
.L_x_5:
        /* <DEDUP_REMOVED lines=14> */
.L_x_73:


//--------------------- .text._ZN13group_norm_v218gn_bwd_cuda_kernelI13__nv_bfloat16Li320ELi3ELi32ELi20ELi1024ELb0ELb1ELi32ELi320ELi320ELi4ELb1ELi10ELb0ELb0ELNS_15WgradSyncMethodE3ENS_16CompileConditionILi1000EEEEEvPT_S6_S6_PKS5_S8_S8_S8_PKfflPfPj --------------------------
	.section	.text._ZN13group_norm_v218gn_bwd_cuda_kernelI13__nv_bfloat16Li320ELi3ELi32ELi20ELi1024ELb0ELb1ELi32ELi320ELi320ELi4ELb1ELi10ELb0ELb0ELNS_15WgradSyncMethodE3ENS_16CompileConditionILi1000EEEEEvPT_S6_S6_PKS5_S8_S8_S8_PKfflPfPj,"ax",@progbits
	.align	128
        .global         _ZN13group_norm_v218gn_bwd_cuda_kernelI13__nv_bfloat16Li320ELi3ELi32ELi20ELi1024ELb0ELb1ELi32ELi320ELi320ELi4ELb1ELi10ELb0ELb0ELNS_15WgradSyncMethodE3ENS_16CompileConditionILi1000EEEEEvPT_S6_S6_PKS5_S8_S8_S8_PKfflPfPj
        .type           _ZN13group_norm_v218gn_bwd_cuda_kernelI13__nv_bfloat16Li320ELi3ELi32ELi20ELi1024ELb0ELb1ELi32ELi320ELi320ELi4ELb1ELi10ELb0ELb0ELNS_15WgradSyncMethodE3ENS_16CompileConditionILi1000EEEEEvPT_S6_S6_PKS5_S8_S8_S8_PKfflPfPj,@function
        .size           _ZN13group_norm_v218gn_bwd_cuda_kernelI13__nv_bfloat16Li320ELi3ELi32ELi20ELi1024ELb0ELb1ELi32ELi320ELi320ELi4ELb1ELi10ELb0ELb0ELNS_15WgradSyncMethodE3ENS_16CompileConditionILi1000EEEEEvPT_S6_S6_PKS5_S8_S8_S8_PKfflPfPj,(.L_x_74 - _ZN13group_norm_v218gn_bwd_cuda_kernelI13__nv_bfloat16Li320ELi3ELi32ELi20ELi1024ELb0ELb1ELi32ELi320ELi320ELi4ELb1ELi10ELb0ELb0ELNS_15WgradSyncMethodE3ENS_16CompileConditionILi1000EEEEEvPT_S6_S6_PKS5_S8_S8_S8_PKfflPfPj)
        .other          _ZN13group_norm_v218gn_bwd_cuda_kernelI13__nv_bfloat16Li320ELi3ELi32ELi20ELi1024ELb0ELb1ELi32ELi320ELi320ELi4ELb1ELi10ELb0ELb0ELNS_15WgradSyncMethodE3ENS_16CompileConditionILi1000EEEEEvPT_S6_S6_PKS5_S8_S8_S8_PKfflPfPj,@"STO_CUDA_ENTRY STV_DEFAULT"
_ZN13group_norm_v218gn_bwd_cuda_kernelI13__nv_bfloat16Li320ELi3ELi32ELi20ELi1024ELb0ELb1ELi32ELi320ELi320ELi4ELb1ELi10ELb0ELb0ELNS_15WgradSyncMethodE3ENS_16CompileConditionILi1000EEEEEvPT_S6_S6_PKS5_S8_S8_S8_PKfflPfPj:
.text._ZN13group_norm_v218gn_bwd_cuda_kernelI13__nv_bfloat16Li320ELi3ELi32ELi20ELi1024ELb0ELb1ELi32ELi320ELi320ELi4ELb1ELi10ELb0ELb0ELNS_15WgradSyncMethodE3ENS_16CompileConditionILi1000EEEEEvPT_S6_S6_PKS5_S8_S8_S8_PKfflPfPj:
[----:B------:R-:W-:Y:S01]  /*0000*/  LDC R1, c[0x0][0x37c] ;  /* 0x0000df00ff017b82 */ /* 0x000fe20000000800 */
[----:B------:R-:W-:Y:S05]  /*0010*/  EXIT ;  /* 0x000000000000794d */ /* 0x000fea0003800000 */
.L_x_6:
        /* <DEDUP_REMOVED lines=14> */
.L_x_74:


//--------------------- .text._ZN13group_norm_v218gn_bwd_cuda_kernelI13__nv_bfloat16Li320ELi3ELi32ELi20ELi1024ELb0ELb1ELi32ELi320ELi320ELi4ELb1ELi12ELb0ELb0ELNS_15WgradSyncMethodE3ENS_16CompileConditionILi1000EEEEEvPT_S6_S6_PKS5_S8_S8_S8_PKfflPfPj --------------------------
	.section	.text._ZN13group_norm_v218gn_bwd_cuda_kernelI13__nv_bfloat16Li320ELi3ELi32ELi20ELi1024ELb0ELb1ELi32ELi320ELi320ELi4ELb1ELi12ELb0ELb0ELNS_15WgradSyncMethodE3ENS_16CompileConditionILi1000EEEEEvPT_S6_S6_PKS5_S8_S8_S8_PKfflPfPj,"ax",@progbits
	.align	128
        .global         _ZN13group_norm_v218gn_bwd_cuda_kernelI13__nv_bfloat16Li320ELi3ELi32ELi20ELi1024ELb0ELb1ELi32ELi320ELi320ELi4ELb1ELi12ELb0ELb0ELNS_15WgradSyncMethodE3ENS_16CompileConditionILi1000EEEEEvPT_S6_S6_PKS5_S8_S8_S8_PKfflPfPj
        .type           _ZN13group_norm_v218gn_bwd_cuda_kernelI13__nv_bfloat16Li320ELi3ELi32ELi20ELi1024ELb0ELb1ELi32ELi320ELi320ELi4ELb1ELi12ELb0ELb0ELNS_15WgradSyncMethodE3ENS_16CompileConditionILi1000EEEEEvPT_S6_S6_PKS5_S8_S8_S8_PKfflPfPj,@function
        .size           _ZN13group_norm_v218gn_bwd_cuda_kernelI13__nv_bfloat16Li320ELi3ELi32ELi20ELi1024ELb0ELb1ELi32ELi320ELi320ELi4ELb1ELi12ELb0ELb0ELNS_15WgradSyncMethodE3ENS_16CompileConditionILi1000EEEEEvPT_S6_S6_PKS5_S8_S8_S8_PKfflPfPj,(.L_x_75 - _ZN13group_norm_v218gn_bwd_cuda_kernelI13__nv_bfloat16Li320ELi3ELi32ELi20ELi1024ELb0ELb1ELi32ELi320ELi320ELi4ELb1ELi12ELb0ELb0ELNS_15WgradSyncMethodE3ENS_16CompileConditionILi1000EEEEEvPT_S6_S6_PKS5_S8_S8_S8_PKfflPfPj)
        .other          _ZN13group_norm_v218gn_bwd_cuda_kernelI13__nv_bfloat16Li320ELi3ELi32ELi20ELi1024ELb0ELb1ELi32ELi320ELi320ELi4ELb1ELi12ELb0ELb0ELNS_15WgradSyncMethodE3ENS_16CompileConditionILi1000EEEEEvPT_S6_S6_PKS5_S8_S8_S8_PKfflPfPj,@"STO_CUDA_ENTRY STV_DEFAULT"
_ZN13group_norm_v218gn_bwd_cuda_kernelI13__nv_bfloat16Li320ELi3ELi32ELi20ELi1024ELb0ELb1ELi32ELi320ELi320ELi4ELb1ELi12ELb0ELb0ELNS_15WgradSyncMethodE3ENS_16CompileConditionILi1000EEEEEvPT_S6_S6_PKS5_S8_S8_S8_PKfflPfPj:
.text._ZN13group_norm_v218gn_bwd_cuda_kernelI13__nv_bfloat16Li320ELi3ELi32ELi20ELi1024ELb0ELb1ELi32ELi320ELi320ELi4ELb1ELi12ELb0ELb0ELNS_15WgradSyncMethodE3ENS_16CompileConditionILi1000EEEEEvPT_S6_S6_PKS5_S8_S8_S8_PKfflPfPj:
[----:B------:R-:W-:Y:S01]  /*0000*/  LDC R1, c[0x0][0x37c] ;  /* 0x0000df00ff017b82 */ /* 0x000fe20000000800 */
[----:B------:R-:W-:Y:S05]  /*0010*/  EXIT ;  /* 0x000000000000794d */ /* 0x000fea0003800000 */
.L_x_7:
        /* <DEDUP_REMOVED lines=14> */
.L_x_75:


//--------------------- .text._ZN13group_norm_v218gn_bwd_cuda_kernelI13__nv_bfloat16Li320ELi3ELi16ELi40ELi1024ELb1ELb1ELi8ELi320ELi320ELi4ELb1ELi2ELb0ELb0ELNS_15WgradSyncMethodE3ENS_16CompileConditionILi1000EEEEEvPT_S6_S6_PKS5_S8_S8_S8_PKfflPfPj --------------------------
	.section	.text._ZN13group_norm_v218gn_bwd_cuda_kernelI13__nv_bfloat16Li320ELi3ELi16ELi40ELi1024ELb1ELb1ELi8ELi320ELi320ELi4ELb1ELi2ELb0ELb0ELNS_15WgradSyncMethodE3ENS_16CompileConditionILi1000EEEEEvPT_S6_S6_PKS5_S8_S8_S8_PKfflPfPj,"ax",@progbits
	.align	128
        .global         _ZN13group_norm_v218gn_bwd_cuda_kernelI13__nv_bfloat16Li320ELi3ELi16ELi40ELi1024ELb1ELb1ELi8ELi320ELi320ELi4ELb1ELi2ELb0ELb0ELNS_15WgradSyncMethodE3ENS_16CompileConditionILi1000EEEEEvPT_S6_S6_PKS5_S8_S8_S8_PKfflPfPj
        .type           _ZN13group_norm_v218gn_bwd_cuda_kernelI13__nv_bfloat16Li320ELi3ELi16ELi40ELi1024ELb1ELb1ELi8ELi320ELi320ELi4ELb1ELi2ELb0ELb0ELNS_15WgradSyncMethodE3ENS_16CompileConditionILi1000EEEEEvPT_S6_S6_PKS5_S8_S8_S8_PKfflPfPj,@function
        .size           _ZN13group_norm_v218gn_bwd_cuda_kernelI13__nv_bfloat16Li320ELi3ELi16ELi40ELi1024ELb1ELb1ELi8ELi320ELi320ELi4ELb1ELi2ELb0ELb0ELNS_15WgradSyncMethodE3ENS_16CompileConditionILi1000EEEEEvPT_S6_S6_PKS5_S8_S8_S8_PKfflPfPj,(.L_x_76 - _ZN13group_norm_v218gn_bwd_cuda_kernelI13__nv_bfloat16Li320ELi3ELi16ELi40ELi1024ELb1ELb1ELi8ELi320ELi320ELi4ELb1ELi2ELb0ELb0ELNS_15WgradSyncMethodE3ENS_16CompileConditionILi1000EEEEEvPT_S6_S6_PKS5_S8_S8_S8_PKfflPfPj)
        .other          _ZN13group_norm_v218gn_bwd_cuda_kernelI13__nv_bfloat16Li320ELi3ELi16ELi40ELi1024ELb1ELb1ELi8ELi320ELi320ELi4ELb1ELi2ELb0ELb0ELNS_15WgradSyncMethodE3ENS_16CompileConditionILi1000EEEEEvPT_S6_S6_PKS5_S8_S8_S8_PKfflPfPj,@"STO_CUDA_ENTRY STV_DEFAULT"
_ZN13group_norm_v218gn_bwd_cuda_kernelI13__nv_bfloat16Li320ELi3ELi16ELi40ELi1024ELb1ELb1ELi8ELi320ELi320ELi4ELb1ELi2ELb0ELb0ELNS_15WgradSyncMethodE3ENS_16CompileConditionILi1000EEEEEvPT_S6_S6_PKS5_S8_S8_S8_PKfflPfPj:
.text._ZN13group_norm_v218gn_bwd_cuda_kernelI13__nv_bfloat16Li320ELi3ELi16ELi40ELi1024ELb1ELb1ELi8ELi320ELi320ELi4ELb1ELi2ELb0ELb0ELNS_15WgradSyncMethodE3ENS_16CompileConditionILi1000EEEEEvPT_S6_S6_PKS5_S8_S8_S8_PKfflPfPj:
[----:B------:R-:W-:Y:S01]  /*0000*/  LDC R1, c[0x0][0x37c] ;  /* 0x0000df00ff017b82 */ /* 0x000fe20000000800 */
[----:B------:R-:W-:Y:S05]  /*0010*/  EXIT ;  /* 0x000000000000794d */ /* 0x000fea0003800000 */
.L_x_8:
        /* <DEDUP_REMOVED lines=14> */
.L_x_76:


//--------------------- .text._ZN13group_norm_v218gn_bwd_cuda_kernelI13__nv_bfloat16Li320ELi1ELi16ELi40ELi1024ELb1ELb1ELi16ELi320ELi320ELi4ELb1ELi2ELb0ELb0ELNS_15WgradSyncMethodE3ENS_16CompileConditionILi1000EEEEEvPT_S6_S6_PKS5_S8_S8_S8_PKfflPfPj --------------------------
	.section	.text._ZN13group_norm_v218gn_bwd_cuda_kernelI13__nv_bfloat16Li320ELi1ELi16ELi40ELi1024ELb1ELb1ELi16ELi320ELi320ELi4ELb1ELi2ELb0ELb0ELNS_15WgradSyncMethodE3ENS_16CompileConditionILi1000EEEEEvPT_S6_S6_PKS5_S8_S8_S8_PKfflPfPj,"ax",@progbits
	.align	128
        .global         _ZN13group_norm_v218gn_bwd_cuda_kernelI13__nv_bfloat16Li320ELi1ELi16ELi40ELi1024ELb1ELb1ELi16ELi320ELi320ELi4ELb1ELi2ELb0ELb0ELNS_15WgradSyncMethodE3ENS_16CompileConditionILi1000EEEEEvPT_S6_S6_PKS5_S8_S8_S8_PKfflPfPj
        .type           _ZN13group_norm_v218gn_bwd_cuda_kernelI13__nv_bfloat16Li320ELi1ELi16ELi40ELi1024ELb1ELb1ELi16ELi320ELi320ELi4ELb1ELi2ELb0ELb0ELNS_15WgradSyncMethodE3ENS_16CompileConditionILi1000EEEEEvPT_S6_S6_PKS5_S8_S8_S8_PKfflPfPj,@function
        .size           _ZN13group_norm_v218gn_bwd_cuda_kernelI13__nv_bfloat16Li320ELi1ELi16ELi40ELi1024ELb1ELb1ELi16ELi320ELi320ELi4ELb1ELi2ELb0ELb0ELNS_15WgradSyncMethodE3ENS_16CompileConditionILi1000EEEEEvPT_S6_S6_PKS5_S8_S8_S8_PKfflPfPj,(.L_x_77 - _ZN13group_norm_v218gn_bwd_cuda_kernelI13__nv_bfloat16Li320ELi1ELi16ELi40ELi1024ELb1ELb1ELi16ELi320ELi320ELi4ELb1ELi2ELb0ELb0ELNS_15WgradSyncMethodE3ENS_16CompileConditionILi1000EEEEEvPT_S6_S6_PKS5_S8_S8_S8_PKfflPfPj)
        .other          _ZN13group_norm_v218gn_bwd_cuda_kernelI13__nv_bfloat16Li320ELi1ELi16ELi40ELi1024ELb1ELb1ELi16ELi320ELi320ELi4ELb1ELi2ELb0ELb0ELNS_15WgradSyncMethodE3ENS_16CompileConditionILi1000EEEEEvPT_S6_S6_PKS5_S8_S8_S8_PKfflPfPj,@"STO_CUDA_ENTRY STV_DEFAULT"
_ZN13group_norm_v218gn_bwd_cuda_kernelI13__nv_bfloat16Li320ELi1ELi16ELi40ELi1024ELb1ELb1ELi16ELi320ELi320ELi4ELb1ELi2ELb0ELb0ELNS_15WgradSyncMethodE3ENS_16CompileConditionILi1000EEEEEvPT_S6_S6_PKS5_S8_S8_S8_PKfflPfPj:
.text._ZN13group_norm_v218gn_bwd_cuda_kernelI13__nv_bfloat16Li320ELi1ELi16ELi40ELi1024ELb1ELb1ELi16ELi320ELi320ELi4ELb1ELi2ELb0ELb0ELNS_15WgradSyncMethodE3ENS_16CompileConditionILi1000EEEEEvPT_S6_S6_PKS5_S8_S8_S8_PKfflPfPj:
[----:B------:R-:W-:Y:S01]  /*0000*/  LDC R1, c[0x0][0x37c] ;  /* 0x0000df00ff017b82 */ /* 0x000fe20000000800 */
[----:B------:R-:W-:Y:S05]  /*0010*/  EXIT ;  /* 0x000000000000794d */ /* 0x000fea0003800000 */
.L_x_9:
        /* <DEDUP_REMOVED lines=14> */
.L_x_77:


//--------------------- .text._ZN13group_norm_v218gn_bwd_cuda_kernelI13__nv_bfloat16Li320ELi3ELi16ELi40ELi1024ELb1ELb1ELi16ELi320ELi320ELi4ELb1ELi4ELb0ELb0ELNS_15WgradSyncMethodE3ENS_16CompileConditionILi1000EEEEEvPT_S6_S6_PKS5_S8_S8_S8_PKfflPfPj --------------------------
	.section	.text._ZN13group_norm_v218gn_bwd_cuda_kernelI13__nv_bfloat16Li320ELi3ELi16ELi40ELi1024ELb1ELb1ELi16ELi320ELi320ELi4ELb1ELi4ELb0ELb0ELNS_15WgradSyncMethodE3ENS_16CompileConditionILi1000EEEEEvPT_S6_S6_PKS5_S8_S8_S8_PKfflPfPj,"ax",@progbits
	.align	128
        .global         _ZN13group_norm_v218gn_bwd_cuda_kernelI13__nv_bfloat16Li320ELi3ELi16ELi40ELi1024ELb1ELb1ELi16ELi320ELi320ELi4ELb1ELi4ELb0ELb0ELNS_15WgradSyncMethodE3ENS_16CompileConditionILi1000EEEEEvPT_S6_S6_PKS5_S8_S8_S8_PKfflPfPj
        .type           _ZN13group_norm_v218gn_bwd_cuda_kernelI13__nv_bfloat16Li320ELi3ELi16ELi40ELi1024ELb1ELb1ELi16ELi320ELi320ELi4ELb1ELi4ELb0ELb0ELNS_15WgradSyncMethodE3ENS_16CompileConditionILi1000EEEEEvPT_S6_S6_PKS5_S8_S8_S8_PKfflPfPj,@function
        .size           _ZN13group_norm_v218gn_bwd_cuda_kernelI13__nv_bfloat16Li320ELi3ELi16ELi40ELi1024ELb1ELb1ELi16ELi320ELi320ELi4ELb1ELi4ELb0ELb0ELNS_15WgradSyncMethodE3ENS_16CompileConditionILi1000EEEEEvPT_S6_S6_PKS5_S8_S8_S8_PKfflPfPj,(.L_x_78 - _ZN13group_norm_v218gn_bwd_cuda_kernelI13__nv_bfloat16Li320ELi3ELi16ELi40ELi1024ELb1ELb1ELi16ELi320ELi320ELi4ELb1ELi4ELb0ELb0ELNS_15WgradSyncMethodE3ENS_16CompileConditionILi1000EEEEEvPT_S6_S6_PKS5_S8_S8_S8_PKfflPfPj)
        .other          _ZN13group_norm_v218gn_bwd_cuda_kernelI13__nv_bfloat16Li320ELi3ELi16ELi40ELi1024ELb1ELb1ELi16ELi320ELi320ELi4ELb1ELi4ELb0ELb0ELNS_15WgradSyncMethodE3ENS_16CompileConditionILi1000EEEEEvPT_S6_S6_PKS5_S8_S8_S8_PKfflPfPj,@"STO_CUDA_ENTRY STV_DEFAULT"
_ZN13group_norm_v218gn_bwd_cuda_kernelI13__nv_bfloat16Li320ELi3ELi16ELi40ELi1024ELb1ELb1ELi16ELi320ELi320ELi4ELb1ELi4ELb0ELb0ELNS_15WgradSyncMethodE3ENS_16CompileConditionILi1000EEEEEvPT_S6_S6_PKS5_S8_S8_S8_PKfflPfPj:
.text._ZN13group_norm_v218gn_bwd_cuda_kernelI13__nv_bfloat16Li320ELi3ELi16ELi40ELi1024ELb1ELb1ELi16ELi320ELi320ELi4ELb1ELi4ELb0ELb0ELNS_15WgradSyncMethodE3ENS_16CompileConditionILi1000EEEEEvPT_S6_S6_PKS5_S8_S8_S8_PKfflPfPj:
[----:B------:R-:W-:Y:S01]  /*0000*/  LDC R1, c[0x0][0x37c] ;  /* 0x0000df00ff017b82 */ /* 0x000fe20000000800 */
[----:B------:R-:W-:Y:S05]  /*0010*/  EXIT ;  /* 0x000000000000794d */ /* 0x000fea0003800000 */
.L_x_10:
        /* <DEDUP_REMOVED lines=14> */
.L_x_78:


//--------------------- .text._ZN13group_norm_v218gn_bwd_cuda_kernelI13__nv_bfloat16Li320ELi1ELi16ELi40ELi1024ELb1ELb1ELi32ELi320ELi320ELi4ELb1ELi4ELb0ELb0ELNS_15WgradSyncMethodE3ENS_16CompileConditionILi1000EEEEEvPT_S6_S6_PKS5_S8_S8_S8_PKfflPfPj --------------------------
	.section	.text._ZN13group_norm_v218gn_bwd_cuda_kernelI13__nv_bfloat16Li320ELi1ELi16ELi40ELi1024ELb1ELb1ELi32ELi320ELi320ELi4ELb1ELi4ELb0ELb0ELNS_15WgradSyncMethodE3ENS_16CompileConditionILi1000EEEEEvPT_S6_S6_PKS5_S8_S8_S8_PKfflPfPj,"ax",@progbits
	.align	128
        .global         _ZN13group_norm_v218gn_bwd_cuda_kernelI13__nv_bfloat16Li320ELi1ELi16ELi40ELi1024ELb1ELb1ELi32ELi320ELi320ELi4ELb1ELi4ELb0ELb0ELNS_15WgradSyncMethodE3ENS_16CompileConditionILi1000EEEEEvPT_S6_S6_PKS5_S8_S8_S8_PKfflPfPj
        .type           _ZN13group_norm_v218gn_bwd_cuda_kernelI13__nv_bfloat16Li320ELi1ELi16ELi40ELi1024ELb1ELb1ELi32ELi320ELi320ELi4ELb1ELi4ELb0ELb0ELNS_15WgradSyncMethodE3ENS_16CompileConditionILi1000EEEEEvPT_S6_S6_PKS5_S8_S8_S8_PKfflPfPj,@function
        .size           _ZN13group_norm_v218gn_bwd_cuda_kernelI13__nv_bfloat16Li320ELi1ELi16ELi40ELi1024ELb1ELb1ELi32ELi320ELi320ELi4ELb1ELi4ELb0ELb0ELNS_15WgradSyncMethodE3ENS_16CompileConditionILi1000EEEEEvPT_S6_S6_PKS5_S8_S8_S8_PKfflPfPj,(.L_x_79 - _ZN13group_norm_v218gn_bwd_cuda_kernelI13__nv_bfloat16Li320ELi1ELi16ELi40ELi1024ELb1ELb1ELi32ELi320ELi320ELi4ELb1ELi4ELb0ELb0ELNS_15WgradSyncMethodE3ENS_16CompileConditionILi1000EEEEEvPT_S6_S6_PKS5_S8_S8_S8_PKfflPfPj)
        .other          _ZN13group_norm_v218gn_bwd_cuda_kernelI13__nv_bfloat16Li320ELi1ELi16ELi40ELi1024ELb1ELb1ELi32ELi320ELi320ELi4ELb1ELi4ELb0ELb0ELNS_15WgradSyncMethodE3ENS_16CompileConditionILi1000EEEEEvPT_S6_S6_PKS5_S8_S8_S8_PKfflPfPj,@"STO_CUDA_ENTRY STV_DEFAULT"
_ZN13group_norm_v218gn_bwd_cuda_kernelI13__nv_bfloat16Li320ELi1ELi16ELi40ELi1024ELb1ELb1ELi32ELi320ELi320ELi4ELb1ELi4ELb0ELb0ELNS_15WgradSyncMethodE3ENS_16CompileConditionILi1000EEEEEvPT_S6_S6_PKS5_S8_S8_S8_PKfflPfPj:
.text._ZN13group_norm_v218gn_bwd_cuda_kernelI13__nv_bfloat16Li320ELi1ELi16ELi40ELi1024ELb1ELb1ELi32ELi320ELi320ELi4ELb1ELi4ELb0ELb0ELNS_15WgradSyncMethodE3ENS_16CompileConditionILi1000EEEEEvPT_S6_S6_PKS5_S8_S8_S8_PKfflPfPj:
[----:B------:R-:W-:Y:S01]  /*0000*/  LDC R1, c[0x0][0x37c] ;  /* 0x0000df00ff017b82 */ /* 0x000fe20000000800 */
[----:B------:R-:W-:Y:S05]  /*0010*/  EXIT ;  /* 0x000000000000794d */ /* 0x000fea0003800000 */
.L_x_11:
        /* <DEDUP_REMOVED lines=14> */
.L_x_79:


//--------------------- .text._ZN13group_norm_v218gn_bwd_cuda_kernelI13__nv_bfloat16Li320ELi1ELi16ELi40ELi1024ELb1ELb1ELi64ELi320ELi320ELi4ELb1ELi8ELb0ELb0ELNS_15WgradSyncMethodE3ENS_16CompileConditionILi1000EEEEEvPT_S6_S6_PKS5_S8_S8_S8_PKfflPfPj --------------------------
	.section	.text._ZN13group_norm_v218gn_bwd_cuda_kernelI13__nv_bfloat16Li320ELi1ELi16ELi40ELi1024ELb1ELb1ELi64ELi320ELi320ELi4ELb1ELi8ELb0ELb0ELNS_15WgradSyncMethodE3ENS_16CompileConditionILi1000EEEEEvPT_S6_S6_PKS5_S8_S8_S8_PKfflPfPj,"ax",@progbits
	.align	128
        .global         _ZN13group_norm_v218gn_bwd_cuda_kernelI13__nv_bfloat16Li320ELi1ELi16ELi40ELi1024ELb1ELb1ELi64ELi320ELi320ELi4ELb1ELi8ELb0ELb0ELNS_15WgradSyncMethodE3ENS_16CompileConditionILi1000EEEEEvPT_S6_S6_PKS5_S8_S8_S8_PKfflPfPj
        .type           _ZN13group_norm_v218gn_bwd_cuda_kernelI13__nv_bfloat16Li320ELi1ELi16ELi40ELi1024ELb1ELb1ELi64ELi320ELi320ELi4ELb1ELi8ELb0ELb0ELNS_15WgradSyncMethodE3ENS_16CompileConditionILi1000EEEEEvPT_S6_S6_PKS5_S8_S8_S8_PKfflPfPj,@function
        .size           _ZN13group_norm_v218gn_bwd_cuda_kernelI13__nv_bfloat16Li320ELi1ELi16ELi40ELi1024ELb1ELb1ELi64ELi320ELi320ELi4ELb1ELi8ELb0ELb0ELNS_15WgradSyncMethodE3ENS_16CompileConditionILi1000EEEEEvPT_S6_S6_PKS5_S8_S8_S8_PKfflPfPj,(.L_x_80 - _ZN13group_norm_v218gn_bwd_cuda_kernelI13__nv_bfloat16Li320ELi1ELi16ELi40ELi1024ELb1ELb1ELi64ELi320ELi320ELi4ELb1ELi8ELb0ELb0ELNS_15WgradSyncMethodE3ENS_16CompileConditionILi1000EEEEEvPT_S6_S6_PKS5_S8_S8_S8_PKfflPfPj)
        .other          _ZN13group_norm_v218gn_bwd_cuda_kernelI13__nv_bfloat16Li320ELi1ELi16ELi40ELi1024ELb1ELb1ELi64ELi320ELi320ELi4ELb1ELi8ELb0ELb0ELNS_15WgradSyncMethodE3ENS_16CompileConditionILi1000EEEEEvPT_S6_S6_PKS5_S8_S8_S8_PKfflPfPj,@"STO_CUDA_ENTRY STV_DEFAULT"
_ZN13group_norm_v218gn_bwd_cuda_kernelI13__nv_bfloat16Li320ELi1ELi16ELi40ELi1024ELb1ELb1ELi64ELi320ELi320ELi4ELb1ELi8ELb0ELb0ELNS_15WgradSyncMethodE3ENS_16CompileConditionILi1000EEEEEvPT_S6_S6_PKS5_S8_S8_S8_PKfflPfPj:
.text._ZN13group_norm_v218gn_bwd_cuda_kernelI13__nv_bfloat16Li320ELi1ELi16ELi40ELi1024ELb1ELb1ELi64ELi320ELi320ELi4ELb1ELi8ELb0ELb0ELNS_15WgradSyncMethodE3ENS_16CompileConditionILi1000EEEEEvPT_S6_S6_PKS5_S8_S8_S8_PKfflPfPj:
[----:B------:R-:W-:Y:S01]  /*0000*/  LDC R1, c[0x0][0x37c] ;  /* 0x0000df00ff017b82 */ /* 0x000fe20000000800 */
[----:B------:R-:W-:Y:S05]  /*0010*/  EXIT ;  /* 0x000000000000794d */ /* 0x000fea0003800000 */
.L_x_12:
        /* <DEDUP_REMOVED lines=14> */
.L_x_80:


//--------------------- .text._ZN13group_norm_v218gn_bwd_cuda_kernelI13__nv_bfloat16Li320ELi2ELi16ELi40ELi1024ELb1ELb1ELi32ELi320ELi320ELi4ELb1ELi8ELb0ELb0ELNS_15WgradSyncMethodE3ENS_16CompileConditionILi1000EEEEEvPT_S6_S6_PKS5_S8_S8_S8_PKfflPfPj --------------------------
	.section	.text._ZN13group_norm_v218gn_bwd_cuda_kernelI13__nv_bfloat16Li320ELi2ELi16ELi40ELi1024ELb1ELb1ELi32ELi320ELi320ELi4ELb1ELi8ELb0ELb0ELNS_15WgradSyncMethodE3ENS_16CompileConditionILi1000EEEEEvPT_S6_S6_PKS5_S8_S8_S8_PKfflPfPj,"ax",@progbits
	.align	128
        .global         _ZN13group_norm_v218gn_bwd_cuda_kernelI13__nv_bfloat16Li320ELi2ELi16ELi40ELi1024ELb1ELb1ELi32ELi320ELi320ELi4ELb1ELi8ELb0ELb0ELNS_15WgradSyncMethodE3ENS_16CompileConditionILi1000EEEEEvPT_S6_S6_PKS5_S8_S8_S8_PKfflPfPj
        .type           _ZN13group_norm_v218gn_bwd_cuda_kernelI13__nv_bfloat16Li320ELi2ELi16ELi40ELi1024ELb1ELb1ELi32ELi320ELi320ELi4ELb1ELi8ELb0ELb0ELNS_15WgradSyncMethodE3ENS_16CompileConditionILi1000EEEEEvPT_S6_S6_PKS5_S8_S8_S8_PKfflPfPj,@function
        .size           _ZN13group_norm_v218gn_bwd_cuda_kernelI13__nv_bfloat16Li320ELi2ELi16ELi40ELi1024ELb1ELb1ELi32ELi320ELi320ELi4ELb1ELi8ELb0ELb0ELNS_15WgradSyncMethodE3ENS_16CompileConditionILi1000EEEEEvPT_S6_S6_PKS5_S8_S8_S8_PKfflPfPj,(.L_x_81 - _ZN13group_norm_v218gn_bwd_cuda_kernelI13__nv_bfloat16Li320ELi2ELi16ELi40ELi1024ELb1ELb1ELi32ELi320ELi320ELi4ELb1ELi8ELb0ELb0ELNS_15WgradSyncMethodE3ENS_16CompileConditionILi1000EEEEEvPT_S6_S6_PKS5_S8_S8_S8_PKfflPfPj)
        .other          _ZN13group_norm_v218gn_bwd_cuda_kernelI13__nv_bfloat16Li320ELi2ELi16ELi40ELi1024ELb1ELb1ELi32ELi320ELi320ELi4ELb1ELi8ELb0ELb0ELNS_15WgradSyncMethodE3ENS_16CompileConditionILi1000EEEEEvPT_S6_S6_PKS5_S8_S8_S8_PKfflPfPj,@"STO_CUDA_ENTRY STV_DEFAULT"
_ZN13group_norm_v218gn_bwd_cuda_kernelI13__nv_bfloat16Li320ELi2ELi16ELi40ELi1024ELb1ELb1ELi32ELi320ELi320ELi4ELb1ELi8ELb0ELb0ELNS_15WgradSyncMethodE3ENS_16CompileConditionILi1000EEEEEvPT_S6_S6_PKS5_S8_S8_S8_PKfflPfPj:
.text._ZN13group_norm_v218gn_bwd_cuda_kernelI13__nv_bfloat16Li320ELi2ELi16ELi40ELi1024ELb1ELb1ELi32ELi320ELi320ELi4ELb1ELi8ELb0ELb0ELNS_15WgradSyncMethodE3ENS_16CompileConditionILi1000EEEEEvPT_S6_S6_PKS5_S8_S8_S8_PKfflPfPj:
[----:B------:R-:W-:Y:S01]  /*0000*/  LDC R1, c[0x0][0x37c] ;  /* 0x0000df00ff017b82 */ /* 0x000fe20000000800 */
[----:B------:R-:W-:Y:S05]  /*0010*/  EXIT ;  /* 0x000000000000794d */ /* 0x000fea0003800000 */
.L_x_13:
        /* <DEDUP_REMOVED lines=14> */
.L_x_81:


//--------------------- .text._ZN13group_norm_v218gn_bwd_cuda_kernelI13__nv_bfloat16Li320ELi3ELi16ELi40ELi1024ELb1ELb1ELi32ELi320ELi320ELi4ELb1ELi10ELb0ELb0ELNS_15WgradSyncMethodE3ENS_16CompileConditionILi1000EEEEEvPT_S6_S6_PKS5_S8_S8_S8_PKfflPfPj --------------------------
	.section	.text._ZN13group_norm_v218gn_bwd_cuda_kernelI13__nv_bfloat16Li320ELi3ELi16ELi40ELi1024ELb1ELb1ELi32ELi320ELi320ELi4ELb1ELi10ELb0ELb0ELNS_15WgradSyncMethodE3ENS_16CompileConditionILi1000EEEEEvPT_S6_S6_PKS5_S8_S8_S8_PKfflPfPj,"ax",@progbits
	.align	128
        .global         _ZN13group_norm_v218gn_bwd_cuda_kernelI13__nv_bfloat16Li320ELi3ELi16ELi40ELi1024ELb1ELb1ELi32ELi320ELi320ELi4ELb1ELi10ELb0ELb0ELNS_15WgradSyncMethodE3ENS_16CompileConditionILi1000EEEEEvPT_S6_S6_PKS5_S8_S8_S8_PKfflPfPj
        .type           _ZN13group_norm_v218gn_bwd_cuda_kernelI13__nv_bfloat16Li320ELi3ELi16ELi40ELi1024ELb1ELb1ELi32ELi320ELi320ELi4ELb1ELi10ELb0ELb0ELNS_15WgradSyncMethodE3ENS_16CompileConditionILi1000EEEEEvPT_S6_S6_PKS5_S8_S8_S8_PKfflPfPj,@function
        .size           _ZN13group_norm_v218gn_bwd_cuda_kernelI13__nv_bfloat16Li320ELi3ELi16ELi40ELi1024ELb1ELb1ELi32ELi320ELi320ELi4ELb1ELi10ELb0ELb0ELNS_15WgradSyncMethodE3ENS_16CompileConditionILi1000EEEEEvPT_S6_S6_PKS5_S8_S8_S8_PKfflPfPj,(.L_x_82 - _ZN13group_norm_v218gn_bwd_cuda_kernelI13__nv_bfloat16Li320ELi3ELi16ELi40ELi1024ELb1ELb1ELi32ELi320ELi320ELi4ELb1ELi10ELb0ELb0ELNS_15WgradSyncMethodE3ENS_16CompileConditionILi1000EEEEEvPT_S6_S6_PKS5_S8_S8_S8_PKfflPfPj)
        .other          _ZN13group_norm_v218gn_bwd_cuda_kernelI13__nv_bfloat16Li320ELi3ELi16ELi40ELi1024ELb1ELb1ELi32ELi320ELi320ELi4ELb1ELi10ELb0ELb0ELNS_15WgradSyncMethodE3ENS_16CompileConditionILi1000EEEEEvPT_S6_S6_PKS5_S8_S8_S8_PKfflPfPj,@"STO_CUDA_ENTRY STV_DEFAULT"
_ZN13group_norm_v218gn_bwd_cuda_kernelI13__nv_bfloat16Li320ELi3ELi16ELi40ELi1024ELb1ELb1ELi32ELi320ELi320ELi4ELb1ELi10ELb0ELb0ELNS_15WgradSyncMethodE3ENS_16CompileConditionILi1000EEEEEvPT_S6_S6_PKS5_S8_S8_S8_PKfflPfPj:
.text._ZN13group_norm_v218gn_bwd_cuda_kernelI13__nv_bfloat16Li320ELi3ELi16ELi40ELi1024ELb1ELb1ELi32ELi320ELi320ELi4ELb1ELi10ELb0ELb0ELNS_15WgradSyncMethodE3ENS_16CompileConditionILi1000EEEEEvPT_S6_S6_PKS5_S8_S8_S8_PKfflPfPj:
[----:B------:R-:W-:Y:S01]  /*0000*/  LDC R1, c[0x0][0x37c] ;  /* 0x0000df00ff017b82 */ /* 0x000fe20000000800 */
[----:B------:R-:W-:Y:S05]  /*0010*/  EXIT ;  /* 0x000000000000794d */ /* 0x000fea0003800000 */
.L_x_14:
        /* <DEDUP_REMOVED lines=14> */
.L_x_82:


//--------------------- .text._ZN13group_norm_v218gn_bwd_cuda_kernelI13__nv_bfloat16Li320ELi3ELi16ELi40ELi1024ELb1ELb1ELi32ELi320ELi320ELi4ELb1ELi12ELb0ELb0ELNS_15WgradSyncMethodE3ENS_16CompileConditionILi1000EEEEEvPT_S6_S6_PKS5_S8_S8_S8_PKfflPfPj --------------------------
	.section	.text._ZN13group_norm_v218gn_bwd_cuda_kernelI13__nv_bfloat16Li320ELi3ELi16ELi40ELi1024ELb1ELb1ELi32ELi320ELi320ELi4ELb1ELi12ELb0ELb0ELNS_15WgradSyncMethodE3ENS_16CompileConditionILi1000EEEEEvPT_S6_S6_PKS5_S8_S8_S8_PKfflPfPj,"ax",@progbits
	.align	128
        .global         _ZN13group_norm_v218gn_bwd_cuda_kernelI13__nv_bfloat16Li320ELi3ELi16ELi40ELi1024ELb1ELb1ELi32ELi320ELi320ELi4ELb1ELi12ELb0ELb0ELNS_15WgradSyncMethodE3ENS_16CompileConditionILi1000EEEEEvPT_S6_S6_PKS5_S8_S8_S8_PKfflPfPj
        .type           _ZN13group_norm_v218gn_bwd_cuda_kernelI13__nv_bfloat16Li320ELi3ELi16ELi40ELi1024ELb1ELb1ELi32ELi320ELi320ELi4ELb1ELi12ELb0ELb0ELNS_15WgradSyncMethodE3ENS_16CompileConditionILi1000EEEEEvPT_S6_S6_PKS5_S8_S8_S8_PKfflPfPj,@function
        .size           _ZN13group_norm_v218gn_bwd_cuda_kernelI13__nv_bfloat16Li320ELi3ELi16ELi40ELi1024ELb1ELb1ELi32ELi320ELi320ELi4ELb1ELi12ELb0ELb0ELNS_15WgradSyncMethodE3ENS_16CompileConditionILi1000EEEEEvPT_S6_S6_PKS5_S8_S8_S8_PKfflPfPj,(.L_x_83 - _ZN13group_norm_v218gn_bwd_cuda_kernelI13__nv_bfloat16Li320ELi3ELi16ELi40ELi1024ELb1ELb1ELi32ELi320ELi320ELi4ELb1ELi12ELb0ELb0ELNS_15WgradSyncMethodE3ENS_16CompileConditionILi1000EEEEEvPT_S6_S6_PKS5_S8_S8_S8_PKfflPfPj)
        .other          _ZN13group_norm_v218gn_bwd_cuda_kernelI13__nv_bfloat16Li320ELi3ELi16ELi40ELi1024ELb1ELb1ELi32ELi320ELi320ELi4ELb1ELi12ELb0ELb0ELNS_15WgradSyncMethodE3ENS_16CompileConditionILi1000EEEEEvPT_S6_S6_PKS5_S8_S8_S8_PKfflPfPj,@"STO_CUDA_ENTRY STV_DEFAULT"
_ZN13group_norm_v218gn_bwd_cuda_kernelI13__nv_bfloat16Li320ELi3ELi16ELi40ELi1024ELb1ELb1ELi32ELi320ELi320ELi4ELb1ELi12ELb0ELb0ELNS_15WgradSyncMethodE3ENS_16CompileConditionILi1000EEEEEvPT_S6_S6_PKS5_S8_S8_S8_PKfflPfPj:
.text._ZN13group_norm_v218gn_bwd_cuda_kernelI13__nv_bfloat16Li320ELi3ELi16ELi40ELi1024ELb1ELb1ELi32ELi320ELi320ELi4ELb1ELi12ELb0ELb0ELNS_15WgradSyncMethodE3ENS_16CompileConditionILi1000EEEEEvPT_S6_S6_PKS5_S8_S8_S8_PKfflPfPj:
[----:B------:R-:W-:Y:S01]  /*0000*/  LDC R1, c[0x0][0x37c] ;  /* 0x0000df00ff017b82 */ /* 0x000fe20000000800 */
[----:B------:R-:W-:Y:S05]  /*0010*/  EXIT ;  /* 0x000000000000794d */ /* 0x000fea0003800000 */
.L_x_15:
        /* <DEDUP_REMOVED lines=14> */
.L_x_83:


//--------------------- .text._ZN13group_norm_v214gn_cuda_kernelI13__nv_bfloat16Li320ELi3ELi32ELi20ELi1024ELb0ELi8ELi320ELi320ELi4ELb1ELi2ELb0ELb0ENS_16CompileConditionILi1000EEEEEvPT_PKS4_S7_S7_flPfS8_Pj --------------------------
	.section	.text._ZN13group_norm_v214gn_cuda_kernelI13__nv_bfloat16Li320ELi3ELi32ELi20ELi1024ELb0ELi8ELi320ELi320ELi4ELb1ELi2ELb0ELb0ENS_16CompileConditionILi1000EEEEEvPT_PKS4_S7_S7_flPfS8_Pj,"ax",@progbits
	.align	128
        .global         _ZN13group_norm_v214gn_cuda_kernelI13__nv_bfloat16Li320ELi3ELi32ELi20ELi1024ELb0ELi8ELi320ELi320ELi4ELb1ELi2ELb0ELb0ENS_16CompileConditionILi1000EEEEEvPT_PKS4_S7_S7_flPfS8_Pj
        .type           _ZN13group_norm_v214gn_cuda_kernelI13__nv_bfloat16Li320ELi3ELi32ELi20ELi1024ELb0ELi8ELi320ELi320ELi4ELb1ELi2ELb0ELb0ENS_16CompileConditionILi1000EEEEEvPT_PKS4_S7_S7_flPfS8_Pj,@function
        .size           _ZN13group_norm_v214gn_cuda_kernelI13__nv_bfloat16Li320ELi3ELi32ELi20ELi1024ELb0ELi8ELi320ELi320ELi4ELb1ELi2ELb0ELb0ENS_16CompileConditionILi1000EEEEEvPT_PKS4_S7_S7_flPfS8_Pj,(.L_x_84 - _ZN13group_norm_v214gn_cuda_kernelI13__nv_bfloat16Li320ELi3ELi32ELi20ELi1024ELb0ELi8ELi320ELi320ELi4ELb1ELi2ELb0ELb0ENS_16CompileConditionILi1000EEEEEvPT_PKS4_S7_S7_flPfS8_Pj)
        .other          _ZN13group_norm_v214gn_cuda_kernelI13__nv_bfloat16Li320ELi3ELi32ELi20ELi1024ELb0ELi8ELi320ELi320ELi4ELb1ELi2ELb0ELb0ENS_16CompileConditionILi1000EEEEEvPT_PKS4_S7_S7_flPfS8_Pj,@"STO_CUDA_ENTRY STV_DEFAULT"
_ZN13group_norm_v214gn_cuda_kernelI13__nv_bfloat16Li320ELi3ELi32ELi20ELi1024ELb0ELi8ELi320ELi320ELi4ELb1ELi2ELb0ELb0ENS_16CompileConditionILi1000EEEEEvPT_PKS4_S7_S7_flPfS8_Pj:
.text._ZN13group_norm_v214gn_cuda_kernelI13__nv_bfloat16Li320ELi3ELi32ELi20ELi1024ELb0ELi8ELi320ELi320ELi4ELb1ELi2ELb0ELb0ENS_16CompileConditionILi1000EEEEEvPT_PKS4_S7_S7_flPfS8_Pj:
[----:B------:R-:W-:Y:S01]  /*0000*/  LDC R1, c[0x0][0x37c] ;  /* 0x0000df00ff017b82 */ /* 0x000fe20000000800 */
[----:B------:R-:W-:Y:S05]  /*0010*/  EXIT ;  /* 0x000000000000794d */ /* 0x000fea0003800000 */
.L_x_16:
        /* <DEDUP_REMOVED lines=14> */
.L_x_84:


//--------------------- .text._ZN13group_norm_v214gn_cuda_kernelI13__nv_bfloat16Li320ELi1ELi32ELi20ELi1024ELb0ELi16ELi320ELi320ELi4ELb1ELi2ELb0ELb0ENS_16CompileConditionILi1000EEEEEvPT_PKS4_S7_S7_flPfS8_Pj --------------------------
	.section	.text._ZN13group_norm_v214gn_cuda_kernelI13__nv_bfloat16Li320ELi1ELi32ELi20ELi1024ELb0ELi16ELi320ELi320ELi4ELb1ELi2ELb0ELb0ENS_16CompileConditionILi1000EEEEEvPT_PKS4_S7_S7_flPfS8_Pj,"ax",@progbits
	.align	128
        .global         _ZN13group_norm_v214gn_cuda_kernelI13__nv_bfloat16Li320ELi1ELi32ELi20ELi1024ELb0ELi16ELi320ELi320ELi4ELb1ELi2ELb0ELb0ENS_16CompileConditionILi1000EEEEEvPT_PKS4_S7_S7_flPfS8_Pj
        .type           _ZN13group_norm_v214gn_cuda_kernelI13__nv_bfloat16Li320ELi1ELi32ELi20ELi1024ELb0ELi16ELi320ELi320ELi4ELb1ELi2ELb0ELb0ENS_16CompileConditionILi1000EEEEEvPT_PKS4_S7_S7_flPfS8_Pj,@function
        .size           _ZN13group_norm_v214gn_cuda_kernelI13__nv_bfloat16Li320ELi1ELi32ELi20ELi1024ELb0ELi16ELi320ELi320ELi4ELb1ELi2ELb0ELb0ENS_16CompileConditionILi1000EEEEEvPT_PKS4_S7_S7_flPfS8_Pj,(.L_x_85 - _ZN13group_norm_v214gn_cuda_kernelI13__nv_bfloat16Li320ELi1ELi32ELi20ELi1024ELb0ELi16ELi320ELi320ELi4ELb1ELi2ELb0ELb0ENS_16CompileConditionILi1000EEEEEvPT_PKS4_S7_S7_flPfS8_Pj)
        .other          _ZN13group_norm_v214gn_cuda_kernelI13__nv_bfloat16Li320ELi1ELi32ELi20ELi1024ELb0ELi16ELi320ELi320ELi4ELb1ELi2ELb0ELb0ENS_16CompileConditionILi1000EEEEEvPT_PKS4_S7_S7_flPfS8_Pj,@"STO_CUDA_ENTRY STV_DEFAULT"
_ZN13group_norm_v214gn_cuda_kernelI13__nv_bfloat16Li320ELi1ELi32ELi20ELi1024ELb0ELi16ELi320ELi320ELi4ELb1ELi2ELb0ELb0ENS_16CompileConditionILi1000EEEEEvPT_PKS4_S7_S7_flPfS8_Pj:
.text._ZN13group_norm_v214gn_cuda_kernelI13__nv_bfloat16Li320ELi1ELi32ELi20ELi1024ELb0ELi16ELi320ELi320ELi4ELb1ELi2ELb0ELb0ENS_16CompileConditionILi1000EEEEEvPT_PKS4_S7_S7_flPfS8_Pj:
[----:B------:R-:W-:Y:S01]  /*0000*/  LDC R1, c[0x0][0x37c] ;  /* 0x0000df00ff017b82 */ /* 0x000fe20000000800 */
[----:B------:R-:W-:Y:S05]  /*0010*/  EXIT ;  /* 0x000000000000794d */ /* 0x000fea0003800000 */
.L_x_17:
        /* <DEDUP_REMOVED lines=14> */
.L_x_85:


//--------------------- .text._ZN13group_norm_v214gn_cuda_kernelI13__nv_bfloat16Li320ELi3ELi32ELi20ELi1024ELb0ELi16ELi320ELi320ELi4ELb1ELi5ELb0ELb0ENS_16CompileConditionILi1000EEEEEvPT_PKS4_S7_S7_flPfS8_Pj --------------------------
	.section	.text._ZN13group_norm_v214gn_cuda_kernelI13__nv_bfloat16Li320ELi3ELi32ELi20ELi1024ELb0ELi16ELi320ELi320ELi4ELb1ELi5ELb0ELb0ENS_16CompileConditionILi1000EEEEEvPT_PKS4_S7_S7_flPfS8_Pj,"ax",@progbits
	.align	128
        .global         _ZN13group_norm_v214gn_cuda_kernelI13__nv_bfloat16Li320ELi3ELi32ELi20ELi1024ELb0ELi16ELi320ELi320ELi4ELb1ELi5ELb0ELb0ENS_16CompileConditionILi1000EEEEEvPT_PKS4_S7_S7_flPfS8_Pj
        .type           _ZN13group_norm_v214gn_cuda_kernelI13__nv_bfloat16Li320ELi3ELi32ELi20ELi1024ELb0ELi16ELi320ELi320ELi4ELb1ELi5ELb0ELb0ENS_16CompileConditionILi1000EEEEEvPT_PKS4_S7_S7_flPfS8_Pj,@function
        .size           _ZN13group_norm_v214gn_cuda_kernelI13__nv_bfloat16Li320ELi3ELi32ELi20ELi1024ELb0ELi16ELi320ELi320ELi4ELb1ELi5ELb0ELb0ENS_16CompileConditionILi1000EEEEEvPT_PKS4_S7_S7_flPfS8_Pj,(.L_x_86 - _ZN13group_norm_v214gn_cuda_kernelI13__nv_bfloat16Li320ELi3ELi32ELi20ELi1024ELb0ELi16ELi320ELi320ELi4ELb1ELi5ELb0ELb0ENS_16CompileConditionILi1000EEEEEvPT_PKS4_S7_S7_flPfS8_Pj)
        .other          _ZN13group_norm_v214gn_cuda_kernelI13__nv_bfloat16Li320ELi3ELi32ELi20ELi1024ELb0ELi16ELi320ELi320ELi4ELb1ELi5ELb0ELb0ENS_16CompileConditionILi1000EEEEEvPT_PKS4_S7_S7_flPfS8_Pj,@"STO_CUDA_ENTRY STV_DEFAULT"
_ZN13group_norm_v214gn_cuda_kernelI13__nv_bfloat16Li320ELi3ELi32ELi20ELi1024ELb0ELi16ELi320ELi320ELi4ELb1ELi5ELb0ELb0ENS_16CompileConditionILi1000EEEEEvPT_PKS4_S7_S7_flPfS8_Pj:
.text._ZN13group_norm_v214gn_cuda_kernelI13__nv_bfloat16Li320ELi3ELi32ELi20ELi1024ELb0ELi16ELi320ELi320ELi4ELb1ELi5ELb0ELb0ENS_16CompileConditionILi1000EEEEEvPT_PKS4_S7_S7_flPfS8_Pj:
[----:B------:R-:W-:Y:S01]  /*0000*/  LDC R1, c[0x0][0x37c] ;  /* 0x0000df00ff017b82 */ /* 0x000fe20000000800 */
[----:B------:R-:W-:Y:S05]  /*0010*/  EXIT ;  /* 0x000000000000794d */ /* 0x000fea0003800000 */
.L_x_18:
        /* <DEDUP_REMOVED lines=14> */
.L_x_86:


//--------------------- .text._ZN13group_norm_v214gn_cuda_kernelI13__nv_bfloat16Li320ELi1ELi32ELi20ELi1024ELb0ELi32ELi320ELi320ELi4ELb1ELi4ELb0ELb0ENS_16CompileConditionILi1000EEEEEvPT_PKS4_S7_S7_flPfS8_Pj --------------------------
	.section	.text._ZN13group_norm_v214gn_cuda_kernelI13__nv_bfloat16Li320ELi1ELi32ELi20ELi1024ELb0ELi32ELi320ELi320ELi4ELb1ELi4ELb0ELb0ENS_16CompileConditionILi1000EEEEEvPT_PKS4_S7_S7_flPfS8_Pj,"ax",@progbits
	.align	128
        .global         _ZN13group_norm_v214gn_cuda_kernelI13__nv_bfloat16Li320ELi1ELi32ELi20ELi1024ELb0ELi32ELi320ELi320ELi4ELb1ELi4ELb0ELb0ENS_16CompileConditionILi1000EEEEEvPT_PKS4_S7_S7_flPfS8_Pj
        .type           _ZN13group_norm_v214gn_cuda_kernelI13__nv_bfloat16Li320ELi1ELi32ELi20ELi1024ELb0ELi32ELi320ELi320ELi4ELb1ELi4ELb0ELb0ENS_16CompileConditionILi1000EEEEEvPT_PKS4_S7_S7_flPfS8_Pj,@function
        .size           _ZN13group_norm_v214gn_cuda_kernelI13__nv_bfloat16Li320ELi1ELi32ELi20ELi1024ELb0ELi32ELi320ELi320ELi4ELb1ELi4ELb0ELb0ENS_16CompileConditionILi1000EEEEEvPT_PKS4_S7_S7_flPfS8_Pj,(.L_x_87 - _ZN13group_norm_v214gn_cuda_kernelI13__nv_bfloat16Li320ELi1ELi32ELi20ELi1024ELb0ELi32ELi320ELi320ELi4ELb1ELi4ELb0ELb0ENS_16CompileConditionILi1000EEEEEvPT_PKS4_S7_S7_flPfS8_Pj)
        .other          _ZN13group_norm_v214gn_cuda_kernelI13__nv_bfloat16Li320ELi1ELi32ELi20ELi1024ELb0ELi32ELi320ELi320ELi4ELb1ELi4ELb0ELb0ENS_16CompileConditionILi1000EEEEEvPT_PKS4_S7_S7_flPfS8_Pj,@"STO_CUDA_ENTRY STV_DEFAULT"
_ZN13group_norm_v214gn_cuda_kernelI13__nv_bfloat16Li320ELi1ELi32ELi20ELi1024ELb0ELi32ELi320ELi320ELi4ELb1ELi4ELb0ELb0ENS_16CompileConditionILi1000EEEEEvPT_PKS4_S7_S7_flPfS8_Pj:
.text._ZN13group_norm_v214gn_cuda_kernelI13__nv_bfloat16Li320ELi1ELi32ELi20ELi1024ELb0ELi32ELi320ELi320ELi4ELb1ELi4ELb0ELb0ENS_16CompileConditionILi1000EEEEEvPT_PKS4_S7_S7_flPfS8_Pj:
[----:B------:R-:W-:Y:S01]  /*0000*/  LDC R1, c[0x0][0x37c] ;  /* 0x0000df00ff017b82 */ /* 0x000fe20000000800 */
[----:B------:R-:W-:Y:S05]  /*0010*/  EXIT ;  /* 0x000000000000794d */ /* 0x000fea0003800000 */
.L_x_19:
        /* <DEDUP_REMOVED lines=14> */
.L_x_87:


//--------------------- .text._ZN13group_norm_v214gn_cuda_kernelI13__nv_bfloat16Li320ELi3ELi32ELi20ELi1024ELb0ELi32ELi320ELi320ELi4ELb1ELi10ELb0ELb0ENS_16CompileConditionILi1000EEEEEvPT_PKS4_S7_S7_flPfS8_Pj --------------------------
	.section	.text._ZN13group_norm_v214gn_cuda_kernelI13__nv_bfloat16Li320ELi3ELi32ELi20ELi1024ELb0ELi32ELi320ELi320ELi4ELb1ELi10ELb0ELb0ENS_16CompileConditionILi1000EEEEEvPT_PKS4_S7_S7_flPfS8_Pj,"ax",@progbits
	.align	128
        .global         _ZN13group_norm_v214gn_cuda_kernelI13__nv_bfloat16Li320ELi3ELi32ELi20ELi1024ELb0ELi32ELi320ELi320ELi4ELb1ELi10ELb0ELb0ENS_16CompileConditionILi1000EEEEEvPT_PKS4_S7_S7_flPfS8_Pj
        .type           _ZN13group_norm_v214gn_cuda_kernelI13__nv_bfloat16Li320ELi3ELi32ELi20ELi1024ELb0ELi32ELi320ELi320ELi4ELb1ELi10ELb0ELb0ENS_16CompileConditionILi1000EEEEEvPT_PKS4_S7_S7_flPfS8_Pj,@function
        .size           _ZN13group_norm_v214gn_cuda_kernelI13__nv_bfloat16Li320ELi3ELi32ELi20ELi1024ELb0ELi32ELi320ELi320ELi4ELb1ELi10ELb0ELb0ENS_16CompileConditionILi1000EEEEEvPT_PKS4_S7_S7_flPfS8_Pj,(.L_x_88 - _ZN13group_norm_v214gn_cuda_kernelI13__nv_bfloat16Li320ELi3ELi32ELi20ELi1024ELb0ELi32ELi320ELi320ELi4ELb1ELi10ELb0ELb0ENS_16CompileConditionILi1000EEEEEvPT_PKS4_S7_S7_flPfS8_Pj)
        .other          _ZN13group_norm_v214gn_cuda_kernelI13__nv_bfloat16Li320ELi3ELi32ELi20ELi1024ELb0ELi32ELi320ELi320ELi4ELb1ELi10ELb0ELb0ENS_16CompileConditionILi1000EEEEEvPT_PKS4_S7_S7_flPfS8_Pj,@"STO_CUDA_ENTRY STV_DEFAULT"
_ZN13group_norm_v214gn_cuda_kernelI13__nv_bfloat16Li320ELi3ELi32ELi20ELi1024ELb0ELi32ELi320ELi320ELi4ELb1ELi10ELb0ELb0ENS_16CompileConditionILi1000EEEEEvPT_PKS4_S7_S7_flPfS8_Pj:
.text._ZN13group_norm_v214gn_cuda_kernelI13__nv_bfloat16Li320ELi3ELi32ELi20ELi1024ELb0ELi32ELi320ELi320ELi4ELb1ELi10ELb0ELb0ENS_16CompileConditionILi1000EEEEEvPT_PKS4_S7_S7_flPfS8_Pj:
[----:B------:R-:W-:Y:S01]  /*0000*/  LDC R1, c[0x0][0x37c] ;  /* 0x0000df00ff017b82 */ /* 0x000fe20000000800 */
[----:B------:R-:W-:Y:S05]  /*0010*/  EXIT ;  /* 0x000000000000794d */ /* 0x000fea0003800000 */
.L_x_20:
        /* <DEDUP_REMOVED lines=14> */
.L_x_88:


//--------------------- .text._ZN13group_norm_v214gn_cuda_kernelI13__nv_bfloat16Li320ELi1ELi32ELi20ELi1024ELb0ELi64ELi320ELi320ELi4ELb1ELi9ELb0ELb0ENS_16CompileConditionILi1000EEEEEvPT_PKS4_S7_S7_flPfS8_Pj --------------------------
	.section	.text._ZN13group_norm_v214gn_cuda_kernelI13__nv_bfloat16Li320ELi1ELi32ELi20ELi1024ELb0ELi64ELi320ELi320ELi4ELb1ELi9ELb0ELb0ENS_16CompileConditionILi1000EEEEEvPT_PKS4_S7_S7_flPfS8_Pj,"ax",@progbits
	.align	128
        .global         _ZN13group_norm_v214gn_cuda_kernelI13__nv_bfloat16Li320ELi1ELi32ELi20ELi1024ELb0ELi64ELi320ELi320ELi4ELb1ELi9ELb0ELb0ENS_16CompileConditionILi1000EEEEEvPT_PKS4_S7_S7_flPfS8_Pj
        .type           _ZN13group_norm_v214gn_cuda_kernelI13__nv_bfloat16Li320ELi1ELi32ELi20ELi1024ELb0ELi64ELi320ELi320ELi4ELb1ELi9ELb0ELb0ENS_16CompileConditionILi1000EEEEEvPT_PKS4_S7_S7_flPfS8_Pj,@function
        .size           _ZN13group_norm_v214gn_cuda_kernelI13__nv_bfloat16Li320ELi1ELi32ELi20ELi1024ELb0ELi64ELi320ELi320ELi4ELb1ELi9ELb0ELb0ENS_16CompileConditionILi1000EEEEEvPT_PKS4_S7_S7_flPfS8_Pj,(.L_x_89 - _ZN13group_norm_v214gn_cuda_kernelI13__nv_bfloat16Li320ELi1ELi32ELi20ELi1024ELb0ELi64ELi320ELi320ELi4ELb1ELi9ELb0ELb0ENS_16CompileConditionILi1000EEEEEvPT_PKS4_S7_S7_flPfS8_Pj)
        .other          _ZN13group_norm_v214gn_cuda_kernelI13__nv_bfloat16Li320ELi1ELi32ELi20ELi1024ELb0ELi64ELi320ELi320ELi4ELb1ELi9ELb0ELb0ENS_16CompileConditionILi1000EEEEEvPT_PKS4_S7_S7_flPfS8_Pj,@"STO_CUDA_ENTRY STV_DEFAULT"
_ZN13group_norm_v214gn_cuda_kernelI13__nv_bfloat16Li320ELi1ELi32ELi20ELi1024ELb0ELi64ELi320ELi320ELi4ELb1ELi9ELb0ELb0ENS_16CompileConditionILi1000EEEEEvPT_PKS4_S7_S7_flPfS8_Pj:
.text._ZN13group_norm_v214gn_cuda_kernelI13__nv_bfloat16Li320ELi1ELi32ELi20ELi1024ELb0ELi64ELi320ELi320ELi4ELb1ELi9ELb0ELb0ENS_16CompileConditionILi1000EEEEEvPT_PKS4_S7_S7_flPfS8_Pj:
[----:B------:R-:W-:Y:S01]  /*0000*/  LDC R1, c[0x0][0x37c] ;  /* 0x0000df00ff017b82 */ /* 0x000fe20000000800 */
[----:B------:R-:W-:Y:S05]  /*0010*/  EXIT ;  /* 0x000000000000794d */ /* 0x000fea0003800000 */
.L_x_21:
        /* <DEDUP_REMOVED lines=14> */
.L_x_89:


//--------------------- .text._ZN13group_norm_v214gn_cuda_kernelI13__nv_bfloat16Li320ELi1ELi32ELi20ELi1024ELb0ELi128ELi320ELi320ELi4ELb1ELi18ELb0ELb0ENS_16CompileConditionILi1000EEEEEvPT_PKS4_S7_S7_flPfS8_Pj --------------------------
	.section	.text._ZN13group_norm_v214gn_cuda_kernelI13__nv_bfloat16Li320ELi1ELi32ELi20ELi1024ELb0ELi128ELi320ELi320ELi4ELb1ELi18ELb0ELb0ENS_16CompileConditionILi1000EEEEEvPT_PKS4_S7_S7_flPfS8_Pj,"ax",@progbits
	.align	128
        .global         _ZN13group_norm_v214gn_cuda_kernelI13__nv_bfloat16Li320ELi1ELi32ELi20ELi1024ELb0ELi128ELi320ELi320ELi4ELb1ELi18ELb0ELb0ENS_16CompileConditionILi1000EEEEEvPT_PKS4_S7_S7_flPfS8_Pj
        .type           _ZN13group_norm_v214gn_cuda_kernelI13__nv_bfloat16Li320ELi1ELi32ELi20ELi1024ELb0ELi128ELi320ELi320ELi4ELb1ELi18ELb0ELb0ENS_16CompileConditionILi1000EEEEEvPT_PKS4_S7_S7_flPfS8_Pj,@function
        .size           _ZN13group_norm_v214gn_cuda_kernelI13__nv_bfloat16Li320ELi1ELi32ELi20ELi1024ELb0ELi128ELi320ELi320ELi4ELb1ELi18ELb0ELb0ENS_16CompileConditionILi1000EEEEEvPT_PKS4_S7_S7_flPfS8_Pj,(.L_x_90 - _ZN13group_norm_v214gn_cuda_kernelI13__nv_bfloat16Li320ELi1ELi32ELi20ELi1024ELb0ELi128ELi320ELi320ELi4ELb1ELi18ELb0ELb0ENS_16CompileConditionILi1000EEEEEvPT_PKS4_S7_S7_flPfS8_Pj)
        .other          _ZN13group_norm_v214gn_cuda_kernelI13__nv_bfloat16Li320ELi1ELi32ELi20ELi1024ELb0ELi128ELi320ELi320ELi4ELb1ELi18ELb0ELb0ENS_16CompileConditionILi1000EEEEEvPT_PKS4_S7_S7_flPfS8_Pj,@"STO_CUDA_ENTRY STV_DEFAULT"
_ZN13group_norm_v214gn_cuda_kernelI13__nv_bfloat16Li320ELi1ELi32ELi20ELi1024ELb0ELi128ELi320ELi320ELi4ELb1ELi18ELb0ELb0ENS_16CompileConditionILi1000EEEEEvPT_PKS4_S7_S7_flPfS8_Pj:
.text._ZN13group_norm_v214gn_cuda_kernelI13__nv_bfloat16Li320ELi1ELi32ELi20ELi1024ELb0ELi128ELi320ELi320ELi4ELb1ELi18ELb0ELb0ENS_16CompileConditionILi1000EEEEEvPT_PKS4_S7_S7_flPfS8_Pj:
[----:B------:R-:W-:Y:S01]  /*0000*/  LDC R1, c[0x0][0x37c] ;  /* 0x0000df00ff017b82 */ /* 0x000fe20000000800 */
[----:B------:R-:W-:Y:S05]  /*0010*/  EXIT ;  /* 0x000000000000794d */ /* 0x000fea0003800000 */
.L_x_22:
        /* <DEDUP_REMOVED lines=14> */
.L_x_90:


//--------------------- .text._ZN13group_norm_v214gn_cuda_kernelI13__nv_bfloat16Li320ELi3ELi32ELi20ELi1024ELb0ELi64ELi320ELi320ELi4ELb1ELi21ELb0ELb0ENS_16CompileConditionILi1000EEEEEvPT_PKS4_S7_S7_flPfS8_Pj --------------------------
	.section	.text._ZN13group_norm_v214gn_cuda_kernelI13__nv_bfloat16Li320ELi3ELi32ELi20ELi1024ELb0ELi64ELi320ELi320ELi4ELb1ELi21ELb0ELb0ENS_16CompileConditionILi1000EEEEEvPT_PKS4_S7_S7_flPfS8_Pj,"ax",@progbits
	.align	128
        .global         _ZN13group_norm_v214gn_cuda_kernelI13__nv_bfloat16Li320ELi3ELi32ELi20ELi1024ELb0ELi64ELi320ELi320ELi4ELb1ELi21ELb0ELb0ENS_16CompileConditionILi1000EEEEEvPT_PKS4_S7_S7_flPfS8_Pj
        .type           _ZN13group_norm_v214gn_cuda_kernelI13__nv_bfloat16Li320ELi3ELi32ELi20ELi1024ELb0ELi64ELi320ELi320ELi4ELb1ELi21ELb0ELb0ENS_16CompileConditionILi1000EEEEEvPT_PKS4_S7_S7_flPfS8_Pj,@function
        .size           _ZN13group_norm_v214gn_cuda_kernelI13__nv_bfloat16Li320ELi3ELi32ELi20ELi1024ELb0ELi64ELi320ELi320ELi4ELb1ELi21ELb0ELb0ENS_16CompileConditionILi1000EEEEEvPT_PKS4_S7_S7_flPfS8_Pj,(.L_x_91 - _ZN13group_norm_v214gn_cuda_kernelI13__nv_bfloat16Li320ELi3ELi32ELi20ELi1024ELb0ELi64ELi320ELi320ELi4ELb1ELi21ELb0ELb0ENS_16CompileConditionILi1000EEEEEvPT_PKS4_S7_S7_flPfS8_Pj)
        .other          _ZN13group_norm_v214gn_cuda_kernelI13__nv_bfloat16Li320ELi3ELi32ELi20ELi1024ELb0ELi64ELi320ELi320ELi4ELb1ELi21ELb0ELb0ENS_16CompileConditionILi1000EEEEEvPT_PKS4_S7_S7_flPfS8_Pj,@"STO_CUDA_ENTRY STV_DEFAULT"
_ZN13group_norm_v214gn_cuda_kernelI13__nv_bfloat16Li320ELi3ELi32ELi20ELi1024ELb0ELi64ELi320ELi320ELi4ELb1ELi21ELb0ELb0ENS_16CompileConditionILi1000EEEEEvPT_PKS4_S7_S7_flPfS8_Pj:
.text._ZN13group_norm_v214gn_cuda_kernelI13__nv_bfloat16Li320ELi3ELi32ELi20ELi1024ELb0ELi64ELi320ELi320ELi4ELb1ELi21ELb0ELb0ENS_16CompileConditionILi1000EEEEEvPT_PKS4_S7_S7_flPfS8_Pj:
[----:B------:R-:W-:Y:S01]  /*0000*/  LDC R1, c[0x0][0x37c] ;  /* 0x0000df00ff017b82 */ /* 0x000fe20000000800 */
[----:B------:R-:W-:Y:S05]  /*0010*/  EXIT ;  /* 0x000000000000794d */ /* 0x000fea0003800000 */
.L_x_23:
        /* <DEDUP_REMOVED lines=14> */
.L_x_91:


//--------------------- .text._ZN13group_norm_v214gn_cuda_kernelI13__nv_bfloat16Li320ELi2ELi32ELi20ELi1024ELb0ELi64ELi320ELi320ELi4ELb1ELi18ELb0ELb0ENS_16CompileConditionILi1000EEEEEvPT_PKS4_S7_S7_flPfS8_Pj --------------------------
	.section	.text._ZN13group_norm_v214gn_cuda_kernelI13__nv_bfloat16Li320ELi2ELi32ELi20ELi1024ELb0ELi64ELi320ELi320ELi4ELb1ELi18ELb0ELb0ENS_16CompileConditionILi1000EEEEEvPT_PKS4_S7_S7_flPfS8_Pj,"ax",@progbits
	.align	128
        .global         _ZN13group_norm_v214gn_cuda_kernelI13__nv_bfloat16Li320ELi2ELi32ELi20ELi1024ELb0ELi64ELi320ELi320ELi4ELb1ELi18ELb0ELb0ENS_16CompileConditionILi1000EEEEEvPT_PKS4_S7_S7_flPfS8_Pj
        .type           _ZN13group_norm_v214gn_cuda_kernelI13__nv_bfloat16Li320ELi2ELi32ELi20ELi1024ELb0ELi64ELi320ELi320ELi4ELb1ELi18ELb0ELb0ENS_16CompileConditionILi1000EEEEEvPT_PKS4_S7_S7_flPfS8_Pj,@function
        .size           _ZN13group_norm_v214gn_cuda_kernelI13__nv_bfloat16Li320ELi2ELi32ELi20ELi1024ELb0ELi64ELi320ELi320ELi4ELb1ELi18ELb0ELb0ENS_16CompileConditionILi1000EEEEEvPT_PKS4_S7_S7_flPfS8_Pj,(.L_x_92 - _ZN13group_norm_v214gn_cuda_kernelI13__nv_bfloat16Li320ELi2ELi32ELi20ELi1024ELb0ELi64ELi320ELi320ELi4ELb1ELi18ELb0ELb0ENS_16CompileConditionILi1000EEEEEvPT_PKS4_S7_S7_flPfS8_Pj)
        .other          _ZN13group_norm_v214gn_cuda_kernelI13__nv_bfloat16Li320ELi2ELi32ELi20ELi1024ELb0ELi64ELi320ELi320ELi4ELb1ELi18ELb0ELb0ENS_16CompileConditionILi1000EEEEEvPT_PKS4_S7_S7_flPfS8_Pj,@"STO_CUDA_ENTRY STV_DEFAULT"
_ZN13group_norm_v214gn_cuda_kernelI13__nv_bfloat16Li320ELi2ELi32ELi20ELi1024ELb0ELi64ELi320ELi320ELi4ELb1ELi18ELb0ELb0ENS_16CompileConditionILi1000EEEEEvPT_PKS4_S7_S7_flPfS8_Pj:
.text._ZN13group_norm_v214gn_cuda_kernelI13__nv_bfloat16Li320ELi2ELi32ELi20ELi1024ELb0ELi64ELi320ELi320ELi4ELb1ELi18ELb0ELb0ENS_16CompileConditionILi1000EEEEEvPT_PKS4_S7_S7_flPfS8_Pj:
[----:B------:R-:W-:Y:S01]  /*0000*/  LDC R1, c[0x0][0x37c] ;  /* 0x0000df00ff017b82 */ /* 0x000fe20000000800 */
[----:B------:R-:W-:Y:S05]  /*0010*/  EXIT ;  /* 0x000000000000794d */ /* 0x000fea0003800000 */
.L_x_24:
        /* <DEDUP_REMOVED lines=14> */
.L_x_92:


//--------------------- .text._ZN13group_norm_v214gn_cuda_kernelI13__nv_bfloat16Li320ELi3ELi16ELi40ELi1024ELb1ELi8ELi320ELi320ELi4ELb1ELi2ELb0ELb0ENS_16CompileConditionILi1000EEEEEvPT_PKS4_S7_S7_flPfS8_Pj --------------------------
	.section	.text._ZN13group_norm_v214gn_cuda_kernelI13__nv_bfloat16Li320ELi3ELi16ELi40ELi1024ELb1ELi8ELi320ELi320ELi4ELb1ELi2ELb0ELb0ENS_16CompileConditionILi1000EEEEEvPT_PKS4_S7_S7_flPfS8_Pj,"ax",@progbits
	.align	128
        .global         _ZN13group_norm_v214gn_cuda_kernelI13__nv_bfloat16Li320ELi3ELi16ELi40ELi1024ELb1ELi8ELi320ELi320ELi4ELb1ELi2ELb0ELb0ENS_16CompileConditionILi1000EEEEEvPT_PKS4_S7_S7_flPfS8_Pj
        .type           _ZN13group_norm_v214gn_cuda_kernelI13__nv_bfloat16Li320ELi3ELi16ELi40ELi1024ELb1ELi8ELi320ELi320ELi4ELb1ELi2ELb0ELb0ENS_16CompileConditionILi1000EEEEEvPT_PKS4_S7_S7_flPfS8_Pj,@function
        .size           _ZN13group_norm_v214gn_cuda_kernelI13__nv_bfloat16Li320ELi3ELi16ELi40ELi1024ELb1ELi8ELi320ELi320ELi4ELb1ELi2ELb0ELb0ENS_16CompileConditionILi1000EEEEEvPT_PKS4_S7_S7_flPfS8_Pj,(.L_x_93 - _ZN13group_norm_v214gn_cuda_kernelI13__nv_bfloat16Li320ELi3ELi16ELi40ELi1024ELb1ELi8ELi320ELi320ELi4ELb1ELi2ELb0ELb0ENS_16CompileConditionILi1000EEEEEvPT_PKS4_S7_S7_flPfS8_Pj)
        .other          _ZN13group_norm_v214gn_cuda_kernelI13__nv_bfloat16Li320ELi3ELi16ELi40ELi1024ELb1ELi8ELi320ELi320ELi4ELb1ELi2ELb0ELb0ENS_16CompileConditionILi1000EEEEEvPT_PKS4_S7_S7_flPfS8_Pj,@"STO_CUDA_ENTRY STV_DEFAULT"
_ZN13group_norm_v214gn_cuda_kernelI13__nv_bfloat16Li320ELi3ELi16ELi40ELi1024ELb1ELi8ELi320ELi320ELi4ELb1ELi2ELb0ELb0ENS_16CompileConditionILi1000EEEEEvPT_PKS4_S7_S7_flPfS8_Pj:
.text._ZN13group_norm_v214gn_cuda_kernelI13__nv_bfloat16Li320ELi3ELi16ELi40ELi1024ELb1ELi8ELi320ELi320ELi4ELb1ELi2ELb0ELb0ENS_16CompileConditionILi1000EEEEEvPT_PKS4_S7_S7_flPfS8_Pj:
[----:B------:R-:W-:Y:S01]  /*0000*/  LDC R1, c[0x0][0x37c] ;  /* 0x0000df00ff017b82 */ /* 0x000fe20000000800 */
[----:B------:R-:W-:Y:S05]  /*0010*/  EXIT ;  /* 0x000000000000794d */ /* 0x000fea0003800000 */
.L_x_25:
        /* <DEDUP_REMOVED lines=14> */
.L_x_93:


//--------------------- .text._ZN13group_norm_v214gn_cuda_kernelI13__nv_bfloat16Li320ELi1ELi16ELi40ELi1024ELb1ELi16ELi320ELi320ELi4ELb1ELi2ELb0ELb0ENS_16CompileConditionILi1000EEEEEvPT_PKS4_S7_S7_flPfS8_Pj --------------------------
	.section	.text._ZN13group_norm_v214gn_cuda_kernelI13__nv_bfloat16Li320ELi1ELi16ELi40ELi1024ELb1ELi16ELi320ELi320ELi4ELb1ELi2ELb0ELb0ENS_16CompileConditionILi1000EEEEEvPT_PKS4_S7_S7_flPfS8_Pj,"ax",@progbits
	.align	128
        .global         _ZN13group_norm_v214gn_cuda_kernelI13__nv_bfloat16Li320ELi1ELi16ELi40ELi1024ELb1ELi16ELi320ELi320ELi4ELb1ELi2ELb0ELb0ENS_16CompileConditionILi1000EEEEEvPT_PKS4_S7_S7_flPfS8_Pj
        .type           _ZN13group_norm_v214gn_cuda_kernelI13__nv_bfloat16Li320ELi1ELi16ELi40ELi1024ELb1ELi16ELi320ELi320ELi4ELb1ELi2ELb0ELb0ENS_16CompileConditionILi1000EEEEEvPT_PKS4_S7_S7_flPfS8_Pj,@function
        .size           _ZN13group_norm_v214gn_cuda_kernelI13__nv_bfloat16Li320ELi1ELi16ELi40ELi1024ELb1ELi16ELi320ELi320ELi4ELb1ELi2ELb0ELb0ENS_16CompileConditionILi1000EEEEEvPT_PKS4_S7_S7_flPfS8_Pj,(.L_x_94 - _ZN13group_norm_v214gn_cuda_kernelI13__nv_bfloat16Li320ELi1ELi16ELi40ELi1024ELb1ELi16ELi320ELi320ELi4ELb1ELi2ELb0ELb0ENS_16CompileConditionILi1000EEEEEvPT_PKS4_S7_S7_flPfS8_Pj)
        .other          _ZN13group_norm_v214gn_cuda_kernelI13__nv_bfloat16Li320ELi1ELi16ELi40ELi1024ELb1ELi16ELi320ELi320ELi4ELb1ELi2ELb0ELb0ENS_16CompileConditionILi1000EEEEEvPT_PKS4_S7_S7_flPfS8_Pj,@"STO_CUDA_ENTRY STV_DEFAULT"
_ZN13group_norm_v214gn_cuda_kernelI13__nv_bfloat16Li320ELi1ELi16ELi40ELi1024ELb1ELi16ELi320ELi320ELi4ELb1ELi2ELb0ELb0ENS_16CompileConditionILi1000EEEEEvPT_PKS4_S7_S7_flPfS8_Pj:
.text._ZN13group_norm_v214gn_cuda_kernelI13__nv_bfloat16Li320ELi1ELi16ELi40ELi1024ELb1ELi16ELi320ELi320ELi4ELb1ELi2ELb0ELb0ENS_16CompileConditionILi1000EEEEEvPT_PKS4_S7_S7_flPfS8_Pj:
[----:B------:R-:W-:Y:S01]  /*0000*/  LDC R1, c[0x0][0x37c] ;  /* 0x0000df00ff017b82 */ /* 0x000fe20000000800 */
[----:B------:R-:W-:Y:S05]  /*0010*/  EXIT ;  /* 0x000000000000794d */ /* 0x000fea0003800000 */
.L_x_26:
        /* <DEDUP_REMOVED lines=14> */
.L_x_94:


//--------------------- .text._ZN13group_norm_v214gn_cuda_kernelI13__nv_bfloat16Li320ELi3ELi16ELi40ELi1024ELb1ELi16ELi320ELi320ELi4ELb1ELi5ELb0ELb0ENS_16CompileConditionILi1000EEEEEvPT_PKS4_S7_S7_flPfS8_Pj --------------------------
	.section	.text._ZN13group_norm_v214gn_cuda_kernelI13__nv_bfloat16Li320ELi3ELi16ELi40ELi1024ELb1ELi16ELi320ELi320ELi4ELb1ELi5ELb0ELb0ENS_16CompileConditionILi1000EEEEEvPT_PKS4_S7_S7_flPfS8_Pj,"ax",@progbits
	.align	128
        .global         _ZN13group_norm_v214gn_cuda_kernelI13__nv_bfloat16Li320ELi3ELi16ELi40ELi1024ELb1ELi16ELi320ELi320ELi4ELb1ELi5ELb0ELb0ENS_16CompileConditionILi1000EEEEEvPT_PKS4_S7_S7_flPfS8_Pj
        .type           _ZN13group_norm_v214gn_cuda_kernelI13__nv_bfloat16Li320ELi3ELi16ELi40ELi1024ELb1ELi16ELi320ELi320ELi4ELb1ELi5ELb0ELb0ENS_16CompileConditionILi1000EEEEEvPT_PKS4_S7_S7_flPfS8_Pj,@function
        .size           _ZN13group_norm_v214gn_cuda_kernelI13__nv_bfloat16Li320ELi3ELi16ELi40ELi1024ELb1ELi16ELi320ELi320ELi4ELb1ELi5ELb0ELb0ENS_16CompileConditionILi1000EEEEEvPT_PKS4_S7_S7_flPfS8_Pj,(.L_x_95 - _ZN13group_norm_v214gn_cuda_kernelI13__nv_bfloat16Li320ELi3ELi16ELi40ELi1024ELb1ELi16ELi320ELi320ELi4ELb1ELi5ELb0ELb0ENS_16CompileConditionILi1000EEEEEvPT_PKS4_S7_S7_flPfS8_Pj)
        .other          _ZN13group_norm_v214gn_cuda_kernelI13__nv_bfloat16Li320ELi3ELi16ELi40ELi1024ELb1ELi16ELi320ELi320ELi4ELb1ELi5ELb0ELb0ENS_16CompileConditionILi1000EEEEEvPT_PKS4_S7_S7_flPfS8_Pj,@"STO_CUDA_ENTRY STV_DEFAULT"
_ZN13group_norm_v214gn_cuda_kernelI13__nv_bfloat16Li320ELi3ELi16ELi40ELi1024ELb1ELi16ELi320ELi320ELi4ELb1ELi5ELb0ELb0ENS_16CompileConditionILi1000EEEEEvPT_PKS4_S7_S7_flPfS8_Pj:
.text._ZN13group_norm_v214gn_cuda_kernelI13__nv_bfloat16Li320ELi3ELi16ELi40ELi1024ELb1ELi16ELi320ELi320ELi4ELb1ELi5ELb0ELb0ENS_16CompileConditionILi1000EEEEEvPT_PKS4_S7_S7_flPfS8_Pj:
[----:B------:R-:W-:Y:S01]  /*0000*/  LDC R1, c[0x0][0x37c] ;  /* 0x0000df00ff017b82 */ /* 0x000fe20000000800 */
[----:B------:R-:W-:Y:S05]  /*0010*/  EXIT ;  /* 0x000000000000794d */ /* 0x000fea0003800000 */
.L_x_27:
        /* <DEDUP_REMOVED lines=14> */
.L_x_95:


//--------------------- .text._ZN13group_norm_v214gn_cuda_kernelI13__nv_bfloat16Li320ELi1ELi16ELi40ELi1024ELb1ELi32ELi320ELi320ELi4ELb1ELi4ELb0ELb0ENS_16CompileConditionILi1000EEEEEvPT_PKS4_S7_S7_flPfS8_Pj --------------------------
	.section	.text._ZN13group_norm_v214gn_cuda_kernelI13__nv_bfloat16Li320ELi1ELi16ELi40ELi1024ELb1ELi32ELi320ELi320ELi4ELb1ELi4ELb0ELb0ENS_16CompileConditionILi1000EEEEEvPT_PKS4_S7_S7_flPfS8_Pj,"ax",@progbits
	.align	128
        .global         _ZN13group_norm_v214gn_cuda_kernelI13__nv_bfloat16Li320ELi1ELi16ELi40ELi1024ELb1ELi32ELi320ELi320ELi4ELb1ELi4ELb0ELb0ENS_16CompileConditionILi1000EEEEEvPT_PKS4_S7_S7_flPfS8_Pj
        .type           _ZN13group_norm_v214gn_cuda_kernelI13__nv_bfloat16Li320ELi1ELi16ELi40ELi1024ELb1ELi32ELi320ELi320ELi4ELb1ELi4ELb0ELb0ENS_16CompileConditionILi1000EEEEEvPT_PKS4_S7_S7_flPfS8_Pj,@function
        .size           _ZN13group_norm_v214gn_cuda_kernelI13__nv_bfloat16Li320ELi1ELi16ELi40ELi1024ELb1ELi32ELi320ELi320ELi4ELb1ELi4ELb0ELb0ENS_16CompileConditionILi1000EEEEEvPT_PKS4_S7_S7_flPfS8_Pj,(.L_x_96 - _ZN13group_norm_v214gn_cuda_kernelI13__nv_bfloat16Li320ELi1ELi16ELi40ELi1024ELb1ELi32ELi320ELi320ELi4ELb1ELi4ELb0ELb0ENS_16CompileConditionILi1000EEEEEvPT_PKS4_S7_S7_flPfS8_Pj)
        .other          _ZN13group_norm_v214gn_cuda_kernelI13__nv_bfloat16Li320ELi1ELi16ELi40ELi1024ELb1ELi32ELi320ELi320ELi4ELb1ELi4ELb0ELb0ENS_16CompileConditionILi1000EEEEEvPT_PKS4_S7_S7_flPfS8_Pj,@"STO_CUDA_ENTRY STV_DEFAULT"
_ZN13group_norm_v214gn_cuda_kernelI13__nv_bfloat16Li320ELi1ELi16ELi40ELi1024ELb1ELi32ELi320ELi320ELi4ELb1ELi4ELb0ELb0ENS_16CompileConditionILi1000EEEEEvPT_PKS4_S7_S7_flPfS8_Pj:
.text._ZN13group_norm_v214gn_cuda_kernelI13__nv_bfloat16Li320ELi1ELi16ELi40ELi1024ELb1ELi32ELi320ELi320ELi4ELb1ELi4ELb0ELb0ENS_16CompileConditionILi1000EEEEEvPT_PKS4_S7_S7_flPfS8_Pj:
[----:B------:R-:W-:Y:S01]  /*0000*/  LDC R1, c[0x0][0x37c] ;  /* 0x0000df00ff017b82 */ /* 0x000fe20000000800 */
[----:B------:R-:W-:Y:S05]  /*0010*/  EXIT ;  /* 0x000000000000794d */ /* 0x000fea0003800000 */
.L_x_28:
        /* <DEDUP_REMOVED lines=14> */
.L_x_96:


//--------------------- .text._ZN13group_norm_v214gn_cuda_kernelI13__nv_bfloat16Li320ELi3ELi16ELi40ELi1024ELb1ELi32ELi320ELi320ELi4ELb1ELi10ELb0ELb0ENS_16CompileConditionILi1000EEEEEvPT_PKS4_S7_S7_flPfS8_Pj --------------------------
	.section	.text._ZN13group_norm_v214gn_cuda_kernelI13__nv_bfloat16Li320ELi3ELi16ELi40ELi1024ELb1ELi32ELi320ELi320ELi4ELb1ELi10ELb0ELb0ENS_16CompileConditionILi1000EEEEEvPT_PKS4_S7_S7_flPfS8_Pj,"ax",@progbits
	.align	128
        .global         _ZN13group_norm_v214gn_cuda_kernelI13__nv_bfloat16Li320ELi3ELi16ELi40ELi1024ELb1ELi32ELi320ELi320ELi4ELb1ELi10ELb0ELb0ENS_16CompileConditionILi1000EEEEEvPT_PKS4_S7_S7_flPfS8_Pj
        .type           _ZN13group_norm_v214gn_cuda_kernelI13__nv_bfloat16Li320ELi3ELi16ELi40ELi1024ELb1ELi32ELi320ELi320ELi4ELb1ELi10ELb0ELb0ENS_16CompileConditionILi1000EEEEEvPT_PKS4_S7_S7_flPfS8_Pj,@function
        .size           _ZN13group_norm_v214gn_cuda_kernelI13__nv_bfloat16Li320ELi3ELi16ELi40ELi1024ELb1ELi32ELi320ELi320ELi4ELb1ELi10ELb0ELb0ENS_16CompileConditionILi1000EEEEEvPT_PKS4_S7_S7_flPfS8_Pj,(.L_x_97 - _ZN13group_norm_v214gn_cuda_kernelI13__nv_bfloat16Li320ELi3ELi16ELi40ELi1024ELb1ELi32ELi320ELi320ELi4ELb1ELi10ELb0ELb0ENS_16CompileConditionILi1000EEEEEvPT_PKS4_S7_S7_flPfS8_Pj)
        .other          _ZN13group_norm_v214gn_cuda_kernelI13__nv_bfloat16Li320ELi3ELi16ELi40ELi1024ELb1ELi32ELi320ELi320ELi4ELb1ELi10ELb0ELb0ENS_16CompileConditionILi1000EEEEEvPT_PKS4_S7_S7_flPfS8_Pj,@"STO_CUDA_ENTRY STV_DEFAULT"
_ZN13group_norm_v214gn_cuda_kernelI13__nv_bfloat16Li320ELi3ELi16ELi40ELi1024ELb1ELi32ELi320ELi320ELi4ELb1ELi10ELb0ELb0ENS_16CompileConditionILi1000EEEEEvPT_PKS4_S7_S7_flPfS8_Pj:
.text._ZN13group_norm_v214gn_cuda_kernelI13__nv_bfloat16Li320ELi3ELi16ELi40ELi1024ELb1ELi32ELi320ELi320ELi4ELb1ELi10ELb0ELb0ENS_16CompileConditionILi1000EEEEEvPT_PKS4_S7_S7_flPfS8_Pj:
[----:B------:R-:W-:Y:S01]  /*0000*/  LDC R1, c[0x0][0x37c] ;  /* 0x0000df00ff017b82 */ /* 0x000fe20000000800 */
[----:B------:R-:W-:Y:S05]  /*0010*/  EXIT ;  /* 0x000000000000794d */ /* 0x000fea0003800000 */
.L_x_29:
        /* <DEDUP_REMOVED lines=14> */
.L_x_97:


//--------------------- .text._ZN13group_norm_v214gn_cuda_kernelI13__nv_bfloat16Li320ELi1ELi16ELi40ELi1024ELb1ELi64ELi320ELi320ELi4ELb1ELi9ELb0ELb0ENS_16CompileConditionILi1000EEEEEvPT_PKS4_S7_S7_flPfS8_Pj --------------------------
	.section	.text._ZN13group_norm_v214gn_cuda_kernelI13__nv_bfloat16Li320ELi1ELi16ELi40ELi1024ELb1ELi64ELi320ELi320ELi4ELb1ELi9ELb0ELb0ENS_16CompileConditionILi1000EEEEEvPT_PKS4_S7_S7_flPfS8_Pj,"ax",@progbits
	.align	128
        .global         _ZN13group_norm_v214gn_cuda_kernelI13__nv_bfloat16Li320ELi1ELi16ELi40ELi1024ELb1ELi64ELi320ELi320ELi4ELb1ELi9ELb0ELb0ENS_16CompileConditionILi1000EEEEEvPT_PKS4_S7_S7_flPfS8_Pj
        .type           _ZN13group_norm_v214gn_cuda_kernelI13__nv_bfloat16Li320ELi1ELi16ELi40ELi1024ELb1ELi64ELi320ELi320ELi4ELb1ELi9ELb0ELb0ENS_16CompileConditionILi1000EEEEEvPT_PKS4_S7_S7_flPfS8_Pj,@function
        .size           _ZN13group_norm_v214gn_cuda_kernelI13__nv_bfloat16Li320ELi1ELi16ELi40ELi1024ELb1ELi64ELi320ELi320ELi4ELb1ELi9ELb0ELb0ENS_16CompileConditionILi1000EEEEEvPT_PKS4_S7_S7_flPfS8_Pj,(.L_x_98 - _ZN13group_norm_v214gn_cuda_kernelI13__nv_bfloat16Li320ELi1ELi16ELi40ELi1024ELb1ELi64ELi320ELi320ELi4ELb1ELi9ELb0ELb0ENS_16CompileConditionILi1000EEEEEvPT_PKS4_S7_S7_flPfS8_Pj)
        .other          _ZN13group_norm_v214gn_cuda_kernelI13__nv_bfloat16Li320ELi1ELi16ELi40ELi1024ELb1ELi64ELi320ELi320ELi4ELb1ELi9ELb0ELb0ENS_16CompileConditionILi1000EEEEEvPT_PKS4_S7_S7_flPfS8_Pj,@"STO_CUDA_ENTRY STV_DEFAULT"
_ZN13group_norm_v214gn_cuda_kernelI13__nv_bfloat16Li320ELi1ELi16ELi40ELi1024ELb1ELi64ELi320ELi320ELi4ELb1ELi9ELb0ELb0ENS_16CompileConditionILi1000EEEEEvPT_PKS4_S7_S7_flPfS8_Pj:
.text._ZN13group_norm_v214gn_cuda_kernelI13__nv_bfloat16Li320ELi1ELi16ELi40ELi1024ELb1ELi64ELi320ELi320ELi4ELb1ELi9ELb0ELb0ENS_16CompileConditionILi1000EEEEEvPT_PKS4_S7_S7_flPfS8_Pj:
[----:B------:R-:W-:Y:S01]  /*0000*/  LDC R1, c[0x0][0x37c] ;  /* 0x0000df00ff017b82 */ /* 0x000fe20000000800 */
[----:B------:R-:W-:Y:S05]  /*0010*/  EXIT ;  /* 0x000000000000794d */ /* 0x000fea0003800000 */
.L_x_30:
        /* <DEDUP_REMOVED lines=14> */
.L_x_98:


//--------------------- .text._ZN13group_norm_v214gn_cuda_kernelI13__nv_bfloat16Li320ELi1ELi16ELi40ELi1024ELb1ELi128ELi320ELi320ELi4ELb1ELi18ELb0ELb0ENS_16CompileConditionILi1000EEEEEvPT_PKS4_S7_S7_flPfS8_Pj --------------------------
	.section	.text._ZN13group_norm_v214gn_cuda_kernelI13__nv_bfloat16Li320ELi1ELi16ELi40ELi1024ELb1ELi128ELi320ELi320ELi4ELb1ELi18ELb0ELb0ENS_16CompileConditionILi1000EEEEEvPT_PKS4_S7_S7_flPfS8_Pj,"ax",@progbits
	.align	128
        .global         _ZN13group_norm_v214gn_cuda_kernelI13__nv_bfloat16Li320ELi1ELi16ELi40ELi1024ELb1ELi128ELi320ELi320ELi4ELb1ELi18ELb0ELb0ENS_16CompileConditionILi1000EEEEEvPT_PKS4_S7_S7_flPfS8_Pj
        .type           _ZN13group_norm_v214gn_cuda_kernelI13__nv_bfloat16Li320ELi1ELi16ELi40ELi1024ELb1ELi128ELi320ELi320ELi4ELb1ELi18ELb0ELb0ENS_16CompileConditionILi1000EEEEEvPT_PKS4_S7_S7_flPfS8_Pj,@function
        .size           _ZN13group_norm_v214gn_cuda_kernelI13__nv_bfloat16Li320ELi1ELi16ELi40ELi1024ELb1ELi128ELi320ELi320ELi4ELb1ELi18ELb0ELb0ENS_16CompileConditionILi1000EEEEEvPT_PKS4_S7_S7_flPfS8_Pj,(.L_x_99 - _ZN13group_norm_v214gn_cuda_kernelI13__nv_bfloat16Li320ELi1ELi16ELi40ELi1024ELb1ELi128ELi320ELi320ELi4ELb1ELi18ELb0ELb0ENS_16CompileConditionILi1000EEEEEvPT_PKS4_S7_S7_flPfS8_Pj)
        .other          _ZN13group_norm_v214gn_cuda_kernelI13__nv_bfloat16Li320ELi1ELi16ELi40ELi1024ELb1ELi128ELi320ELi320ELi4ELb1ELi18ELb0ELb0ENS_16CompileConditionILi1000EEEEEvPT_PKS4_S7_S7_flPfS8_Pj,@"STO_CUDA_ENTRY STV_DEFAULT"
_ZN13group_norm_v214gn_cuda_kernelI13__nv_bfloat16Li320ELi1ELi16ELi40ELi1024ELb1ELi128ELi320ELi320ELi4ELb1ELi18ELb0ELb0ENS_16CompileConditionILi1000EEEEEvPT_PKS4_S7_S7_flPfS8_Pj:
.text._ZN13group_norm_v214gn_cuda_kernelI13__nv_bfloat16Li320ELi1ELi16ELi40ELi1024ELb1ELi128ELi320ELi320ELi4ELb1ELi18ELb0ELb0ENS_16CompileConditionILi1000EEEEEvPT_PKS4_S7_S7_flPfS8_Pj:
[----:B------:R-:W-:Y:S01]  /*0000*/  LDC R1, c[0x0][0x37c] ;  /* 0x0000df00ff017b82 */ /* 0x000fe20000000800 */
[----:B------:R-:W-:Y:S05]  /*0010*/  EXIT ;  /* 0x000000000000794d */ /* 0x000fea0003800000 */
.L_x_31:
        /* <DEDUP_REMOVED lines=14> */
.L_x_99:


//--------------------- .text._ZN13group_norm_v214gn_cuda_kernelI13__nv_bfloat16Li320ELi3ELi16ELi40ELi1024ELb1ELi64ELi320ELi320ELi4ELb1ELi21ELb0ELb0ENS_16CompileConditionILi1000EEEEEvPT_PKS4_S7_S7_flPfS8_Pj --------------------------
	.section	.text._ZN13group_norm_v214gn_cuda_kernelI13__nv_bfloat16Li320ELi3ELi16ELi40ELi1024ELb1ELi64ELi320ELi320ELi4ELb1ELi21ELb0ELb0ENS_16CompileConditionILi1000EEEEEvPT_PKS4_S7_S7_flPfS8_Pj,"ax",@progbits
	.align	128
        .global         _ZN13group_norm_v214gn_cuda_kernelI13__nv_bfloat16Li320ELi3ELi16ELi40ELi1024ELb1ELi64ELi320ELi320ELi4ELb1ELi21ELb0ELb0ENS_16CompileConditionILi1000EEEEEvPT_PKS4_S7_S7_flPfS8_Pj
        .type           _ZN13group_norm_v214gn_cuda_kernelI13__nv_bfloat16Li320ELi3ELi16ELi40ELi1024ELb1ELi64ELi320ELi320ELi4ELb1ELi21ELb0ELb0ENS_16CompileConditionILi1000EEEEEvPT_PKS4_S7_S7_flPfS8_Pj,@function
        .size           _ZN13group_norm_v214gn_cuda_kernelI13__nv_bfloat16Li320ELi3ELi16ELi40ELi1024ELb1ELi64ELi320ELi320ELi4ELb1ELi21ELb0ELb0ENS_16CompileConditionILi1000EEEEEvPT_PKS4_S7_S7_flPfS8_Pj,(.L_x_100 - _ZN13group_norm_v214gn_cuda_kernelI13__nv_bfloat16Li320ELi3ELi16ELi40ELi1024ELb1ELi64ELi320ELi320ELi4ELb1ELi21ELb0ELb0ENS_16CompileConditionILi1000EEEEEvPT_PKS4_S7_S7_flPfS8_Pj)
        .other          _ZN13group_norm_v214gn_cuda_kernelI13__nv_bfloat16Li320ELi3ELi16ELi40ELi1024ELb1ELi64ELi320ELi320ELi4ELb1ELi21ELb0ELb0ENS_16CompileConditionILi1000EEEEEvPT_PKS4_S7_S7_flPfS8_Pj,@"STO_CUDA_ENTRY STV_DEFAULT"
_ZN13group_norm_v214gn_cuda_kernelI13__nv_bfloat16Li320ELi3ELi16ELi40ELi1024ELb1ELi64ELi320ELi320ELi4ELb1ELi21ELb0ELb0ENS_16CompileConditionILi1000EEEEEvPT_PKS4_S7_S7_flPfS8_Pj:
.text._ZN13group_norm_v214gn_cuda_kernelI13__nv_bfloat16Li320ELi3ELi16ELi40ELi1024ELb1ELi64ELi320ELi320ELi4ELb1ELi21ELb0ELb0ENS_16CompileConditionILi1000EEEEEvPT_PKS4_S7_S7_flPfS8_Pj:
[----:B------:R-:W-:Y:S01]  /*0000*/  LDC R1, c[0x0][0x37c] ;  /* 0x0000df00ff017b82 */ /* 0x000fe20000000800 */
[----:B------:R-:W-:Y:S05]  /*0010*/  EXIT ;  /* 0x000000000000794d */ /* 0x000fea0003800000 */
.L_x_32:
        /* <DEDUP_REMOVED lines=14> */
.L_x_100:


//--------------------- .text._ZN13group_norm_v214gn_cuda_kernelI13__nv_bfloat16Li320ELi2ELi16ELi40ELi1024ELb1ELi64ELi320ELi320ELi4ELb1ELi18ELb0ELb0ENS_16CompileConditionILi1000EEEEEvPT_PKS4_S7_S7_flPfS8_Pj --------------------------
	.section	.text._ZN13group_norm_v214gn_cuda_kernelI13__nv_bfloat16Li320ELi2ELi16ELi40ELi1024ELb1ELi64ELi320ELi320ELi4ELb1ELi18ELb0ELb0ENS_16CompileConditionILi1000EEEEEvPT_PKS4_S7_S7_flPfS8_Pj,"ax",@progbits
	.align	128
        .global         _ZN13group_norm_v214gn_cuda_kernelI13__nv_bfloat16Li320ELi2ELi16ELi40ELi1024ELb1ELi64ELi320ELi320ELi4ELb1ELi18ELb0ELb0ENS_16CompileConditionILi1000EEEEEvPT_PKS4_S7_S7_flPfS8_Pj
        .type           _ZN13group_norm_v214gn_cuda_kernelI13__nv_bfloat16Li320ELi2ELi16ELi40ELi1024ELb1ELi64ELi320ELi320ELi4ELb1ELi18ELb0ELb0ENS_16CompileConditionILi1000EEEEEvPT_PKS4_S7_S7_flPfS8_Pj,@function
        .size           _ZN13group_norm_v214gn_cuda_kernelI13__nv_bfloat16Li320ELi2ELi16ELi40ELi1024ELb1ELi64ELi320ELi320ELi4ELb1ELi18ELb0ELb0ENS_16CompileConditionILi1000EEEEEvPT_PKS4_S7_S7_flPfS8_Pj,(.L_x_101 - _ZN13group_norm_v214gn_cuda_kernelI13__nv_bfloat16Li320ELi2ELi16ELi40ELi1024ELb1ELi64ELi320ELi320ELi4ELb1ELi18ELb0ELb0ENS_16CompileConditionILi1000EEEEEvPT_PKS4_S7_S7_flPfS8_Pj)
        .other          _ZN13group_norm_v214gn_cuda_kernelI13__nv_bfloat16Li320ELi2ELi16ELi40ELi1024ELb1ELi64ELi320ELi320ELi4ELb1ELi18ELb0ELb0ENS_16CompileConditionILi1000EEEEEvPT_PKS4_S7_S7_flPfS8_Pj,@"STO_CUDA_ENTRY STV_DEFAULT"
_ZN13group_norm_v214gn_cuda_kernelI13__nv_bfloat16Li320ELi2ELi16ELi40ELi1024ELb1ELi64ELi320ELi320ELi4ELb1ELi18ELb0ELb0ENS_16CompileConditionILi1000EEEEEvPT_PKS4_S7_S7_flPfS8_Pj:
.text._ZN13group_norm_v214gn_cuda_kernelI13__nv_bfloat16Li320ELi2ELi16ELi40ELi1024ELb1ELi64ELi320ELi320ELi4ELb1ELi18ELb0ELb0ENS_16CompileConditionILi1000EEEEEvPT_PKS4_S7_S7_flPfS8_Pj:
[----:B------:R-:W-:Y:S01]  /*0000*/  LDC R1, c[0x0][0x37c] ;  /* 0x0000df00ff017b82 */ /* 0x000fe20000000800 */
[----:B------:R-:W-:Y:S05]  /*0010*/  EXIT ;  /* 0x000000000000794d */ /* 0x000fea0003800000 */
.L_x_33:
        /* <DEDUP_REMOVED lines=14> */
.L_x_101:


//--------------------- .text._ZN13group_norm_v218gn_bwd_cuda_kernelI6__halfLi320ELi3ELi32ELi20ELi1024ELb0ELb1ELi8ELi320ELi320ELi4ELb1ELi2ELb0ELb0ELNS_15WgradSyncMethodE3ENS_16CompileConditionILi1000EEEEEvPT_S6_S6_PKS5_S8_S8_S8_PKfflPfPj --------------------------
	.section	.text._ZN13group_norm_v218gn_bwd_cuda_kernelI6__halfLi320ELi3ELi32ELi20ELi1024ELb0ELb1ELi8ELi320ELi320ELi4ELb1ELi2ELb0ELb0ELNS_15WgradSyncMethodE3ENS_16CompileConditionILi1000EEEEEvPT_S6_S6_PKS5_S8_S8_S8_PKfflPfPj,"ax",@progbits
	.align	128
        .global         _ZN13group_norm_v218gn_bwd_cuda_kernelI6__halfLi320ELi3ELi32ELi20ELi1024ELb0ELb1ELi8ELi320ELi320ELi4ELb1ELi2ELb0ELb0ELNS_15WgradSyncMethodE3ENS_16CompileConditionILi1000EEEEEvPT_S6_S6_PKS5_S8_S8_S8_PKfflPfPj
        .type           _ZN13group_norm_v218gn_bwd_cuda_kernelI6__halfLi320ELi3ELi32ELi20ELi1024ELb0ELb1ELi8ELi320ELi320ELi4ELb1ELi2ELb0ELb0ELNS_15WgradSyncMethodE3ENS_16CompileConditionILi1000EEEEEvPT_S6_S6_PKS5_S8_S8_S8_PKfflPfPj,@function
        .size           _ZN13group_norm_v218gn_bwd_cuda_kernelI6__halfLi320ELi3ELi32ELi20ELi1024ELb0ELb1ELi8ELi320ELi320ELi4ELb1ELi2ELb0ELb0ELNS_15WgradSyncMethodE3ENS_16CompileConditionILi1000EEEEEvPT_S6_S6_PKS5_S8_S8_S8_PKfflPfPj,(.L_x_102 - _ZN13group_norm_v218gn_bwd_cuda_kernelI6__halfLi320ELi3ELi32ELi20ELi1024ELb0ELb1ELi8ELi320ELi320ELi4ELb1ELi2ELb0ELb0ELNS_15WgradSyncMethodE3ENS_16CompileConditionILi1000EEEEEvPT_S6_S6_PKS5_S8_S8_S8_PKfflPfPj)
        .other          _ZN13group_norm_v218gn_bwd_cuda_kernelI6__halfLi320ELi3ELi32ELi20ELi1024ELb0ELb1ELi8ELi320ELi320ELi4ELb1ELi2ELb0ELb0ELNS_15WgradSyncMethodE3ENS_16CompileConditionILi1000EEEEEvPT_S6_S6_PKS5_S8_S8_S8_PKfflPfPj,@"STO_CUDA_ENTRY STV_DEFAULT"
_ZN13group_norm_v218gn_bwd_cuda_kernelI6__halfLi320ELi3ELi32ELi20ELi1024ELb0ELb1ELi8ELi320ELi320ELi4ELb1ELi2ELb0ELb0ELNS_15WgradSyncMethodE3ENS_16CompileConditionILi1000EEEEEvPT_S6_S6_PKS5_S8_S8_S8_PKfflPfPj:
.text._ZN13group_norm_v218gn_bwd_cuda_kernelI6__halfLi320ELi3ELi32ELi20ELi1024ELb0ELb1ELi8ELi320ELi320ELi4ELb1ELi2ELb0ELb0ELNS_15WgradSyncMethodE3ENS_16CompileConditionILi1000EEEEEvPT_S6_S6_PKS5_S8_S8_S8_PKfflPfPj:
[----:B------:R-:W-:Y:S01]  /*0000*/  LDC R1, c[0x0][0x37c] ;  /* 0x0000df00ff017b82 */ /* 0x000fe20000000800 */
[----:B------:R-:W-:Y:S05]  /*0010*/  EXIT ;  /* 0x000000000000794d */ /* 0x000fea0003800000 */
.L_x_34:
        /* <DEDUP_REMOVED lines=14> */
.L_x_102:


//--------------------- .text._ZN13group_norm_v218gn_bwd_cuda_kernelI6__halfLi320ELi1ELi32ELi20ELi1024ELb0ELb1ELi16ELi320ELi320ELi4ELb1ELi2ELb0ELb0ELNS_15WgradSyncMethodE3ENS_16CompileConditionILi1000EEEEEvPT_S6_S6_PKS5_S8_S8_S8_PKfflPfPj --------------------------
	.section	.text._ZN13group_norm_v218gn_bwd_cuda_kernelI6__halfLi320ELi1ELi32ELi20ELi1024ELb0ELb1ELi16ELi320ELi320ELi4ELb1ELi2ELb0ELb0ELNS_15WgradSyncMethodE3ENS_16CompileConditionILi1000EEEEEvPT_S6_S6_PKS5_S8_S8_S8_PKfflPfPj,"ax",@progbits
	.align	128
        .global         _ZN13group_norm_v218gn_bwd_cuda_kernelI6__halfLi320ELi1ELi32ELi20ELi1024ELb0ELb1ELi16ELi320ELi320ELi4ELb1ELi2ELb0ELb0ELNS_15WgradSyncMethodE3ENS_16CompileConditionILi1000EEEEEvPT_S6_S6_PKS5_S8_S8_S8_PKfflPfPj
        .type           _ZN13group_norm_v218gn_bwd_cuda_kernelI6__halfLi320ELi1ELi32ELi20ELi1024ELb0ELb1ELi16ELi320ELi320ELi4ELb1ELi2ELb0ELb0ELNS_15WgradSyncMethodE3ENS_16CompileConditionILi1000EEEEEvPT_S6_S6_PKS5_S8_S8_S8_PKfflPfPj,@function
        .size           _ZN13group_norm_v218gn_bwd_cuda_kernelI6__halfLi320ELi1ELi32ELi20ELi1024ELb0ELb1ELi16ELi320ELi320ELi4ELb1ELi2ELb0ELb0ELNS_15WgradSyncMethodE3ENS_16CompileConditionILi1000EEEEEvPT_S6_S6_PKS5_S8_S8_S8_PKfflPfPj,(.L_x_103 - _ZN13group_norm_v218gn_bwd_cuda_kernelI6__halfLi320ELi1ELi32ELi20ELi1024ELb0ELb1ELi16ELi320ELi320ELi4ELb1ELi2ELb0ELb0ELNS_15WgradSyncMethodE3ENS_16CompileConditionILi1000EEEEEvPT_S6_S6_PKS5_S8_S8_S8_PKfflPfPj)
        .other          _ZN13group_norm_v218gn_bwd_cuda_kernelI6__halfLi320ELi1ELi32ELi20ELi1024ELb0ELb1ELi16ELi320ELi320ELi4ELb1ELi2ELb0ELb0ELNS_15WgradSyncMethodE3ENS_16CompileConditionILi1000EEEEEvPT_S6_S6_PKS5_S8_S8_S8_PKfflPfPj,@"STO_CUDA_ENTRY STV_DEFAULT"
_ZN13group_norm_v218gn_bwd_cuda_kernelI6__halfLi320ELi1ELi32ELi20ELi1024ELb0ELb1ELi16ELi320ELi320ELi4ELb1ELi2ELb0ELb0ELNS_15WgradSyncMethodE3ENS_16CompileConditionILi1000EEEEEvPT_S6_S6_PKS5_S8_S8_S8_PKfflPfPj:
.text._ZN13group_norm_v218gn_bwd_cuda_kernelI6__halfLi320ELi1ELi32ELi20ELi1024ELb0ELb1ELi16ELi320ELi320ELi4ELb1ELi2ELb0ELb0ELNS_15WgradSyncMethodE3ENS_16CompileConditionILi1000EEEEEvPT_S6_S6_PKS5_S8_S8_S8_PKfflPfPj:
[----:B------:R-:W-:Y:S01]  /*0000*/  LDC R1, c[0x0][0x37c] ;  /* 0x0000df00ff017b82 */ /* 0x000fe20000000800 */
[----:B------:R-:W-:Y:S05]  /*0010*/  EXIT ;  /* 0x000000000000794d */ /* 0x000fea0003800000 */
.L_x_35:
        /* <DEDUP_REMOVED lines=14> */
.L_x_103:


//--------------------- .text._ZN13group_norm_v218gn_bwd_cuda_kernelI6__halfLi320ELi3ELi32ELi20ELi1024ELb0ELb1ELi16ELi320ELi320ELi4ELb1ELi4ELb0ELb0ELNS_15WgradSyncMethodE3ENS_16CompileConditionILi1000EEEEEvPT_S6_S6_PKS5_S8_S8_S8_PKfflPfPj --------------------------
	.section	.text._ZN13group_norm_v218gn_bwd_cuda_kernelI6__halfLi320ELi3ELi32ELi20ELi1024ELb0ELb1ELi16ELi320ELi320ELi4ELb1ELi4ELb0ELb0ELNS_15WgradSyncMethodE3ENS_16CompileConditionILi1000EEEEEvPT_S6_S6_PKS5_S8_S8_S8_PKfflPfPj,"ax",@progbits
	.align	128
        .global         _ZN13group_norm_v218gn_bwd_cuda_kernelI6__halfLi320ELi3ELi32ELi20ELi1024ELb0ELb1ELi16ELi320ELi320ELi4ELb1ELi4ELb0ELb0ELNS_15WgradSyncMethodE3ENS_16CompileConditionILi1000EEEEEvPT_S6_S6_PKS5_S8_S8_S8_PKfflPfPj
        .type           _ZN13group_norm_v218gn_bwd_cuda_kernelI6__halfLi320ELi3ELi32ELi20ELi1024ELb0ELb1ELi16ELi320ELi320ELi4ELb1ELi4ELb0ELb0ELNS_15WgradSyncMethodE3ENS_16CompileConditionILi1000EEEEEvPT_S6_S6_PKS5_S8_S8_S8_PKfflPfPj,@function
        .size           _ZN13group_norm_v218gn_bwd_cuda_kernelI6__halfLi320ELi3ELi32ELi20ELi1024ELb0ELb1ELi16ELi320ELi320ELi4ELb1ELi4ELb0ELb0ELNS_15WgradSyncMethodE3ENS_16CompileConditionILi1000EEEEEvPT_S6_S6_PKS5_S8_S8_S8_PKfflPfPj,(.L_x_104 - _ZN13group_norm_v218gn_bwd_cuda_kernelI6__halfLi320ELi3ELi32ELi20ELi1024ELb0ELb1ELi16ELi320ELi320ELi4ELb1ELi4ELb0ELb0ELNS_15WgradSyncMethodE3ENS_16CompileConditionILi1000EEEEEvPT_S6_S6_PKS5_S8_S8_S8_PKfflPfPj)
        .other          _ZN13group_norm_v218gn_bwd_cuda_kernelI6__halfLi320ELi3ELi32ELi20ELi1024ELb0ELb1ELi16ELi320ELi320ELi4ELb1ELi4ELb0ELb0ELNS_15WgradSyncMethodE3ENS_16CompileConditionILi1000EEEEEvPT_S6_S6_PKS5_S8_S8_S8_PKfflPfPj,@"STO_CUDA_ENTRY STV_DEFAULT"
_ZN13group_norm_v218gn_bwd_cuda_kernelI6__halfLi320ELi3ELi32ELi20ELi1024ELb0ELb1ELi16ELi320ELi320ELi4ELb1ELi4ELb0ELb0ELNS_15WgradSyncMethodE3ENS_16CompileConditionILi1000EEEEEvPT_S6_S6_PKS5_S8_S8_S8_PKfflPfPj:
.text._ZN13group_norm_v218gn_bwd_cuda_kernelI6__halfLi320ELi3ELi32ELi20ELi1024ELb0ELb1ELi16ELi320ELi320ELi4ELb1ELi4ELb0ELb0ELNS_15WgradSyncMethodE3ENS_16CompileConditionILi1000EEEEEvPT_S6_S6_PKS5_S8_S8_S8_PKfflPfPj:
[----:B------:R-:W-:Y:S01]  /*0000*/  LDC R1, c[0x0][0x37c] ;  /* 0x0000df00ff017b82 */ /* 0x000fe20000000800 */
[----:B------:R-:W-:Y:S05]  /*0010*/  EXIT ;  /* 0x000000000000794d */ /* 0x000fea0003800000 */
.L_x_36:
        /* <DEDUP_REMOVED lines=14> */
.L_x_104:


//--------------------- .text._ZN13group_norm_v218gn_bwd_cuda_kernelI6__halfLi320ELi1ELi32ELi20ELi1024ELb0ELb1ELi32ELi320ELi320ELi4ELb1ELi4ELb0ELb0ELNS_15WgradSyncMethodE3ENS_16CompileConditionILi1000EEEEEvPT_S6_S6_PKS5_S8_S8_S8_PKfflPfPj --------------------------
	.section	.text._ZN13group_norm_v218gn_bwd_cuda_kernelI6__halfLi320ELi1ELi32ELi20ELi1024ELb0ELb1ELi32ELi320ELi320ELi4ELb1ELi4ELb0ELb0ELNS_15WgradSyncMethodE3ENS_16CompileConditionILi1000EEEEEvPT_S6_S6_PKS5_S8_S8_S8_PKfflPfPj,"ax",@progbits
	.align	128
        .global         _ZN13group_norm_v218gn_bwd_cuda_kernelI6__halfLi320ELi1ELi32ELi20ELi1024ELb0ELb1ELi32ELi320ELi320ELi4ELb1ELi4ELb0ELb0ELNS_15WgradSyncMethodE3ENS_16CompileConditionILi1000EEEEEvPT_S6_S6_PKS5_S8_S8_S8_PKfflPfPj
        .type           _ZN13group_norm_v218gn_bwd_cuda_kernelI6__halfLi320ELi1ELi32ELi20ELi1024ELb0ELb1ELi32ELi320ELi320ELi4ELb1ELi4ELb0ELb0ELNS_15WgradSyncMethodE3ENS_16CompileConditionILi1000EEEEEvPT_S6_S6_PKS5_S8_S8_S8_PKfflPfPj,@function
        .size           _ZN13group_norm_v218gn_bwd_cuda_kernelI6__halfLi320ELi1ELi32ELi20ELi1024ELb0ELb1ELi32ELi320ELi320ELi4ELb1ELi4ELb0ELb0ELNS_15WgradSyncMethodE3ENS_16CompileConditionILi1000EEEEEvPT_S6_S6_PKS5_S8_S8_S8_PKfflPfPj,(.L_x_105 - _ZN13group_norm_v218gn_bwd_cuda_kernelI6__halfLi320ELi1ELi32ELi20ELi1024ELb0ELb1ELi32ELi320ELi320ELi4ELb1ELi4ELb0ELb0ELNS_15WgradSyncMethodE3ENS_16CompileConditionILi1000EEEEEvPT_S6_S6_PKS5_S8_S8_S8_PKfflPfPj)
        .other          _ZN13group_norm_v218gn_bwd_cuda_kernelI6__halfLi320ELi1ELi32ELi20ELi1024ELb0ELb1ELi32ELi320ELi320ELi4ELb1ELi4ELb0ELb0ELNS_15WgradSyncMethodE3ENS_16CompileConditionILi1000EEEEEvPT_S6_S6_PKS5_S8_S8_S8_PKfflPfPj,@"STO_CUDA_ENTRY STV_DEFAULT"
_ZN13group_norm_v218gn_bwd_cuda_kernelI6__halfLi320ELi1ELi32ELi20ELi1024ELb0ELb1ELi32ELi320ELi320ELi4ELb1ELi4ELb0ELb0ELNS_15WgradSyncMethodE3ENS_16CompileConditionILi1000EEEEEvPT_S6_S6_PKS5_S8_S8_S8_PKfflPfPj:
.text._ZN13group_norm_v218gn_bwd_cuda_kernelI6__halfLi320ELi1ELi32ELi20ELi1024ELb0ELb1ELi32ELi320ELi320ELi4ELb1ELi4ELb0ELb0ELNS_15WgradSyncMethodE3ENS_16CompileConditionILi1000EEEEEvPT_S6_S6_PKS5_S8_S8_S8_PKfflPfPj:
[----:B------:R-:W-:Y:S01]  /*0000*/  LDC R1, c[0x0][0x37c] ;  /* 0x0000df00ff017b82 */ /* 0x000fe20000000800 */
[----:B------:R-:W-:Y:S05]  /*0010*/  EXIT ;  /* 0x000000000000794d */ /* 0x000fea0003800000 */
.L_x_37:
        /* <DEDUP_REMOVED lines=14> */
.L_x_105:


//--------------------- .text._ZN13group_norm_v218gn_bwd_cuda_kernelI6__halfLi320ELi1ELi32ELi20ELi1024ELb0ELb1ELi64ELi320ELi320ELi4ELb1ELi8ELb0ELb0ELNS_15WgradSyncMethodE3ENS_16CompileConditionILi1000EEEEEvPT_S6_S6_PKS5_S8_S8_S8_PKfflPfPj --------------------------
	.section	.text._ZN13group_norm_v218gn_bwd_cuda_kernelI6__halfLi320ELi1ELi32ELi20ELi1024ELb0ELb1ELi64ELi320ELi320ELi4ELb1ELi8ELb0ELb0ELNS_15WgradSyncMethodE3ENS_16CompileConditionILi1000EEEEEvPT_S6_S6_PKS5_S8_S8_S8_PKfflPfPj,"ax",@progbits
	.align	128
        .global         _ZN13group_norm_v218gn_bwd_cuda_kernelI6__halfLi320ELi1ELi32ELi20ELi1024ELb0ELb1ELi64ELi320ELi320ELi4ELb1ELi8ELb0ELb0ELNS_15WgradSyncMethodE3ENS_16CompileConditionILi1000EEEEEvPT_S6_S6_PKS5_S8_S8_S8_PKfflPfPj
        .type           _ZN13group_norm_v218gn_bwd_cuda_kernelI6__halfLi320ELi1ELi32ELi20ELi1024ELb0ELb1ELi64ELi320ELi320ELi4ELb1ELi8ELb0ELb0ELNS_15WgradSyncMethodE3ENS_16CompileConditionILi1000EEEEEvPT_S6_S6_PKS5_S8_S8_S8_PKfflPfPj,@function
        .size           _ZN13group_norm_v218gn_bwd_cuda_kernelI6__halfLi320ELi1ELi32ELi20ELi1024ELb0ELb1ELi64ELi320ELi320ELi4ELb1ELi8ELb0ELb0ELNS_15WgradSyncMethodE3ENS_16CompileConditionILi1000EEEEEvPT_S6_S6_PKS5_S8_S8_S8_PKfflPfPj,(.L_x_106 - _ZN13group_norm_v218gn_bwd_cuda_kernelI6__halfLi320ELi1ELi32ELi20ELi1024ELb0ELb1ELi64ELi320ELi320ELi4ELb1ELi8ELb0ELb0ELNS_15WgradSyncMethodE3ENS_16CompileConditionILi1000EEEEEvPT_S6_S6_PKS5_S8_S8_S8_PKfflPfPj)
        .other          _ZN13group_norm_v218gn_bwd_cuda_kernelI6__halfLi320ELi1ELi32ELi20ELi1024ELb0ELb1ELi64ELi320ELi320ELi4ELb1ELi8ELb0ELb0ELNS_15WgradSyncMethodE3ENS_16CompileConditionILi1000EEEEEvPT_S6_S6_PKS5_S8_S8_S8_PKfflPfPj,@"STO_CUDA_ENTRY STV_DEFAULT"
_ZN13group_norm_v218gn_bwd_cuda_kernelI6__halfLi320ELi1ELi32ELi20ELi1024ELb0ELb1ELi64ELi320ELi320ELi4ELb1ELi8ELb0ELb0ELNS_15WgradSyncMethodE3ENS_16CompileConditionILi1000EEEEEvPT_S6_S6_PKS5_S8_S8_S8_PKfflPfPj:
.text._ZN13group_norm_v218gn_bwd_cuda_kernelI6__halfLi320ELi1ELi32ELi20ELi1024ELb0ELb1ELi64ELi320ELi320ELi4ELb1ELi8ELb0ELb0ELNS_15WgradSyncMethodE3ENS_16CompileConditionILi1000EEEEEvPT_S6_S6_PKS5_S8_S8_S8_PKfflPfPj:
[----:B------:R-:W-:Y:S01]  /*0000*/  LDC R1, c[0x0][0x37c] ;  /* 0x0000df00ff017b82 */ /* 0x000fe20000000800 */
[----:B------:R-:W-:Y:S05]  /*0010*/  EXIT ;  /* 0x000000000000794d */ /* 0x000fea0003800000 */
.L_x_38:
        /* <DEDUP_REMOVED lines=14> */
.L_x_106:


//--------------------- .text._ZN13group_norm_v218gn_bwd_cuda_kernelI6__halfLi320ELi2ELi32ELi20ELi1024ELb0ELb1ELi32ELi320ELi320ELi4ELb1ELi8ELb0ELb0ELNS_15WgradSyncMethodE3ENS_16CompileConditionILi1000EEEEEvPT_S6_S6_PKS5_S8_S8_S8_PKfflPfPj --------------------------
	.section	.text._ZN13group_norm_v218gn_bwd_cuda_kernelI6__halfLi320ELi2ELi32ELi20ELi1024ELb0ELb1ELi32ELi320ELi320ELi4ELb1ELi8ELb0ELb0ELNS_15WgradSyncMethodE3ENS_16CompileConditionILi1000EEEEEvPT_S6_S6_PKS5_S8_S8_S8_PKfflPfPj,"ax",@progbits
	.align	128
        .global         _ZN13group_norm_v218gn_bwd_cuda_kernelI6__halfLi320ELi2ELi32ELi20ELi1024ELb0ELb1ELi32ELi320ELi320ELi4ELb1ELi8ELb0ELb0ELNS_15WgradSyncMethodE3ENS_16CompileConditionILi1000EEEEEvPT_S6_S6_PKS5_S8_S8_S8_PKfflPfPj
        .type           _ZN13group_norm_v218gn_bwd_cuda_kernelI6__halfLi320ELi2ELi32ELi20ELi1024ELb0ELb1ELi32ELi320ELi320ELi4ELb1ELi8ELb0ELb0ELNS_15WgradSyncMethodE3ENS_16CompileConditionILi1000EEEEEvPT_S6_S6_PKS5_S8_S8_S8_PKfflPfPj,@function
        .size           _ZN13group_norm_v218gn_bwd_cuda_kernelI6__halfLi320ELi2ELi32ELi20ELi1024ELb0ELb1ELi32ELi320ELi320ELi4ELb1ELi8ELb0ELb0ELNS_15WgradSyncMethodE3ENS_16CompileConditionILi1000EEEEEvPT_S6_S6_PKS5_S8_S8_S8_PKfflPfPj,(.L_x_107 - _ZN13group_norm_v218gn_bwd_cuda_kernelI6__halfLi320ELi2ELi32ELi20ELi1024ELb0ELb1ELi32ELi320ELi320ELi4ELb1ELi8ELb0ELb0ELNS_15WgradSyncMethodE3ENS_16CompileConditionILi1000EEEEEvPT_S6_S6_PKS5_S8_S8_S8_PKfflPfPj)
        .other          _ZN13group_norm_v218gn_bwd_cuda_kernelI6__halfLi320ELi2ELi32ELi20ELi1024ELb0ELb1ELi32ELi320ELi320ELi4ELb1ELi8ELb0ELb0ELNS_15WgradSyncMethodE3ENS_16CompileConditionILi1000EEEEEvPT_S6_S6_PKS5_S8_S8_S8_PKfflPfPj,@"STO_CUDA_ENTRY STV_DEFAULT"
_ZN13group_norm_v218gn_bwd_cuda_kernelI6__halfLi320ELi2ELi32ELi20ELi1024ELb0ELb1ELi32ELi320ELi320ELi4ELb1ELi8ELb0ELb0ELNS_15WgradSyncMethodE3ENS_16CompileConditionILi1000EEEEEvPT_S6_S6_PKS5_S8_S8_S8_PKfflPfPj:
.text._ZN13group_norm_v218gn_bwd_cuda_kernelI6__halfLi320ELi2ELi32ELi20ELi1024ELb0ELb1ELi32ELi320ELi320ELi4ELb1ELi8ELb0ELb0ELNS_15WgradSyncMethodE3ENS_16CompileConditionILi1000EEEEEvPT_S6_S6_PKS5_S8_S8_S8_PKfflPfPj:
[----:B------:R-:W-:Y:S01]  /*0000*/  LDC R1, c[0x0][0x37c] ;  /* 0x0000df00ff017b82 */ /* 0x000fe20000000800 */
[----:B------:R-:W-:Y:S05]  /*0010*/  EXIT ;  /* 0x000000000000794d */ /* 0x000fea0003800000 */
.L_x_39:
        /* <DEDUP_REMOVED lines=14> */
.L_x_107:


//--------------------- .text._ZN13group_norm_v218gn_bwd_cuda_kernelI6__halfLi320ELi3ELi32ELi20ELi1024ELb0ELb1ELi32ELi320ELi320ELi4ELb1ELi10ELb0ELb0ELNS_15WgradSyncMethodE3ENS_16CompileConditionILi1000EEEEEvPT_S6_S6_PKS5_S8_S8_S8_PKfflPfPj --------------------------
	.section	.text._ZN13group_norm_v218gn_bwd_cuda_kernelI6__halfLi320ELi3ELi32ELi20ELi1024ELb0ELb1ELi32ELi320ELi320ELi4ELb1ELi10ELb0ELb0ELNS_15WgradSyncMethodE3ENS_16CompileConditionILi1000EEEEEvPT_S6_S6_PKS5_S8_S8_S8_PKfflPfPj,"ax",@progbits
	.align	128
        .global         _ZN13group_norm_v218gn_bwd_cuda_kernelI6__halfLi320ELi3ELi32ELi20ELi1024ELb0ELb1ELi32ELi320ELi320ELi4ELb1ELi10ELb0ELb0ELNS_15WgradSyncMethodE3ENS_16CompileConditionILi1000EEEEEvPT_S6_S6_PKS5_S8_S8_S8_PKfflPfPj
        .type           _ZN13group_norm_v218gn_bwd_cuda_kernelI6__halfLi320ELi3ELi32ELi20ELi1024ELb0ELb1ELi32ELi320ELi320ELi4ELb1ELi10ELb0ELb0ELNS_15WgradSyncMethodE3ENS_16CompileConditionILi1000EEEEEvPT_S6_S6_PKS5_S8_S8_S8_PKfflPfPj,@function
        .size           _ZN13group_norm_v218gn_bwd_cuda_kernelI6__halfLi320ELi3ELi32ELi20ELi1024ELb0ELb1ELi32ELi320ELi320ELi4ELb1ELi10ELb0ELb0ELNS_15WgradSyncMethodE3ENS_16CompileConditionILi1000EEEEEvPT_S6_S6_PKS5_S8_S8_S8_PKfflPfPj,(.L_x_108 - _ZN13group_norm_v218gn_bwd_cuda_kernelI6__halfLi320ELi3ELi32ELi20ELi1024ELb0ELb1ELi32ELi320ELi320ELi4ELb1ELi10ELb0ELb0ELNS_15WgradSyncMethodE3ENS_16CompileConditionILi1000EEEEEvPT_S6_S6_PKS5_S8_S8_S8_PKfflPfPj)
        .other          _ZN13group_norm_v218gn_bwd_cuda_kernelI6__halfLi320ELi3ELi32ELi20ELi1024ELb0ELb1ELi32ELi320ELi320ELi4ELb1ELi10ELb0ELb0ELNS_15WgradSyncMethodE3ENS_16CompileConditionILi1000EEEEEvPT_S6_S6_PKS5_S8_S8_S8_PKfflPfPj,@"STO_CUDA_ENTRY STV_DEFAULT"
_ZN13group_norm_v218gn_bwd_cuda_kernelI6__halfLi320ELi3ELi32ELi20ELi1024ELb0ELb1ELi32ELi320ELi320ELi4ELb1ELi10ELb0ELb0ELNS_15WgradSyncMethodE3ENS_16CompileConditionILi1000EEEEEvPT_S6_S6_PKS5_S8_S8_S8_PKfflPfPj:
.text._ZN13group_norm_v218gn_bwd_cuda_kernelI6__halfLi320ELi3ELi32ELi20ELi1024ELb0ELb1ELi32ELi320ELi320ELi4ELb1ELi10ELb0ELb0ELNS_15WgradSyncMethodE3ENS_16CompileConditionILi1000EEEEEvPT_S6_S6_PKS5_S8_S8_S8_PKfflPfPj:
[----:B------:R-:W-:Y:S01]  /*0000*/  LDC R1, c[0x0][0x37c] ;  /* 0x0000df00ff017b82 */ /* 0x000fe20000000800 */
[----:B------:R-:W-:Y:S05]  /*0010*/  EXIT ;  /* 0x000000000000794d */ /* 0x000fea0003800000 */
.L_x_40:
        /* <DEDUP_REMOVED lines=14> */
.L_x_108:


//--------------------- .text._ZN13group_norm_v218gn_bwd_cuda_kernelI6__halfLi320ELi3ELi32ELi20ELi1024ELb0ELb1ELi32ELi320ELi320ELi4ELb1ELi12ELb0ELb0ELNS_15WgradSyncMethodE3ENS_16CompileConditionILi1000EEEEEvPT_S6_S6_PKS5_S8_S8_S8_PKfflPfPj --------------------------
	.section	.text._ZN13group_norm_v218gn_bwd_cuda_kernelI6__halfLi320ELi3ELi32ELi20ELi1024ELb0ELb1ELi32ELi320ELi320ELi4ELb1ELi12ELb0ELb0ELNS_15WgradSyncMethodE3ENS_16CompileConditionILi1000EEEEEvPT_S6_S6_PKS5_S8_S8_S8_PKfflPfPj,"ax",@progbits
	.align	128
        .global         _ZN13group_norm_v218gn_bwd_cuda_kernelI6__halfLi320ELi3ELi32ELi20ELi1024ELb0ELb1ELi32ELi320ELi320ELi4ELb1ELi12ELb0ELb0ELNS_15WgradSyncMethodE3ENS_16CompileConditionILi1000EEEEEvPT_S6_S6_PKS5_S8_S8_S8_PKfflPfPj
        .type           _ZN13group_norm_v218gn_bwd_cuda_kernelI6__halfLi320ELi3ELi32ELi20ELi1024ELb0ELb1ELi32ELi320ELi320ELi4ELb1ELi12ELb0ELb0ELNS_15WgradSyncMethodE3ENS_16CompileConditionILi1000EEEEEvPT_S6_S6_PKS5_S8_S8_S8_PKfflPfPj,@function
        .size           _ZN13group_norm_v218gn_bwd_cuda_kernelI6__halfLi320ELi3ELi32ELi20ELi1024ELb0ELb1ELi32ELi320ELi320ELi4ELb1ELi12ELb0ELb0ELNS_15WgradSyncMethodE3ENS_16CompileConditionILi1000EEEEEvPT_S6_S6_PKS5_S8_S8_S8_PKfflPfPj,(.L_x_109 - _ZN13group_norm_v218gn_bwd_cuda_kernelI6__halfLi320ELi3ELi32ELi20ELi1024ELb0ELb1ELi32ELi320ELi320ELi4ELb1ELi12ELb0ELb0ELNS_15WgradSyncMethodE3ENS_16CompileConditionILi1000EEEEEvPT_S6_S6_PKS5_S8_S8_S8_PKfflPfPj)
        .other          _ZN13group_norm_v218gn_bwd_cuda_kernelI6__halfLi320ELi3ELi32ELi20ELi1024ELb0ELb1ELi32ELi320ELi320ELi4ELb1ELi12ELb0ELb0ELNS_15WgradSyncMethodE3ENS_16CompileConditionILi1000EEEEEvPT_S6_S6_PKS5_S8_S8_S8_PKfflPfPj,@"STO_CUDA_ENTRY STV_DEFAULT"
_ZN13group_norm_v218gn_bwd_cuda_kernelI6__halfLi320ELi3ELi32ELi20ELi1024ELb0ELb1ELi32ELi320ELi320ELi4ELb1ELi12ELb0ELb0ELNS_15WgradSyncMethodE3ENS_16CompileConditionILi1000EEEEEvPT_S6_S6_PKS5_S8_S8_S8_PKfflPfPj:
.text._ZN13group_norm_v218gn_bwd_cuda_kernelI6__halfLi320ELi3ELi32ELi20ELi1024ELb0ELb1ELi32ELi320ELi320ELi4ELb1ELi12ELb0ELb0ELNS_15WgradSyncMethodE3ENS_16CompileConditionILi1000EEEEEvPT_S6_S6_PKS5_S8_S8_S8_PKfflPfPj:
[----:B------:R-:W-:Y:S01]  /*0000*/  LDC R1, c[0x0][0x37c] ;  /* 0x0000df00ff017b82 */ /* 0x000fe20000000800 */
[----:B------:R-:W-:Y:S05]  /*0010*/  EXIT ;  /* 0x000000000000794d */ /* 0x000fea0003800000 */
.L_x_41:
        /* <DEDUP_REMOVED lines=14> */
.L_x_109:


//--------------------- .text._ZN13group_norm_v218gn_bwd_cuda_kernelI6__halfLi320ELi3ELi16ELi40ELi1024ELb1ELb1ELi8ELi320ELi320ELi4ELb1ELi2ELb0ELb0ELNS_15WgradSyncMethodE3ENS_16CompileConditionILi1000EEEEEvPT_S6_S6_PKS5_S8_S8_S8_PKfflPfPj --------------------------
	.section	.text._ZN13group_norm_v218gn_bwd_cuda_kernelI6__halfLi320ELi3ELi16ELi40ELi1024ELb1ELb1ELi8ELi320ELi320ELi4ELb1ELi2ELb0ELb0ELNS_15WgradSyncMethodE3ENS_16CompileConditionILi1000EEEEEvPT_S6_S6_PKS5_S8_S8_S8_PKfflPfPj,"ax",@progbits
	.align	128
        .global         _ZN13group_norm_v218gn_bwd_cuda_kernelI6__halfLi320ELi3ELi16ELi40ELi1024ELb1ELb1ELi8ELi320ELi320ELi4ELb1ELi2ELb0ELb0ELNS_15WgradSyncMethodE3ENS_16CompileConditionILi1000EEEEEvPT_S6_S6_PKS5_S8_S8_S8_PKfflPfPj
        .type           _ZN13group_norm_v218gn_bwd_cuda_kernelI6__halfLi320ELi3ELi16ELi40ELi1024ELb1ELb1ELi8ELi320ELi320ELi4ELb1ELi2ELb0ELb0ELNS_15WgradSyncMethodE3ENS_16CompileConditionILi1000EEEEEvPT_S6_S6_PKS5_S8_S8_S8_PKfflPfPj,@function
        .size           _ZN13group_norm_v218gn_bwd_cuda_kernelI6__halfLi320ELi3ELi16ELi40ELi1024ELb1ELb1ELi8ELi320ELi320ELi4ELb1ELi2ELb0ELb0ELNS_15WgradSyncMethodE3ENS_16CompileConditionILi1000EEEEEvPT_S6_S6_PKS5_S8_S8_S8_PKfflPfPj,(.L_x_110 - _ZN13group_norm_v218gn_bwd_cuda_kernelI6__halfLi320ELi3ELi16ELi40ELi1024ELb1ELb1ELi8ELi320ELi320ELi4ELb1ELi2ELb0ELb0ELNS_15WgradSyncMethodE3ENS_16CompileConditionILi1000EEEEEvPT_S6_S6_PKS5_S8_S8_S8_PKfflPfPj)
        .other          _ZN13group_norm_v218gn_bwd_cuda_kernelI6__halfLi320ELi3ELi16ELi40ELi1024ELb1ELb1ELi8ELi320ELi320ELi4ELb1ELi2ELb0ELb0ELNS_15WgradSyncMethodE3ENS_16CompileConditionILi1000EEEEEvPT_S6_S6_PKS5_S8_S8_S8_PKfflPfPj,@"STO_CUDA_ENTRY STV_DEFAULT"
_ZN13group_norm_v218gn_bwd_cuda_kernelI6__halfLi320ELi3ELi16ELi40ELi1024ELb1ELb1ELi8ELi320ELi320ELi4ELb1ELi2ELb0ELb0ELNS_15WgradSyncMethodE3ENS_16CompileConditionILi1000EEEEEvPT_S6_S6_PKS5_S8_S8_S8_PKfflPfPj:
.text._ZN13group_norm_v218gn_bwd_cuda_kernelI6__halfLi320ELi3ELi16ELi40ELi1024ELb1ELb1ELi8ELi320ELi320ELi4ELb1ELi2ELb0ELb0ELNS_15WgradSyncMethodE3ENS_16CompileConditionILi1000EEEEEvPT_S6_S6_PKS5_S8_S8_S8_PKfflPfPj:
[----:B------:R-:W-:Y:S01]  /*0000*/  LDC R1, c[0x0][0x37c] ;  /* 0x0000df00ff017b82 */ /* 0x000fe20000000800 */
[----:B------:R-:W-:Y:S05]  /*0010*/  EXIT ;  /* 0x000000000000794d */ /* 0x000fea0003800000 */
.L_x_42:
        /* <DEDUP_REMOVED lines=14> */
.L_x_110:


//--------------------- .text._ZN13group_norm_v218gn_bwd_cuda_kernelI6__halfLi320ELi1ELi16ELi40ELi1024ELb1ELb1ELi16ELi320ELi320ELi4ELb1ELi2ELb0ELb0ELNS_15WgradSyncMethodE3ENS_16CompileConditionILi1000EEEEEvPT_S6_S6_PKS5_S8_S8_S8_PKfflPfPj --------------------------
	.section	.text._ZN13group_norm_v218gn_bwd_cuda_kernelI6__halfLi320ELi1ELi16ELi40ELi1024ELb1ELb1ELi16ELi320ELi320ELi4ELb1ELi2ELb0ELb0ELNS_15WgradSyncMethodE3ENS_16CompileConditionILi1000EEEEEvPT_S6_S6_PKS5_S8_S8_S8_PKfflPfPj,"ax",@progbits
	.align	128
        .global         _ZN13group_norm_v218gn_bwd_cuda_kernelI6__halfLi320ELi1ELi16ELi40ELi1024ELb1ELb1ELi16ELi320ELi320ELi4ELb1ELi2ELb0ELb0ELNS_15WgradSyncMethodE3ENS_16CompileConditionILi1000EEEEEvPT_S6_S6_PKS5_S8_S8_S8_PKfflPfPj
        .type           _ZN13group_norm_v218gn_bwd_cuda_kernelI6__halfLi320ELi1ELi16ELi40ELi1024ELb1ELb1ELi16ELi320ELi320ELi4ELb1ELi2ELb0ELb0ELNS_15WgradSyncMethodE3ENS_16CompileConditionILi1000EEEEEvPT_S6_S6_PKS5_S8_S8_S8_PKfflPfPj,@function
        .size           _ZN13group_norm_v218gn_bwd_cuda_kernelI6__halfLi320ELi1ELi16ELi40ELi1024ELb1ELb1ELi16ELi320ELi320ELi4ELb1ELi2ELb0ELb0ELNS_15WgradSyncMethodE3ENS_16CompileConditionILi1000EEEEEvPT_S6_S6_PKS5_S8_S8_S8_PKfflPfPj,(.L_x_111 - _ZN13group_norm_v218gn_bwd_cuda_kernelI6__halfLi320ELi1ELi16ELi40ELi1024ELb1ELb1ELi16ELi320ELi320ELi4ELb1ELi2ELb0ELb0ELNS_15WgradSyncMethodE3ENS_16CompileConditionILi1000EEEEEvPT_S6_S6_PKS5_S8_S8_S8_PKfflPfPj)
        .other          _ZN13group_norm_v218gn_bwd_cuda_kernelI6__halfLi320ELi1ELi16ELi40ELi1024ELb1ELb1ELi16ELi320ELi320ELi4ELb1ELi2ELb0ELb0ELNS_15WgradSyncMethodE3ENS_16CompileConditionILi1000EEEEEvPT_S6_S6_PKS5_S8_S8_S8_PKfflPfPj,@"STO_CUDA_ENTRY STV_DEFAULT"
_ZN13group_norm_v218gn_bwd_cuda_kernelI6__halfLi320ELi1ELi16ELi40ELi1024ELb1ELb1ELi16ELi320ELi320ELi4ELb1ELi2ELb0ELb0ELNS_15WgradSyncMethodE3ENS_16CompileConditionILi1000EEEEEvPT_S6_S6_PKS5_S8_S8_S8_PKfflPfPj:
.text._ZN13group_norm_v218gn_bwd_cuda_kernelI6__halfLi320ELi1ELi16ELi40ELi1024ELb1ELb1ELi16ELi320ELi320ELi4ELb1ELi2ELb0ELb0ELNS_15WgradSyncMethodE3ENS_16CompileConditionILi1000EEEEEvPT_S6_S6_PKS5_S8_S8_S8_PKfflPfPj:
[----:B------:R-:W-:Y:S01]  /*0000*/  LDC R1, c[0x0][0x37c] ;  /* 0x0000df00ff017b82 */ /* 0x000fe20000000800 */
[----:B------:R-:W-:Y:S05]  /*0010*/  EXIT ;  /* 0x000000000000794d */ /* 0x000fea0003800000 */
.L_x_43:
        /* <DEDUP_REMOVED lines=14> */
.L_x_111:


//--------------------- .text._ZN13group_norm_v218gn_bwd_cuda_kernelI6__halfLi320ELi3ELi16ELi40ELi1024ELb1ELb1ELi16ELi320ELi320ELi4ELb1ELi4ELb0ELb0ELNS_15WgradSyncMethodE3ENS_16CompileConditionILi1000EEEEEvPT_S6_S6_PKS5_S8_S8_S8_PKfflPfPj --------------------------
	.section	.text._ZN13group_norm_v218gn_bwd_cuda_kernelI6__halfLi320ELi3ELi16ELi40ELi1024ELb1ELb1ELi16ELi320ELi320ELi4ELb1ELi4ELb0ELb0ELNS_15WgradSyncMethodE3ENS_16CompileConditionILi1000EEEEEvPT_S6_S6_PKS5_S8_S8_S8_PKfflPfPj,"ax",@progbits
	.align	128
        .global         _ZN13group_norm_v218gn_bwd_cuda_kernelI6__halfLi320ELi3ELi16ELi40ELi1024ELb1ELb1ELi16ELi320ELi320ELi4ELb1ELi4ELb0ELb0ELNS_15WgradSyncMethodE3ENS_16CompileConditionILi1000EEEEEvPT_S6_S6_PKS5_S8_S8_S8_PKfflPfPj
        .type           _ZN13group_norm_v218gn_bwd_cuda_kernelI6__halfLi320ELi3ELi16ELi40ELi1024ELb1ELb1ELi16ELi320ELi320ELi4ELb1ELi4ELb0ELb0ELNS_15WgradSyncMethodE3ENS_16CompileConditionILi1000EEEEEvPT_S6_S6_PKS5_S8_S8_S8_PKfflPfPj,@function
        .size           _ZN13group_norm_v218gn_bwd_cuda_kernelI6__halfLi320ELi3ELi16ELi40ELi1024ELb1ELb1ELi16ELi320ELi320ELi4ELb1ELi4ELb0ELb0ELNS_15WgradSyncMethodE3ENS_16CompileConditionILi1000EEEEEvPT_S6_S6_PKS5_S8_S8_S8_PKfflPfPj,(.L_x_112 - _ZN13group_norm_v218gn_bwd_cuda_kernelI6__halfLi320ELi3ELi16ELi40ELi1024ELb1ELb1ELi16ELi320ELi320ELi4ELb1ELi4ELb0ELb0ELNS_15WgradSyncMethodE3ENS_16CompileConditionILi1000EEEEEvPT_S6_S6_PKS5_S8_S8_S8_PKfflPfPj)
        .other          _ZN13group_norm_v218gn_bwd_cuda_kernelI6__halfLi320ELi3ELi16ELi40ELi1024ELb1ELb1ELi16ELi320ELi320ELi4ELb1ELi4ELb0ELb0ELNS_15WgradSyncMethodE3ENS_16CompileConditionILi1000EEEEEvPT_S6_S6_PKS5_S8_S8_S8_PKfflPfPj,@"STO_CUDA_ENTRY STV_DEFAULT"
_ZN13group_norm_v218gn_bwd_cuda_kernelI6__halfLi320ELi3ELi16ELi40ELi1024ELb1ELb1ELi16ELi320ELi320ELi4ELb1ELi4ELb0ELb0ELNS_15WgradSyncMethodE3ENS_16CompileConditionILi1000EEEEEvPT_S6_S6_PKS5_S8_S8_S8_PKfflPfPj:
.text._ZN13group_norm_v218gn_bwd_cuda_kernelI6__halfLi320ELi3ELi16ELi40ELi1024ELb1ELb1ELi16ELi320ELi320ELi4ELb1ELi4ELb0ELb0ELNS_15WgradSyncMethodE3ENS_16CompileConditionILi1000EEEEEvPT_S6_S6_PKS5_S8_S8_S8_PKfflPfPj:
[----:B------:R-:W-:Y:S01]  /*0000*/  LDC R1, c[0x0][0x37c] ;  /* 0x0000df00ff017b82 */ /* 0x000fe20000000800 */
[----:B------:R-:W-:Y:S05]  /*0010*/  EXIT ;  /* 0x000000000000794d */ /* 0x000fea0003800000 */
.L_x_44:
        /* <DEDUP_REMOVED lines=14> */
.L_x_112:


//--------------------- .text._ZN13group_norm_v218gn_bwd_cuda_kernelI6__halfLi320ELi1ELi16ELi40ELi1024ELb1ELb1ELi32ELi320ELi320ELi4ELb1ELi4ELb0ELb0ELNS_15WgradSyncMethodE3ENS_16CompileConditionILi1000EEEEEvPT_S6_S6_PKS5_S8_S8_S8_PKfflPfPj --------------------------
	.section	.text._ZN13group_norm_v218gn_bwd_cuda_kernelI6__halfLi320ELi1ELi16ELi40ELi1024ELb1ELb1ELi32ELi320ELi320ELi4ELb1ELi4ELb0ELb0ELNS_15WgradSyncMethodE3ENS_16CompileConditionILi1000EEEEEvPT_S6_S6_PKS5_S8_S8_S8_PKfflPfPj,"ax",@progbits
	.align	128
        .global         _ZN13group_norm_v218gn_bwd_cuda_kernelI6__halfLi320ELi1ELi16ELi40ELi1024ELb1ELb1ELi32ELi320ELi320ELi4ELb1ELi4ELb0ELb0ELNS_15WgradSyncMethodE3ENS_16CompileConditionILi1000EEEEEvPT_S6_S6_PKS5_S8_S8_S8_PKfflPfPj
        .type           _ZN13group_norm_v218gn_bwd_cuda_kernelI6__halfLi320ELi1ELi16ELi40ELi1024ELb1ELb1ELi32ELi320ELi320ELi4ELb1ELi4ELb0ELb0ELNS_15WgradSyncMethodE3ENS_16CompileConditionILi1000EEEEEvPT_S6_S6_PKS5_S8_S8_S8_PKfflPfPj,@function
        .size           _ZN13group_norm_v218gn_bwd_cuda_kernelI6__halfLi320ELi1ELi16ELi40ELi1024ELb1ELb1ELi32ELi320ELi320ELi4ELb1ELi4ELb0ELb0ELNS_15WgradSyncMethodE3ENS_16CompileConditionILi1000EEEEEvPT_S6_S6_PKS5_S8_S8_S8_PKfflPfPj,(.L_x_113 - _ZN13group_norm_v218gn_bwd_cuda_kernelI6__halfLi320ELi1ELi16ELi40ELi1024ELb1ELb1ELi32ELi320ELi320ELi4ELb1ELi4ELb0ELb0ELNS_15WgradSyncMethodE3ENS_16CompileConditionILi1000EEEEEvPT_S6_S6_PKS5_S8_S8_S8_PKfflPfPj)
        .other          _ZN13group_norm_v218gn_bwd_cuda_kernelI6__halfLi320ELi1ELi16ELi40ELi1024ELb1ELb1ELi32ELi320ELi320ELi4ELb1ELi4ELb0ELb0ELNS_15WgradSyncMethodE3ENS_16CompileConditionILi1000EEEEEvPT_S6_S6_PKS5_S8_S8_S8_PKfflPfPj,@"STO_CUDA_ENTRY STV_DEFAULT"
_ZN13group_norm_v218gn_bwd_cuda_kernelI6__halfLi320ELi1ELi16ELi40ELi1024ELb1ELb1ELi32ELi320ELi320ELi4ELb1ELi4ELb0ELb0ELNS_15WgradSyncMethodE3ENS_16CompileConditionILi1000EEEEEvPT_S6_S6_PKS5_S8_S8_S8_PKfflPfPj:
.text._ZN13group_norm_v218gn_bwd_cuda_kernelI6__halfLi320ELi1ELi16ELi40ELi1024ELb1ELb1ELi32ELi320ELi320ELi4ELb1ELi4ELb0ELb0ELNS_15WgradSyncMethodE3ENS_16CompileConditionILi1000EEEEEvPT_S6_S6_PKS5_S8_S8_S8_PKfflPfPj:
[----:B------:R-:W-:Y:S01]  /*0000*/  LDC R1, c[0x0][0x37c] ;  /* 0x0000df00ff017b82 */ /* 0x000fe20000000800 */
[----:B------:R-:W-:Y:S05]  /*0010*/  EXIT ;  /* 0x000000000000794d */ /* 0x000fea0003800000 */
.L_x_45:
        /* <DEDUP_REMOVED lines=14> */
.L_x_113:


//--------------------- .text._ZN13group_norm_v218gn_bwd_cuda_kernelI6__halfLi320ELi1ELi16ELi40ELi1024ELb1ELb1ELi64ELi320ELi320ELi4ELb1ELi8ELb0ELb0ELNS_15WgradSyncMethodE3ENS_16CompileConditionILi1000EEEEEvPT_S6_S6_PKS5_S8_S8_S8_PKfflPfPj --------------------------
	.section	.text._ZN13group_norm_v218gn_bwd_cuda_kernelI6__halfLi320ELi1ELi16ELi40ELi1024ELb1ELb1ELi64ELi320ELi320ELi4ELb1ELi8ELb0ELb0ELNS_15WgradSyncMethodE3ENS_16CompileConditionILi1000EEEEEvPT_S6_S6_PKS5_S8_S8_S8_PKfflPfPj,"ax",@progbits
	.align	128
        .global         _ZN13group_norm_v218gn_bwd_cuda_kernelI6__halfLi320ELi1ELi16ELi40ELi1024ELb1ELb1ELi64ELi320ELi320ELi4ELb1ELi8ELb0ELb0ELNS_15WgradSyncMethodE3ENS_16CompileConditionILi1000EEEEEvPT_S6_S6_PKS5_S8_S8_S8_PKfflPfPj
        .type           _ZN13group_norm_v218gn_bwd_cuda_kernelI6__halfLi320ELi1ELi16ELi40ELi1024ELb1ELb1ELi64ELi320ELi320ELi4ELb1ELi8ELb0ELb0ELNS_15WgradSyncMethodE3ENS_16CompileConditionILi1000EEEEEvPT_S6_S6_PKS5_S8_S8_S8_PKfflPfPj,@function
        .size           _ZN13group_norm_v218gn_bwd_cuda_kernelI6__halfLi320ELi1ELi16ELi40ELi1024ELb1ELb1ELi64ELi320ELi320ELi4ELb1ELi8ELb0ELb0ELNS_15WgradSyncMethodE3ENS_16CompileConditionILi1000EEEEEvPT_S6_S6_PKS5_S8_S8_S8_PKfflPfPj,(.L_x_114 - _ZN13group_norm_v218gn_bwd_cuda_kernelI6__halfLi320ELi1ELi16ELi40ELi1024ELb1ELb1ELi64ELi320ELi320ELi4ELb1ELi8ELb0ELb0ELNS_15WgradSyncMethodE3ENS_16CompileConditionILi1000EEEEEvPT_S6_S6_PKS5_S8_S8_S8_PKfflPfPj)
        .other          _ZN13group_norm_v218gn_bwd_cuda_kernelI6__halfLi320ELi1ELi16ELi40ELi1024ELb1ELb1ELi64ELi320ELi320ELi4ELb1ELi8ELb0ELb0ELNS_15WgradSyncMethodE3ENS_16CompileConditionILi1000EEEEEvPT_S6_S6_PKS5_S8_S8_S8_PKfflPfPj,@"STO_CUDA_ENTRY STV_DEFAULT"
_ZN13group_norm_v218gn_bwd_cuda_kernelI6__halfLi320ELi1ELi16ELi40ELi1024ELb1ELb1ELi64ELi320ELi320ELi4ELb1ELi8ELb0ELb0ELNS_15WgradSyncMethodE3ENS_16CompileConditionILi1000EEEEEvPT_S6_S6_PKS5_S8_S8_S8_PKfflPfPj:
.text._ZN13group_norm_v218gn_bwd_cuda_kernelI6__halfLi320ELi1ELi16ELi40ELi1024ELb1ELb1ELi64ELi320ELi320ELi4ELb1ELi8ELb0ELb0ELNS_15WgradSyncMethodE3ENS_16CompileConditionILi1000EEEEEvPT_S6_S6_PKS5_S8_S8_S8_PKfflPfPj:
[----:B------:R-:W-:Y:S01]  /*0000*/  LDC R1, c[0x0][0x37c] ;  /* 0x0000df00ff017b82 */ /* 0x000fe20000000800 */
[----:B------:R-:W-:Y:S05]  /*0010*/  EXIT ;  /* 0x000000000000794d */ /* 0x000fea0003800000 */
.L_x_46:
        /* <DEDUP_REMOVED lines=14> */
.L_x_114:


//--------------------- .text._ZN13group_norm_v218gn_bwd_cuda_kernelI6__halfLi320ELi2ELi16ELi40ELi1024ELb1ELb1ELi32ELi320ELi320ELi4ELb1ELi8ELb0ELb0ELNS_15WgradSyncMethodE3ENS_16CompileConditionILi1000EEEEEvPT_S6_S6_PKS5_S8_S8_S8_PKfflPfPj --------------------------
	.section	.text._ZN13group_norm_v218gn_bwd_cuda_kernelI6__halfLi320ELi2ELi16ELi40ELi1024ELb1ELb1ELi32ELi320ELi320ELi4ELb1ELi8ELb0ELb0ELNS_15WgradSyncMethodE3ENS_16CompileConditionILi1000EEEEEvPT_S6_S6_PKS5_S8_S8_S8_PKfflPfPj,"ax",@progbits
	.align	128
        .global         _ZN13group_norm_v218gn_bwd_cuda_kernelI6__halfLi320ELi2ELi16ELi40ELi1024ELb1ELb1ELi32ELi320ELi320ELi4ELb1ELi8ELb0ELb0ELNS_15WgradSyncMethodE3ENS_16CompileConditionILi1000EEEEEvPT_S6_S6_PKS5_S8_S8_S8_PKfflPfPj
        .type           _ZN13group_norm_v218gn_bwd_cuda_kernelI6__halfLi320ELi2ELi16ELi40ELi1024ELb1ELb1ELi32ELi320ELi320ELi4ELb1ELi8ELb0ELb0ELNS_15WgradSyncMethodE3ENS_16CompileConditionILi1000EEEEEvPT_S6_S6_PKS5_S8_S8_S8_PKfflPfPj,@function
        .size           _ZN13group_norm_v218gn_bwd_cuda_kernelI6__halfLi320ELi2ELi16ELi40ELi1024ELb1ELb1ELi32ELi320ELi320ELi4ELb1ELi8ELb0ELb0ELNS_15WgradSyncMethodE3ENS_16CompileConditionILi1000EEEEEvPT_S6_S6_PKS5_S8_S8_S8_PKfflPfPj,(.L_x_115 - _ZN13group_norm_v218gn_bwd_cuda_kernelI6__halfLi320ELi2ELi16ELi40ELi1024ELb1ELb1ELi32ELi320ELi320ELi4ELb1ELi8ELb0ELb0ELNS_15WgradSyncMethodE3ENS_16CompileConditionILi1000EEEEEvPT_S6_S6_PKS5_S8_S8_S8_PKfflPfPj)
        .other          _ZN13group_norm_v218gn_bwd_cuda_kernelI6__halfLi320ELi2ELi16ELi40ELi1024ELb1ELb1ELi32ELi320ELi320ELi4ELb1ELi8ELb0ELb0ELNS_15WgradSyncMethodE3ENS_16CompileConditionILi1000EEEEEvPT_S6_S6_PKS5_S8_S8_S8_PKfflPfPj,@"STO_CUDA_ENTRY STV_DEFAULT"
_ZN13group_norm_v218gn_bwd_cuda_kernelI6__halfLi320ELi2ELi16ELi40ELi1024ELb1ELb1ELi32ELi320ELi320ELi4ELb1ELi8ELb0ELb0ELNS_15WgradSyncMethodE3ENS_16CompileConditionILi1000EEEEEvPT_S6_S6_PKS5_S8_S8_S8_PKfflPfPj:
.text._ZN13group_norm_v218gn_bwd_cuda_kernelI6__halfLi320ELi2ELi16ELi40ELi1024ELb1ELb1ELi32ELi320ELi320ELi4ELb1ELi8ELb0ELb0ELNS_15WgradSyncMethodE3ENS_16CompileConditionILi1000EEEEEvPT_S6_S6_PKS5_S8_S8_S8_PKfflPfPj:
[----:B------:R-:W-:Y:S01]  /*0000*/  LDC R1, c[0x0][0x37c] ;  /* 0x0000df00ff017b82 */ /* 0x000fe20000000800 */
[----:B------:R-:W-:Y:S05]  /*0010*/  EXIT ;  /* 0x000000000000794d */ /* 0x000fea0003800000 */
.L_x_47:
        /* <DEDUP_REMOVED lines=14> */
.L_x_115:


//--------------------- .text._ZN13group_norm_v218gn_bwd_cuda_kernelI6__halfLi320ELi3ELi16ELi40ELi1024ELb1ELb1ELi32ELi320ELi320ELi4ELb1ELi10ELb0ELb0ELNS_15WgradSyncMethodE3ENS_16CompileConditionILi1000EEEEEvPT_S6_S6_PKS5_S8_S8_S8_PKfflPfPj --------------------------
	.section	.text._ZN13group_norm_v218gn_bwd_cuda_kernelI6__halfLi320ELi3ELi16ELi40ELi1024ELb1ELb1ELi32ELi320ELi320ELi4ELb1ELi10ELb0ELb0ELNS_15WgradSyncMethodE3ENS_16CompileConditionILi1000EEEEEvPT_S6_S6_PKS5_S8_S8_S8_PKfflPfPj,"ax",@progbits
	.align	128
        .global         _ZN13group_norm_v218gn_bwd_cuda_kernelI6__halfLi320ELi3ELi16ELi40ELi1024ELb1ELb1ELi32ELi320ELi320ELi4ELb1ELi10ELb0ELb0ELNS_15WgradSyncMethodE3ENS_16CompileConditionILi1000EEEEEvPT_S6_S6_PKS5_S8_S8_S8_PKfflPfPj
        .type           _ZN13group_norm_v218gn_bwd_cuda_kernelI6__halfLi320ELi3ELi16ELi40ELi1024ELb1ELb1ELi32ELi320ELi320ELi4ELb1ELi10ELb0ELb0ELNS_15WgradSyncMethodE3ENS_16CompileConditionILi1000EEEEEvPT_S6_S6_PKS5_S8_S8_S8_PKfflPfPj,@function
        .size           _ZN13group_norm_v218gn_bwd_cuda_kernelI6__halfLi320ELi3ELi16ELi40ELi1024ELb1ELb1ELi32ELi320ELi320ELi4ELb1ELi10ELb0ELb0ELNS_15WgradSyncMethodE3ENS_16CompileConditionILi1000EEEEEvPT_S6_S6_PKS5_S8_S8_S8_PKfflPfPj,(.L_x_116 - _ZN13group_norm_v218gn_bwd_cuda_kernelI6__halfLi320ELi3ELi16ELi40ELi1024ELb1ELb1ELi32ELi320ELi320ELi4ELb1ELi10ELb0ELb0ELNS_15WgradSyncMethodE3ENS_16CompileConditionILi1000EEEEEvPT_S6_S6_PKS5_S8_S8_S8_PKfflPfPj)
        .other          _ZN13group_norm_v218gn_bwd_cuda_kernelI6__halfLi320ELi3ELi16ELi40ELi1024ELb1ELb1ELi32ELi320ELi320ELi4ELb1ELi10ELb0ELb0ELNS_15WgradSyncMethodE3ENS_16CompileConditionILi1000EEEEEvPT_S6_S6_PKS5_S8_S8_S8_PKfflPfPj,@"STO_CUDA_ENTRY STV_DEFAULT"
_ZN13group_norm_v218gn_bwd_cuda_kernelI6__halfLi320ELi3ELi16ELi40ELi1024ELb1ELb1ELi32ELi320ELi320ELi4ELb1ELi10ELb0ELb0ELNS_15WgradSyncMethodE3ENS_16CompileConditionILi1000EEEEEvPT_S6_S6_PKS5_S8_S8_S8_PKfflPfPj:
.text._ZN13group_norm_v218gn_bwd_cuda_kernelI6__halfLi320ELi3ELi16ELi40ELi1024ELb1ELb1ELi32ELi320ELi320ELi4ELb1ELi10ELb0ELb0ELNS_15WgradSyncMethodE3ENS_16CompileConditionILi1000EEEEEvPT_S6_S6_PKS5_S8_S8_S8_PKfflPfPj:
[----:B------:R-:W-:Y:S01]  /*0000*/  LDC R1, c[0x0][0x37c] ;  /* 0x0000df00ff017b82 */ /* 0x000fe20000000800 */
[----:B------:R-:W-:Y:S05]  /*0010*/  EXIT ;  /* 0x000000000000794d */ /* 0x000fea0003800000 */
.L_x_48:
        /* <DEDUP_REMOVED lines=14> */
.L_x_116:


//--------------------- .text._ZN13group_norm_v218gn_bwd_cuda_kernelI6__halfLi320ELi3ELi16ELi40ELi1024ELb1ELb1ELi32ELi320ELi320ELi4ELb1ELi12ELb0ELb0ELNS_15WgradSyncMethodE3ENS_16CompileConditionILi1000EEEEEvPT_S6_S6_PKS5_S8_S8_S8_PKfflPfPj --------------------------
	.section	.text._ZN13group_norm_v218gn_bwd_cuda_kernelI6__halfLi320ELi3ELi16ELi40ELi1024ELb1ELb1ELi32ELi320ELi320ELi4ELb1ELi12ELb0ELb0ELNS_15WgradSyncMethodE3ENS_16CompileConditionILi1000EEEEEvPT_S6_S6_PKS5_S8_S8_S8_PKfflPfPj,"ax",@progbits
	.align	128
        .global         _ZN13group_norm_v218gn_bwd_cuda_kernelI6__halfLi320ELi3ELi16ELi40ELi1024ELb1ELb1ELi32ELi320ELi320ELi4ELb1ELi12ELb0ELb0ELNS_15WgradSyncMethodE3ENS_16CompileConditionILi1000EEEEEvPT_S6_S6_PKS5_S8_S8_S8_PKfflPfPj
        .type           _ZN13group_norm_v218gn_bwd_cuda_kernelI6__halfLi320ELi3ELi16ELi40ELi1024ELb1ELb1ELi32ELi320ELi320ELi4ELb1ELi12ELb0ELb0ELNS_15WgradSyncMethodE3ENS_16CompileConditionILi1000EEEEEvPT_S6_S6_PKS5_S8_S8_S8_PKfflPfPj,@function
        .size           _ZN13group_norm_v218gn_bwd_cuda_kernelI6__halfLi320ELi3ELi16ELi40ELi1024ELb1ELb1ELi32ELi320ELi320ELi4ELb1ELi12ELb0ELb0ELNS_15WgradSyncMethodE3ENS_16CompileConditionILi1000EEEEEvPT_S6_S6_PKS5_S8_S8_S8_PKfflPfPj,(.L_x_117 - _ZN13group_norm_v218gn_bwd_cuda_kernelI6__halfLi320ELi3ELi16ELi40ELi1024ELb1ELb1ELi32ELi320ELi320ELi4ELb1ELi12ELb0ELb0ELNS_15WgradSyncMethodE3ENS_16CompileConditionILi1000EEEEEvPT_S6_S6_PKS5_S8_S8_S8_PKfflPfPj)
        .other          _ZN13group_norm_v218gn_bwd_cuda_kernelI6__halfLi320ELi3ELi16ELi40ELi1024ELb1ELb1ELi32ELi320ELi320ELi4ELb1ELi12ELb0ELb0ELNS_15WgradSyncMethodE3ENS_16CompileConditionILi1000EEEEEvPT_S6_S6_PKS5_S8_S8_S8_PKfflPfPj,@"STO_CUDA_ENTRY STV_DEFAULT"
_ZN13group_norm_v218gn_bwd_cuda_kernelI6__halfLi320ELi3ELi16ELi40ELi1024ELb1ELb1ELi32ELi320ELi320ELi4ELb1ELi12ELb0ELb0ELNS_15WgradSyncMethodE3ENS_16CompileConditionILi1000EEEEEvPT_S6_S6_PKS5_S8_S8_S8_PKfflPfPj:
.text._ZN13group_norm_v218gn_bwd_cuda_kernelI6__halfLi320ELi3ELi16ELi40ELi1024ELb1ELb1ELi32ELi320ELi320ELi4ELb1ELi12ELb0ELb0ELNS_15WgradSyncMethodE3ENS_16CompileConditionILi1000EEEEEvPT_S6_S6_PKS5_S8_S8_S8_PKfflPfPj:
[----:B------:R-:W-:Y:S01]  /*0000*/  LDC R1, c[0x0][0x37c] ;  /* 0x0000df00ff017b82 */ /* 0x000fe20000000800 */
[----:B------:R-:W-:Y:S05]  /*0010*/  EXIT ;  /* 0x000000000000794d */ /* 0x000fea0003800000 */
.L_x_49:
        /* <DEDUP_REMOVED lines=14> */
.L_x_117:


//--------------------- .text._ZN13group_norm_v214gn_cuda_kernelI6__halfLi320ELi3ELi32ELi20ELi1024ELb0ELi8ELi320ELi320ELi4ELb1ELi2ELb0ELb0ENS_16CompileConditionILi1000EEEEEvPT_PKS4_S7_S7_flPfS8_Pj --------------------------
	.section	.text._ZN13group_norm_v214gn_cuda_kernelI6__halfLi320ELi3ELi32ELi20ELi1024ELb0ELi8ELi320ELi320ELi4ELb1ELi2ELb0ELb0ENS_16CompileConditionILi1000EEEEEvPT_PKS4_S7_S7_flPfS8_Pj,"ax",@progbits
	.align	128
        .global         _ZN13group_norm_v214gn_cuda_kernelI6__halfLi320ELi3ELi32ELi20ELi1024ELb0ELi8ELi320ELi320ELi4ELb1ELi2ELb0ELb0ENS_16CompileConditionILi1000EEEEEvPT_PKS4_S7_S7_flPfS8_Pj
        .type           _ZN13group_norm_v214gn_cuda_kernelI6__halfLi320ELi3ELi32ELi20ELi1024ELb0ELi8ELi320ELi320ELi4ELb1ELi2ELb0ELb0ENS_16CompileConditionILi1000EEEEEvPT_PKS4_S7_S7_flPfS8_Pj,@function
        .size           _ZN13group_norm_v214gn_cuda_kernelI6__halfLi320ELi3ELi32ELi20ELi1024ELb0ELi8ELi320ELi320ELi4ELb1ELi2ELb0ELb0ENS_16CompileConditionILi1000EEEEEvPT_PKS4_S7_S7_flPfS8_Pj,(.L_x_118 - _ZN13group_norm_v214gn_cuda_kernelI6__halfLi320ELi3ELi32ELi20ELi1024ELb0ELi8ELi320ELi320ELi4ELb1ELi2ELb0ELb0ENS_16CompileConditionILi1000EEEEEvPT_PKS4_S7_S7_flPfS8_Pj)
        .other          _ZN13group_norm_v214gn_cuda_kernelI6__halfLi320ELi3ELi32ELi20ELi1024ELb0ELi8ELi320ELi320ELi4ELb1ELi2ELb0ELb0ENS_16CompileConditionILi1000EEEEEvPT_PKS4_S7_S7_flPfS8_Pj,@"STO_CUDA_ENTRY STV_DEFAULT"
_ZN13group_norm_v214gn_cuda_kernelI6__halfLi320ELi3ELi32ELi20ELi1024ELb0ELi8ELi320ELi320ELi4ELb1ELi2ELb0ELb0ENS_16CompileConditionILi1000EEEEEvPT_PKS4_S7_S7_flPfS8_Pj:
.text._ZN13group_norm_v214gn_cuda_kernelI6__halfLi320ELi3ELi32ELi20ELi1024ELb0ELi8ELi320ELi320ELi4ELb1ELi2ELb0ELb0ENS_16CompileConditionILi1000EEEEEvPT_PKS4_S7_S7_flPfS8_Pj:
[----:B------:R-:W-:Y:S01]  /*0000*/  LDC R1, c[0x0][0x37c] ;  /* 0x0000df00ff017b82 */ /* 0x000fe20000000800 */
[----:B------:R-:W-:Y:S05]  /*0010*/  EXIT ;  /* 0x000000000000794d */ /* 0x000fea0003800000 */
.L_x_50:
        /* <DEDUP_REMOVED lines=14> */
.L_x_118:


//--------------------- .text._ZN13group_norm_v214gn_cuda_kernelI6__halfLi320ELi1ELi32ELi20ELi1024ELb0ELi16ELi320ELi320ELi4ELb1ELi2ELb0ELb0ENS_16CompileConditionILi1000EEEEEvPT_PKS4_S7_S7_flPfS8_Pj --------------------------
	.section	.text._ZN13group_norm_v214gn_cuda_kernelI6__halfLi320ELi1ELi32ELi20ELi1024ELb0ELi16ELi320ELi320ELi4ELb1ELi2ELb0ELb0ENS_16CompileConditionILi1000EEEEEvPT_PKS4_S7_S7_flPfS8_Pj,"ax",@progbits
	.align	128
        .global         _ZN13group_norm_v214gn_cuda_kernelI6__halfLi320ELi1ELi32ELi20ELi1024ELb0ELi16ELi320ELi320ELi4ELb1ELi2ELb0ELb0ENS_16CompileConditionILi1000EEEEEvPT_PKS4_S7_S7_flPfS8_Pj
        .type           _ZN13group_norm_v214gn_cuda_kernelI6__halfLi320ELi1ELi32ELi20ELi1024ELb0ELi16ELi320ELi320ELi4ELb1ELi2ELb0ELb0ENS_16CompileConditionILi1000EEEEEvPT_PKS4_S7_S7_flPfS8_Pj,@function
        .size           _ZN13group_norm_v214gn_cuda_kernelI6__halfLi320ELi1ELi32ELi20ELi1024ELb0ELi16ELi320ELi320ELi4ELb1ELi2ELb0ELb0ENS_16CompileConditionILi1000EEEEEvPT_PKS4_S7_S7_flPfS8_Pj,(.L_x_119 - _ZN13group_norm_v214gn_cuda_kernelI6__halfLi320ELi1ELi32ELi20ELi1024ELb0ELi16ELi320ELi320ELi4ELb1ELi2ELb0ELb0ENS_16CompileConditionILi1000EEEEEvPT_PKS4_S7_S7_flPfS8_Pj)
        .other          _ZN13group_norm_v214gn_cuda_kernelI6__halfLi320ELi1ELi32ELi20ELi1024ELb0ELi16ELi320ELi320ELi4ELb1ELi2ELb0ELb0ENS_16CompileConditionILi1000EEEEEvPT_PKS4_S7_S7_flPfS8_Pj,@"STO_CUDA_ENTRY STV_DEFAULT"
_ZN13group_norm_v214gn_cuda_kernelI6__halfLi320ELi1ELi32ELi20ELi1024ELb0ELi16ELi320ELi320ELi4ELb1ELi2ELb0ELb0ENS_16CompileConditionILi1000EEEEEvPT_PKS4_S7_S7_flPfS8_Pj:
.text._ZN13group_norm_v214gn_cuda_kernelI6__halfLi320ELi1ELi32ELi20ELi1024ELb0ELi16ELi320ELi320ELi4ELb1ELi2ELb0ELb0ENS_16CompileConditionILi1000EEEEEvPT_PKS4_S7_S7_flPfS8_Pj:
[----:B------:R-:W-:Y:S01]  /*0000*/  LDC R1, c[0x0][0x37c] ;  /* 0x0000df00ff017b82 */ /* 0x000fe20000000800 */
[----:B------:R-:W-:Y:S05]  /*0010*/  EXIT ;  /* 0x000000000000794d */ /* 0x000fea0003800000 */
.L_x_51:
        /* <DEDUP_REMOVED lines=14> */
.L_x_119:


//--------------------- .text._ZN13group_norm_v214gn_cuda_kernelI6__halfLi320ELi3ELi32ELi20ELi1024ELb0ELi16ELi320ELi320ELi4ELb1ELi5ELb0ELb0ENS_16CompileConditionILi1000EEEEEvPT_PKS4_S7_S7_flPfS8_Pj --------------------------
	.section	.text._ZN13group_norm_v214gn_cuda_kernelI6__halfLi320ELi3ELi32ELi20ELi1024ELb0ELi16ELi320ELi320ELi4ELb1ELi5ELb0ELb0ENS_16CompileConditionILi1000EEEEEvPT_PKS4_S7_S7_flPfS8_Pj,"ax",@progbits
	.align	128
        .global         _ZN13group_norm_v214gn_cuda_kernelI6__halfLi320ELi3ELi32ELi20ELi1024ELb0ELi16ELi320ELi320ELi4ELb1ELi5ELb0ELb0ENS_16CompileConditionILi1000EEEEEvPT_PKS4_S7_S7_flPfS8_Pj
        .type           _ZN13group_norm_v214gn_cuda_kernelI6__halfLi320ELi3ELi32ELi20ELi1024ELb0ELi16ELi320ELi320ELi4ELb1ELi5ELb0ELb0ENS_16CompileConditionILi1000EEEEEvPT_PKS4_S7_S7_flPfS8_Pj,@function
        .size           _ZN13group_norm_v214gn_cuda_kernelI6__halfLi320ELi3ELi32ELi20ELi1024ELb0ELi16ELi320ELi320ELi4ELb1ELi5ELb0ELb0ENS_16CompileConditionILi1000EEEEEvPT_PKS4_S7_S7_flPfS8_Pj,(.L_x_120 - _ZN13group_norm_v214gn_cuda_kernelI6__halfLi320ELi3ELi32ELi20ELi1024ELb0ELi16ELi320ELi320ELi4ELb1ELi5ELb0ELb0ENS_16CompileConditionILi1000EEEEEvPT_PKS4_S7_S7_flPfS8_Pj)
        .other          _ZN13group_norm_v214gn_cuda_kernelI6__halfLi320ELi3ELi32ELi20ELi1024ELb0ELi16ELi320ELi320ELi4ELb1ELi5ELb0ELb0ENS_16CompileConditionILi1000EEEEEvPT_PKS4_S7_S7_flPfS8_Pj,@"STO_CUDA_ENTRY STV_DEFAULT"
_ZN13group_norm_v214gn_cuda_kernelI6__halfLi320ELi3ELi32ELi20ELi1024ELb0ELi16ELi320ELi320ELi4ELb1ELi5ELb0ELb0ENS_16CompileConditionILi1000EEEEEvPT_PKS4_S7_S7_flPfS8_Pj:
.text._ZN13group_norm_v214gn_cuda_kernelI6__halfLi320ELi3ELi32ELi20ELi1024ELb0ELi16ELi320ELi320ELi4ELb1ELi5ELb0ELb0ENS_16CompileConditionILi1000EEEEEvPT_PKS4_S7_S7_flPfS8_Pj:
[----:B------:R-:W-:Y:S01]  /*0000*/  LDC R1, c[0x0][0x37c] ;  /* 0x0000df00ff017b82 */ /* 0x000fe20000000800 */
[----:B------:R-:W-:Y:S05]  /*0010*/  EXIT ;  /* 0x000000000000794d */ /* 0x000fea0003800000 */
.L_x_52:
        /* <DEDUP_REMOVED lines=14> */
.L_x_120:


//--------------------- .text._ZN13group_norm_v214gn_cuda_kernelI6__halfLi320ELi1ELi32ELi20ELi1024ELb0ELi32ELi320ELi320ELi4ELb1ELi4ELb0ELb0ENS_16CompileConditionILi1000EEEEEvPT_PKS4_S7_S7_flPfS8_Pj --------------------------
	.section	.text._ZN13group_norm_v214gn_cuda_kernelI6__halfLi320ELi1ELi32ELi20ELi1024ELb0ELi32ELi320ELi320ELi4ELb1ELi4ELb0ELb0ENS_16CompileConditionILi1000EEEEEvPT_PKS4_S7_S7_flPfS8_Pj,"ax",@progbits
	.align	128
        .global         _ZN13group_norm_v214gn_cuda_kernelI6__halfLi320ELi1ELi32ELi20ELi1024ELb0ELi32ELi320ELi320ELi4ELb1ELi4ELb0ELb0ENS_16CompileConditionILi1000EEEEEvPT_PKS4_S7_S7_flPfS8_Pj
        .type           _ZN13group_norm_v214gn_cuda_kernelI6__halfLi320ELi1ELi32ELi20ELi1024ELb0ELi32ELi320ELi320ELi4ELb1ELi4ELb0ELb0ENS_16CompileConditionILi1000EEEEEvPT_PKS4_S7_S7_flPfS8_Pj,@function
        .size           _ZN13group_norm_v214gn_cuda_kernelI6__halfLi320ELi1ELi32ELi20ELi1024ELb0ELi32ELi320ELi320ELi4ELb1ELi4ELb0ELb0ENS_16CompileConditionILi1000EEEEEvPT_PKS4_S7_S7_flPfS8_Pj,(.L_x_121 - _ZN13group_norm_v214gn_cuda_kernelI6__halfLi320ELi1ELi32ELi20ELi1024ELb0ELi32ELi320ELi320ELi4ELb1ELi4ELb0ELb0ENS_16CompileConditionILi1000EEEEEvPT_PKS4_S7_S7_flPfS8_Pj)
        .other          _ZN13group_norm_v214gn_cuda_kernelI6__halfLi320ELi1ELi32ELi20ELi1024ELb0ELi32ELi320ELi320ELi4ELb1ELi4ELb0ELb0ENS_16CompileConditionILi1000EEEEEvPT_PKS4_S7_S7_flPfS8_Pj,@"STO_CUDA_ENTRY STV_DEFAULT"
_ZN13group_norm_v214gn_cuda_kernelI6__halfLi320ELi1ELi32ELi20ELi1024ELb0ELi32ELi320ELi320ELi4ELb1ELi4ELb0ELb0ENS_16CompileConditionILi1000EEEEEvPT_PKS4_S7_S7_flPfS8_Pj:
.text._ZN13group_norm_v214gn_cuda_kernelI6__halfLi320ELi1ELi32ELi20ELi1024ELb0ELi32ELi320ELi320ELi4ELb1ELi4ELb0ELb0ENS_16CompileConditionILi1000EEEEEvPT_PKS4_S7_S7_flPfS8_Pj:
[----:B------:R-:W-:Y:S01]  /*0000*/  LDC R1, c[0x0][0x37c] ;  /* 0x0000df00ff017b82 */ /* 0x000fe20000000800 */
[----:B------:R-:W-:Y:S05]  /*0010*/  EXIT ;  /* 0x000000000000794d */ /* 0x000fea0003800000 */
.L_x_53:
        /* <DEDUP_REMOVED lines=14> */
.L_x_121:


//--------------------- .text._ZN13group_norm_v214gn_cuda_kernelI6__halfLi320ELi3ELi32ELi20ELi1024ELb0ELi32ELi320ELi320ELi4ELb1ELi10ELb0ELb0ENS_16CompileConditionILi1000EEEEEvPT_PKS4_S7_S7_flPfS8_Pj --------------------------
	.section	.text._ZN13group_norm_v214gn_cuda_kernelI6__halfLi320ELi3ELi32ELi20ELi1024ELb0ELi32ELi320ELi320ELi4ELb1ELi10ELb0ELb0ENS_16CompileConditionILi1000EEEEEvPT_PKS4_S7_S7_flPfS8_Pj,"ax",@progbits
	.align	128
        .global         _ZN13group_norm_v214gn_cuda_kernelI6__halfLi320ELi3ELi32ELi20ELi1024ELb0ELi32ELi320ELi320ELi4ELb1ELi10ELb0ELb0ENS_16CompileConditionILi1000EEEEEvPT_PKS4_S7_S7_flPfS8_Pj
        .type           _ZN13group_norm_v214gn_cuda_kernelI6__halfLi320ELi3ELi32ELi20ELi1024ELb0ELi32ELi320ELi320ELi4ELb1ELi10ELb0ELb0ENS_16CompileConditionILi1000EEEEEvPT_PKS4_S7_S7_flPfS8_Pj,@function
        .size           _ZN13group_norm_v214gn_cuda_kernelI6__halfLi320ELi3ELi32ELi20ELi1024ELb0ELi32ELi320ELi320ELi4ELb1ELi10ELb0ELb0ENS_16CompileConditionILi1000EEEEEvPT_PKS4_S7_S7_flPfS8_Pj,(.L_x_122 - _ZN13group_norm_v214gn_cuda_kernelI6__halfLi320ELi3ELi32ELi20ELi1024ELb0ELi32ELi320ELi320ELi4ELb1ELi10ELb0ELb0ENS_16CompileConditionILi1000EEEEEvPT_PKS4_S7_S7_flPfS8_Pj)
        .other          _ZN13group_norm_v214gn_cuda_kernelI6__halfLi320ELi3ELi32ELi20ELi1024ELb0ELi32ELi320ELi320ELi4ELb1ELi10ELb0ELb0ENS_16CompileConditionILi1000EEEEEvPT_PKS4_S7_S7_flPfS8_Pj,@"STO_CUDA_ENTRY STV_DEFAULT"
_ZN13group_norm_v214gn_cuda_kernelI6__halfLi320ELi3ELi32ELi20ELi1024ELb0ELi32ELi320ELi320ELi4ELb1ELi10ELb0ELb0ENS_16CompileConditionILi1000EEEEEvPT_PKS4_S7_S7_flPfS8_Pj:
.text._ZN13group_norm_v214gn_cuda_kernelI6__halfLi320ELi3ELi32ELi20ELi1024ELb0ELi32ELi320ELi320ELi4ELb1ELi10ELb0ELb0ENS_16CompileConditionILi1000EEEEEvPT_PKS4_S7_S7_flPfS8_Pj:
[----:B------:R-:W-:Y:S01]  /*0000*/  LDC R1, c[0x0][0x37c] ;  /* 0x0000df00ff017b82 */ /* 0x000fe20000000800 */
[----:B------:R-:W-:Y:S05]  /*0010*/  EXIT ;  /* 0x000000000000794d */ /* 0x000fea0003800000 */
.L_x_54:
        /* <DEDUP_REMOVED lines=14> */
.L_x_122:


//--------------------- .text._ZN13group_norm_v214gn_cuda_kernelI6__halfLi320ELi1ELi32ELi20ELi1024ELb0ELi64ELi320ELi320ELi4ELb1ELi9ELb0ELb0ENS_16CompileConditionILi1000EEEEEvPT_PKS4_S7_S7_flPfS8_Pj --------------------------
	.section	.text._ZN13group_norm_v214gn_cuda_kernelI6__halfLi320ELi1ELi32ELi20ELi1024ELb0ELi64ELi320ELi320ELi4ELb1ELi9ELb0ELb0ENS_16CompileConditionILi1000EEEEEvPT_PKS4_S7_S7_flPfS8_Pj,"ax",@progbits
	.align	128
        .global         _ZN13group_norm_v214gn_cuda_kernelI6__halfLi320ELi1ELi32ELi20ELi1024ELb0ELi64ELi320ELi320ELi4ELb1ELi9ELb0ELb0ENS_16CompileConditionILi1000EEEEEvPT_PKS4_S7_S7_flPfS8_Pj
        .type           _ZN13group_norm_v214gn_cuda_kernelI6__halfLi320ELi1ELi32ELi20ELi1024ELb0ELi64ELi320ELi320ELi4ELb1ELi9ELb0ELb0ENS_16CompileConditionILi1000EEEEEvPT_PKS4_S7_S7_flPfS8_Pj,@function
        .size           _ZN13group_norm_v214gn_cuda_kernelI6__halfLi320ELi1ELi32ELi20ELi1024ELb0ELi64ELi320ELi320ELi4ELb1ELi9ELb0ELb0ENS_16CompileConditionILi1000EEEEEvPT_PKS4_S7_S7_flPfS8_Pj,(.L_x_123 - _ZN13group_norm_v214gn_cuda_kernelI6__halfLi320ELi1ELi32ELi20ELi1024ELb0ELi64ELi320ELi320ELi4ELb1ELi9ELb0ELb0ENS_16CompileConditionILi1000EEEEEvPT_PKS4_S7_S7_flPfS8_Pj)
        .other          _ZN13group_norm_v214gn_cuda_kernelI6__halfLi320ELi1ELi32ELi20ELi1024ELb0ELi64ELi320ELi320ELi4ELb1ELi9ELb0ELb0ENS_16CompileConditionILi1000EEEEEvPT_PKS4_S7_S7_flPfS8_Pj,@"STO_CUDA_ENTRY STV_DEFAULT"
_ZN13group_norm_v214gn_cuda_kernelI6__halfLi320ELi1ELi32ELi20ELi1024ELb0ELi64ELi320ELi320ELi4ELb1ELi9ELb0ELb0ENS_16CompileConditionILi1000EEEEEvPT_PKS4_S7_S7_flPfS8_Pj:
.text._ZN13group_norm_v214gn_cuda_kernelI6__halfLi320ELi1ELi32ELi20ELi1024ELb0ELi64ELi320ELi320ELi4ELb1ELi9ELb0ELb0ENS_16CompileConditionILi1000EEEEEvPT_PKS4_S7_S7_flPfS8_Pj:
[----:B------:R-:W-:Y:S01]  /*0000*/  LDC R1, c[0x0][0x37c] ;  /* 0x0000df00ff017b82 */ /* 0x000fe20000000800 */
[----:B------:R-:W-:Y:S05]  /*0010*/  EXIT ;  /* 0x000000000000794d */ /* 0x000fea0003800000 */
.L_x_55:
        /* <DEDUP_REMOVED lines=14> */
.L_x_123:


//--------------------- .text._ZN13group_norm_v214gn_cuda_kernelI6__halfLi320ELi1ELi32ELi20ELi1024ELb0ELi128ELi320ELi320ELi4ELb1ELi18ELb0ELb0ENS_16CompileConditionILi1000EEEEEvPT_PKS4_S7_S7_flPfS8_Pj --------------------------
	.section	.text._ZN13group_norm_v214gn_cuda_kernelI6__halfLi320ELi1ELi32ELi20ELi1024ELb0ELi128ELi320ELi320ELi4ELb1ELi18ELb0ELb0ENS_16CompileConditionILi1000EEEEEvPT_PKS4_S7_S7_flPfS8_Pj,"ax",@progbits
	.align	128
        .global         _ZN13group_norm_v214gn_cuda_kernelI6__halfLi320ELi1ELi32ELi20ELi1024ELb0ELi128ELi320ELi320ELi4ELb1ELi18ELb0ELb0ENS_16CompileConditionILi1000EEEEEvPT_PKS4_S7_S7_flPfS8_Pj
        .type           _ZN13group_norm_v214gn_cuda_kernelI6__halfLi320ELi1ELi32ELi20ELi1024ELb0ELi128ELi320ELi320ELi4ELb1ELi18ELb0ELb0ENS_16CompileConditionILi1000EEEEEvPT_PKS4_S7_S7_flPfS8_Pj,@function
        .size           _ZN13group_norm_v214gn_cuda_kernelI6__halfLi320ELi1ELi32ELi20ELi1024ELb0ELi128ELi320ELi320ELi4ELb1ELi18ELb0ELb0ENS_16CompileConditionILi1000EEEEEvPT_PKS4_S7_S7_flPfS8_Pj,(.L_x_124 - _ZN13group_norm_v214gn_cuda_kernelI6__halfLi320ELi1ELi32ELi20ELi1024ELb0ELi128ELi320ELi320ELi4ELb1ELi18ELb0ELb0ENS_16CompileConditionILi1000EEEEEvPT_PKS4_S7_S7_flPfS8_Pj)
        .other          _ZN13group_norm_v214gn_cuda_kernelI6__halfLi320ELi1ELi32ELi20ELi1024ELb0ELi128ELi320ELi320ELi4ELb1ELi18ELb0ELb0ENS_16CompileConditionILi1000EEEEEvPT_PKS4_S7_S7_flPfS8_Pj,@"STO_CUDA_ENTRY STV_DEFAULT"
_ZN13group_norm_v214gn_cuda_kernelI6__halfLi320ELi1ELi32ELi20ELi1024ELb0ELi128ELi320ELi320ELi4ELb1ELi18ELb0ELb0ENS_16CompileConditionILi1000EEEEEvPT_PKS4_S7_S7_flPfS8_Pj:
.text._ZN13group_norm_v214gn_cuda_kernelI6__halfLi320ELi1ELi32ELi20ELi1024ELb0ELi128ELi320ELi320ELi4ELb1ELi18ELb0ELb0ENS_16CompileConditionILi1000EEEEEvPT_PKS4_S7_S7_flPfS8_Pj:
[----:B------:R-:W-:Y:S01]  /*0000*/  LDC R1, c[0x0][0x37c] ;  /* 0x0000df00ff017b82 */ /* 0x000fe20000000800 */
[----:B------:R-:W-:Y:S05]  /*0010*/  EXIT ;  /* 0x000000000000794d */ /* 0x000fea0003800000 */
.L_x_56:
        /* <DEDUP_REMOVED lines=14> */
.L_x_124:


//--------------------- .text._ZN13group_norm_v214gn_cuda_kernelI6__halfLi320ELi3ELi32ELi20ELi1024ELb0ELi64ELi320ELi320ELi4ELb1ELi21ELb0ELb0ENS_16CompileConditionILi1000EEEEEvPT_PKS4_S7_S7_flPfS8_Pj --------------------------
	.section	.text._ZN13group_norm_v214gn_cuda_kernelI6__halfLi320ELi3ELi32ELi20ELi1024ELb0ELi64ELi320ELi320ELi4ELb1ELi21ELb0ELb0ENS_16CompileConditionILi1000EEEEEvPT_PKS4_S7_S7_flPfS8_Pj,"ax",@progbits
	.align	128
        .global         _ZN13group_norm_v214gn_cuda_kernelI6__halfLi320ELi3ELi32ELi20ELi1024ELb0ELi64ELi320ELi320ELi4ELb1ELi21ELb0ELb0ENS_16CompileConditionILi1000EEEEEvPT_PKS4_S7_S7_flPfS8_Pj
        .type           _ZN13group_norm_v214gn_cuda_kernelI6__halfLi320ELi3ELi32ELi20ELi1024ELb0ELi64ELi320ELi320ELi4ELb1ELi21ELb0ELb0ENS_16CompileConditionILi1000EEEEEvPT_PKS4_S7_S7_flPfS8_Pj,@function
        .size           _ZN13group_norm_v214gn_cuda_kernelI6__halfLi320ELi3ELi32ELi20ELi1024ELb0ELi64ELi320ELi320ELi4ELb1ELi21ELb0ELb0ENS_16CompileConditionILi1000EEEEEvPT_PKS4_S7_S7_flPfS8_Pj,(.L_x_125 - _ZN13group_norm_v214gn_cuda_kernelI6__halfLi320ELi3ELi32ELi20ELi1024ELb0ELi64ELi320ELi320ELi4ELb1ELi21ELb0ELb0ENS_16CompileConditionILi1000EEEEEvPT_PKS4_S7_S7_flPfS8_Pj)
        .other          _ZN13group_norm_v214gn_cuda_kernelI6__halfLi320ELi3ELi32ELi20ELi1024ELb0ELi64ELi320ELi320ELi4ELb1ELi21ELb0ELb0ENS_16CompileConditionILi1000EEEEEvPT_PKS4_S7_S7_flPfS8_Pj,@"STO_CUDA_ENTRY STV_DEFAULT"
_ZN13group_norm_v214gn_cuda_kernelI6__halfLi320ELi3ELi32ELi20ELi1024ELb0ELi64ELi320ELi320ELi4ELb1ELi21ELb0ELb0ENS_16CompileConditionILi1000EEEEEvPT_PKS4_S7_S7_flPfS8_Pj:
.text._ZN13group_norm_v214gn_cuda_kernelI6__halfLi320ELi3ELi32ELi20ELi1024ELb0ELi64ELi320ELi320ELi4ELb1ELi21ELb0ELb0ENS_16CompileConditionILi1000EEEEEvPT_PKS4_S7_S7_flPfS8_Pj:
[----:B------:R-:W-:Y:S01]  /*0000*/  LDC R1, c[0x0][0x37c] ;  /* 0x0000df00ff017b82 */ /* 0x000fe20000000800 */
[----:B------:R-:W-:Y:S05]  /*0010*/  EXIT ;  /* 0x000000000000794d */ /* 0x000fea0003800000 */
.L_x_57:
        /* <DEDUP_REMOVED lines=14> */
.L_x_125:


//--------------------- .text._ZN13group_norm_v214gn_cuda_kernelI6__halfLi320ELi2ELi32ELi20ELi1024ELb0ELi64ELi320ELi320ELi4ELb1ELi18ELb0ELb0ENS_16CompileConditionILi1000EEEEEvPT_PKS4_S7_S7_flPfS8_Pj --------------------------
	.section	.text._ZN13group_norm_v214gn_cuda_kernelI6__halfLi320ELi2ELi32ELi20ELi1024ELb0ELi64ELi320ELi320ELi4ELb1ELi18ELb0ELb0ENS_16CompileConditionILi1000EEEEEvPT_PKS4_S7_S7_flPfS8_Pj,"ax",@progbits
	.align	128
        .global         _ZN13group_norm_v214gn_cuda_kernelI6__halfLi320ELi2ELi32ELi20ELi1024ELb0ELi64ELi320ELi320ELi4ELb1ELi18ELb0ELb0ENS_16CompileConditionILi1000EEEEEvPT_PKS4_S7_S7_flPfS8_Pj
        .type           _ZN13group_norm_v214gn_cuda_kernelI6__halfLi320ELi2ELi32ELi20ELi1024ELb0ELi64ELi320ELi320ELi4ELb1ELi18ELb0ELb0ENS_16CompileConditionILi1000EEEEEvPT_PKS4_S7_S7_flPfS8_Pj,@function
        .size           _ZN13group_norm_v214gn_cuda_kernelI6__halfLi320ELi2ELi32ELi20ELi1024ELb0ELi64ELi320ELi320ELi4ELb1ELi18ELb0ELb0ENS_16CompileConditionILi1000EEEEEvPT_PKS4_S7_S7_flPfS8_Pj,(.L_x_126 - _ZN13group_norm_v214gn_cuda_kernelI6__halfLi320ELi2ELi32ELi20ELi1024ELb0ELi64ELi320ELi320ELi4ELb1ELi18ELb0ELb0ENS_16CompileConditionILi1000EEEEEvPT_PKS4_S7_S7_flPfS8_Pj)
        .other          _ZN13group_norm_v214gn_cuda_kernelI6__halfLi320ELi2ELi32ELi20ELi1024ELb0ELi64ELi320ELi320ELi4ELb1ELi18ELb0ELb0ENS_16CompileConditionILi1000EEEEEvPT_PKS4_S7_S7_flPfS8_Pj,@"STO_CUDA_ENTRY STV_DEFAULT"
_ZN13group_norm_v214gn_cuda_kernelI6__halfLi320ELi2ELi32ELi20ELi1024ELb0ELi64ELi320ELi320ELi4ELb1ELi18ELb0ELb0ENS_16CompileConditionILi1000EEEEEvPT_PKS4_S7_S7_flPfS8_Pj:
.text._ZN13group_norm_v214gn_cuda_kernelI6__halfLi320ELi2ELi32ELi20ELi1024ELb0ELi64ELi320ELi320ELi4ELb1ELi18ELb0ELb0ENS_16CompileConditionILi1000EEEEEvPT_PKS4_S7_S7_flPfS8_Pj:
[----:B------:R-:W-:Y:S01]  /*0000*/  LDC R1, c[0x0][0x37c] ;  /* 0x0000df00ff017b82 */ /* 0x000fe20000000800 */
[----:B------:R-:W-:Y:S05]  /*0010*/  EXIT ;  /* 0x000000000000794d */ /* 0x000fea0003800000 */
.L_x_58:
        /* <DEDUP_REMOVED lines=14> */
.L_x_126:


//--------------------- .text._ZN13group_norm_v214gn_cuda_kernelI6__halfLi320ELi3ELi16ELi40ELi1024ELb1ELi8ELi320ELi320ELi4ELb1ELi2ELb0ELb0ENS_16CompileConditionILi1000EEEEEvPT_PKS4_S7_S7_flPfS8_Pj --------------------------
	.section	.text._ZN13group_norm_v214gn_cuda_kernelI6__halfLi320ELi3ELi16ELi40ELi1024ELb1ELi8ELi320ELi320ELi4ELb1ELi2ELb0ELb0ENS_16CompileConditionILi1000EEEEEvPT_PKS4_S7_S7_flPfS8_Pj,"ax",@progbits
	.align	128
        .global         _ZN13group_norm_v214gn_cuda_kernelI6__halfLi320ELi3ELi16ELi40ELi1024ELb1ELi8ELi320ELi320ELi4ELb1ELi2ELb0ELb0ENS_16CompileConditionILi1000EEEEEvPT_PKS4_S7_S7_flPfS8_Pj
        .type           _ZN13group_norm_v214gn_cuda_kernelI6__halfLi320ELi3ELi16ELi40ELi1024ELb1ELi8ELi320ELi320ELi4ELb1ELi2ELb0ELb0ENS_16CompileConditionILi1000EEEEEvPT_PKS4_S7_S7_flPfS8_Pj,@function
        .size           _ZN13group_norm_v214gn_cuda_kernelI6__halfLi320ELi3ELi16ELi40ELi1024ELb1ELi8ELi320ELi320ELi4ELb1ELi2ELb0ELb0ENS_16CompileConditionILi1000EEEEEvPT_PKS4_S7_S7_flPfS8_Pj,(.L_x_127 - _ZN13group_norm_v214gn_cuda_kernelI6__halfLi320ELi3ELi16ELi40ELi1024ELb1ELi8ELi320ELi320ELi4ELb1ELi2ELb0ELb0ENS_16CompileConditionILi1000EEEEEvPT_PKS4_S7_S7_flPfS8_Pj)
        .other          _ZN13group_norm_v214gn_cuda_kernelI6__halfLi320ELi3ELi16ELi40ELi1024ELb1ELi8ELi320ELi320ELi4ELb1ELi2ELb0ELb0ENS_16CompileConditionILi1000EEEEEvPT_PKS4_S7_S7_flPfS8_Pj,@"STO_CUDA_ENTRY STV_DEFAULT"
_ZN13group_norm_v214gn_cuda_kernelI6__halfLi320ELi3ELi16ELi40ELi1024ELb1ELi8ELi320ELi320ELi4ELb1ELi2ELb0ELb0ENS_16CompileConditionILi1000EEEEEvPT_PKS4_S7_S7_flPfS8_Pj:
.text._ZN13group_norm_v214gn_cuda_kernelI6__halfLi320ELi3ELi16ELi40ELi1024ELb1ELi8ELi320ELi320ELi4ELb1ELi2ELb0ELb0ENS_16CompileConditionILi1000EEEEEvPT_PKS4_S7_S7_flPfS8_Pj:
[----:B------:R-:W-:Y:S01]  /*0000*/  LDC R1, c[0x0][0x37c] ;  /* 0x0000df00ff017b82 */ /* 0x000fe20000000800 */
[----:B------:R-:W-:Y:S05]  /*0010*/  EXIT ;  /* 0x000000000000794d */ /* 0x000fea0003800000 */
.L_x_59:
        /* <DEDUP_REMOVED lines=14> */
.L_x_127:


//--------------------- .text._ZN13group_norm_v214gn_cuda_kernelI6__halfLi320ELi1ELi16ELi40ELi1024ELb1ELi16ELi320ELi320ELi4ELb1ELi2ELb0ELb0ENS_16CompileConditionILi1000EEEEEvPT_PKS4_S7_S7_flPfS8_Pj --------------------------
	.section	.text._ZN13group_norm_v214gn_cuda_kernelI6__halfLi320ELi1ELi16ELi40ELi1024ELb1ELi16ELi320ELi320ELi4ELb1ELi2ELb0ELb0ENS_16CompileConditionILi1000EEEEEvPT_PKS4_S7_S7_flPfS8_Pj,"ax",@progbits
	.align	128
        .global         _ZN13group_norm_v214gn_cuda_kernelI6__halfLi320ELi1ELi16ELi40ELi1024ELb1ELi16ELi320ELi320ELi4ELb1ELi2ELb0ELb0ENS_16CompileConditionILi1000EEEEEvPT_PKS4_S7_S7_flPfS8_Pj
        .type           _ZN13group_norm_v214gn_cuda_kernelI6__halfLi320ELi1ELi16ELi40ELi1024ELb1ELi16ELi320ELi320ELi4ELb1ELi2ELb0ELb0ENS_16CompileConditionILi1000EEEEEvPT_PKS4_S7_S7_flPfS8_Pj,@function
        .size           _ZN13group_norm_v214gn_cuda_kernelI6__halfLi320ELi1ELi16ELi40ELi1024ELb1ELi16ELi320ELi320ELi4ELb1ELi2ELb0ELb0ENS_16CompileConditionILi1000EEEEEvPT_PKS4_S7_S7_flPfS8_Pj,(.L_x_128 - _ZN13group_norm_v214gn_cuda_kernelI6__halfLi320ELi1ELi16ELi40ELi1024ELb1ELi16ELi320ELi320ELi4ELb1ELi2ELb0ELb0ENS_16CompileConditionILi1000EEEEEvPT_PKS4_S7_S7_flPfS8_Pj)
        .other          _ZN13group_norm_v214gn_cuda_kernelI6__halfLi320ELi1ELi16ELi40ELi1024ELb1ELi16ELi320ELi320ELi4ELb1ELi2ELb0ELb0ENS_16CompileConditionILi1000EEEEEvPT_PKS4_S7_S7_flPfS8_Pj,@"STO_CUDA_ENTRY STV_DEFAULT"
_ZN13group_norm_v214gn_cuda_kernelI6__halfLi320ELi1ELi16ELi40ELi1024ELb1ELi16ELi320ELi320ELi4ELb1ELi2ELb0ELb0ENS_16CompileConditionILi1000EEEEEvPT_PKS4_S7_S7_flPfS8_Pj:
.text._ZN13group_norm_v214gn_cuda_kernelI6__halfLi320ELi1ELi16ELi40ELi1024ELb1ELi16ELi320ELi320ELi4ELb1ELi2ELb0ELb0ENS_16CompileConditionILi1000EEEEEvPT_PKS4_S7_S7_flPfS8_Pj:
[----:B------:R-:W-:Y:S01]  /*0000*/  LDC R1, c[0x0][0x37c] ;  /* 0x0000df00ff017b82 */ /* 0x000fe20000000800 */
[----:B------:R-:W-:Y:S05]  /*0010*/  EXIT ;  /* 0x000000000000794d */ /* 0x000fea0003800000 */
.L_x_60:
        /* <DEDUP_REMOVED lines=14> */
.L_x_128:


//--------------------- .text._ZN13group_norm_v214gn_cuda_kernelI6__halfLi320ELi3ELi16ELi40ELi1024ELb1ELi16ELi320ELi320ELi4ELb1ELi5ELb0ELb0ENS_16CompileConditionILi1000EEEEEvPT_PKS4_S7_S7_flPfS8_Pj --------------------------
	.section	.text._ZN13group_norm_v214gn_cuda_kernelI6__halfLi320ELi3ELi16ELi40ELi1024ELb1ELi16ELi320ELi320ELi4ELb1ELi5ELb0ELb0ENS_16CompileConditionILi1000EEEEEvPT_PKS4_S7_S7_flPfS8_Pj,"ax",@progbits
	.align	128
        .global         _ZN13group_norm_v214gn_cuda_kernelI6__halfLi320ELi3ELi16ELi40ELi1024ELb1ELi16ELi320ELi320ELi4ELb1ELi5ELb0ELb0ENS_16CompileConditionILi1000EEEEEvPT_PKS4_S7_S7_flPfS8_Pj
        .type           _ZN13group_norm_v214gn_cuda_kernelI6__halfLi320ELi3ELi16ELi40ELi1024ELb1ELi16ELi320ELi320ELi4ELb1ELi5ELb0ELb0ENS_16CompileConditionILi1000EEEEEvPT_PKS4_S7_S7_flPfS8_Pj,@function
        .size           _ZN13group_norm_v214gn_cuda_kernelI6__halfLi320ELi3ELi16ELi40ELi1024ELb1ELi16ELi320ELi320ELi4ELb1ELi5ELb0ELb0ENS_16CompileConditionILi1000EEEEEvPT_PKS4_S7_S7_flPfS8_Pj,(.L_x_129 - _ZN13group_norm_v214gn_cuda_kernelI6__halfLi320ELi3ELi16ELi40ELi1024ELb1ELi16ELi320ELi320ELi4ELb1ELi5ELb0ELb0ENS_16CompileConditionILi1000EEEEEvPT_PKS4_S7_S7_flPfS8_Pj)
        .other          _ZN13group_norm_v214gn_cuda_kernelI6__halfLi320ELi3ELi16ELi40ELi1024ELb1ELi16ELi320ELi320ELi4ELb1ELi5ELb0ELb0ENS_16CompileConditionILi1000EEEEEvPT_PKS4_S7_S7_flPfS8_Pj,@"STO_CUDA_ENTRY STV_DEFAULT"
_ZN13group_norm_v214gn_cuda_kernelI6__halfLi320ELi3ELi16ELi40ELi1024ELb1ELi16ELi320ELi320ELi4ELb1ELi5ELb0ELb0ENS_16CompileConditionILi1000EEEEEvPT_PKS4_S7_S7_flPfS8_Pj:
.text._ZN13group_norm_v214gn_cuda_kernelI6__halfLi320ELi3ELi16ELi40ELi1024ELb1ELi16ELi320ELi320ELi4ELb1ELi5ELb0ELb0ENS_16CompileConditionILi1000EEEEEvPT_PKS4_S7_S7_flPfS8_Pj:
[----:B------:R-:W-:Y:S01]  /*0000*/  LDC R1, c[0x0][0x37c] ;  /* 0x0000df00ff017b82 */ /* 0x000fe20000000800 */
[----:B------:R-:W-:Y:S05]  /*0010*/  EXIT ;  /* 0x000000000000794d */ /* 0x000fea0003800000 */
.L_x_61:
        /* <DEDUP_REMOVED lines=14> */
.L_x_129:


//--------------------- .text._ZN13group_norm_v214gn_cuda_kernelI6__halfLi320ELi1ELi16ELi40ELi1024ELb1ELi32ELi320ELi320ELi4ELb1ELi4ELb0ELb0ENS_16CompileConditionILi1000EEEEEvPT_PKS4_S7_S7_flPfS8_Pj --------------------------
	.section	.text._ZN13group_norm_v214gn_cuda_kernelI6__halfLi320ELi1ELi16ELi40ELi1024ELb1ELi32ELi320ELi320ELi4ELb1ELi4ELb0ELb0ENS_16CompileConditionILi1000EEEEEvPT_PKS4_S7_S7_flPfS8_Pj,"ax",@progbits
	.align	128
        .global         _ZN13group_norm_v214gn_cuda_kernelI6__halfLi320ELi1ELi16ELi40ELi1024ELb1ELi32ELi320ELi320ELi4ELb1ELi4ELb0ELb0ENS_16CompileConditionILi1000EEEEEvPT_PKS4_S7_S7_flPfS8_Pj
        .type           _ZN13group_norm_v214gn_cuda_kernelI6__halfLi320ELi1ELi16ELi40ELi1024ELb1ELi32ELi320ELi320ELi4ELb1ELi4ELb0ELb0ENS_16CompileConditionILi1000EEEEEvPT_PKS4_S7_S7_flPfS8_Pj,@function
        .size           _ZN13group_norm_v214gn_cuda_kernelI6__halfLi320ELi1ELi16ELi40ELi1024ELb1ELi32ELi320ELi320ELi4ELb1ELi4ELb0ELb0ENS_16CompileConditionILi1000EEEEEvPT_PKS4_S7_S7_flPfS8_Pj,(.L_x_130 - _ZN13group_norm_v214gn_cuda_kernelI6__halfLi320ELi1ELi16ELi40ELi1024ELb1ELi32ELi320ELi320ELi4ELb1ELi4ELb0ELb0ENS_16CompileConditionILi1000EEEEEvPT_PKS4_S7_S7_flPfS8_Pj)
        .other          _ZN13group_norm_v214gn_cuda_kernelI6__halfLi320ELi1ELi16ELi40ELi1024ELb1ELi32ELi320ELi320ELi4ELb1ELi4ELb0ELb0ENS_16CompileConditionILi1000EEEEEvPT_PKS4_S7_S7_flPfS8_Pj,@"STO_CUDA_ENTRY STV_DEFAULT"
_ZN13group_norm_v214gn_cuda_kernelI6__halfLi320ELi1ELi16ELi40ELi1024ELb1ELi32ELi320ELi320ELi4ELb1ELi4ELb0ELb0ENS_16CompileConditionILi1000EEEEEvPT_PKS4_S7_S7_flPfS8_Pj:
.text._ZN13group_norm_v214gn_cuda_kernelI6__halfLi320ELi1ELi16ELi40ELi1024ELb1ELi32ELi320ELi320ELi4ELb1ELi4ELb0ELb0ENS_16CompileConditionILi1000EEEEEvPT_PKS4_S7_S7_flPfS8_Pj:
[----:B------:R-:W-:Y:S01]  /*0000*/  LDC R1, c[0x0][0x37c] ;  /* 0x0000df00ff017b82 */ /* 0x000fe20000000800 */
[----:B------:R-:W-:Y:S05]  /*0010*/  EXIT ;  /* 0x000000000000794d */ /* 0x000fea0003800000 */
.L_x_62:
        /* <DEDUP_REMOVED lines=14> */
.L_x_130:


//--------------------- .text._ZN13group_norm_v214gn_cuda_kernelI6__halfLi320ELi3ELi16ELi40ELi1024ELb1ELi32ELi320ELi320ELi4ELb1ELi10ELb0ELb0ENS_16CompileConditionILi1000EEEEEvPT_PKS4_S7_S7_flPfS8_Pj --------------------------
	.section	.text._ZN13group_norm_v214gn_cuda_kernelI6__halfLi320ELi3ELi16ELi40ELi1024ELb1ELi32ELi320ELi320ELi4ELb1ELi10ELb0ELb0ENS_16CompileConditionILi1000EEEEEvPT_PKS4_S7_S7_flPfS8_Pj,"ax",@progbits
	.align	128
        .global         _ZN13group_norm_v214gn_cuda_kernelI6__halfLi320ELi3ELi16ELi40ELi1024ELb1ELi32ELi320ELi320ELi4ELb1ELi10ELb0ELb0ENS_16CompileConditionILi1000EEEEEvPT_PKS4_S7_S7_flPfS8_Pj
        .type           _ZN13group_norm_v214gn_cuda_kernelI6__halfLi320ELi3ELi16ELi40ELi1024ELb1ELi32ELi320ELi320ELi4ELb1ELi10ELb0ELb0ENS_16CompileConditionILi1000EEEEEvPT_PKS4_S7_S7_flPfS8_Pj,@function
        .size           _ZN13group_norm_v214gn_cuda_kernelI6__halfLi320ELi3ELi16ELi40ELi1024ELb1ELi32ELi320ELi320ELi4ELb1ELi10ELb0ELb0ENS_16CompileConditionILi1000EEEEEvPT_PKS4_S7_S7_flPfS8_Pj,(.L_x_131 - _ZN13group_norm_v214gn_cuda_kernelI6__halfLi320ELi3ELi16ELi40ELi1024ELb1ELi32ELi320ELi320ELi4ELb1ELi10ELb0ELb0ENS_16CompileConditionILi1000EEEEEvPT_PKS4_S7_S7_flPfS8_Pj)
        .other          _ZN13group_norm_v214gn_cuda_kernelI6__halfLi320ELi3ELi16ELi40ELi1024ELb1ELi32ELi320ELi320ELi4ELb1ELi10ELb0ELb0ENS_16CompileConditionILi1000EEEEEvPT_PKS4_S7_S7_flPfS8_Pj,@"STO_CUDA_ENTRY STV_DEFAULT"
_ZN13group_norm_v214gn_cuda_kernelI6__halfLi320ELi3ELi16ELi40ELi1024ELb1ELi32ELi320ELi320ELi4ELb1ELi10ELb0ELb0ENS_16CompileConditionILi1000EEEEEvPT_PKS4_S7_S7_flPfS8_Pj:
.text._ZN13group_norm_v214gn_cuda_kernelI6__halfLi320ELi3ELi16ELi40ELi1024ELb1ELi32ELi320ELi320ELi4ELb1ELi10ELb0ELb0ENS_16CompileConditionILi1000EEEEEvPT_PKS4_S7_S7_flPfS8_Pj:
[----:B------:R-:W-:Y:S01]  /*0000*/  LDC R1, c[0x0][0x37c] ;  /* 0x0000df00ff017b82 */ /* 0x000fe20000000800 */
[----:B------:R-:W-:Y:S05]  /*0010*/  EXIT ;  /* 0x000000000000794d */ /* 0x000fea0003800000 */
.L_x_63:
        /* <DEDUP_REMOVED lines=14> */
.L_x_131:


//--------------------- .text._ZN13group_norm_v214gn_cuda_kernelI6__halfLi320ELi1ELi16ELi40ELi1024ELb1ELi64ELi320ELi320ELi4ELb1ELi9ELb0ELb0ENS_16CompileConditionILi1000EEEEEvPT_PKS4_S7_S7_flPfS8_Pj --------------------------
	.section	.text._ZN13group_norm_v214gn_cuda_kernelI6__halfLi320ELi1ELi16ELi40ELi1024ELb1ELi64ELi320ELi320ELi4ELb1ELi9ELb0ELb0ENS_16CompileConditionILi1000EEEEEvPT_PKS4_S7_S7_flPfS8_Pj,"ax",@progbits
	.align	128
        .global         _ZN13group_norm_v214gn_cuda_kernelI6__halfLi320ELi1ELi16ELi40ELi1024ELb1ELi64ELi320ELi320ELi4ELb1ELi9ELb0ELb0ENS_16CompileConditionILi1000EEEEEvPT_PKS4_S7_S7_flPfS8_Pj
        .type           _ZN13group_norm_v214gn_cuda_kernelI6__halfLi320ELi1ELi16ELi40ELi1024ELb1ELi64ELi320ELi320ELi4ELb1ELi9ELb0ELb0ENS_16CompileConditionILi1000EEEEEvPT_PKS4_S7_S7_flPfS8_Pj,@function
        .size           _ZN13group_norm_v214gn_cuda_kernelI6__halfLi320ELi1ELi16ELi40ELi1024ELb1ELi64ELi320ELi320ELi4ELb1ELi9ELb0ELb0ENS_16CompileConditionILi1000EEEEEvPT_PKS4_S7_S7_flPfS8_Pj,(.L_x_132 - _ZN13group_norm_v214gn_cuda_kernelI6__halfLi320ELi1ELi16ELi40ELi1024ELb1ELi64ELi320ELi320ELi4ELb1ELi9ELb0ELb0ENS_16CompileConditionILi1000EEEEEvPT_PKS4_S7_S7_flPfS8_Pj)
        .other          _ZN13group_norm_v214gn_cuda_kernelI6__halfLi320ELi1ELi16ELi40ELi1024ELb1ELi64ELi320ELi320ELi4ELb1ELi9ELb0ELb0ENS_16CompileConditionILi1000EEEEEvPT_PKS4_S7_S7_flPfS8_Pj,@"STO_CUDA_ENTRY STV_DEFAULT"
_ZN13group_norm_v214gn_cuda_kernelI6__halfLi320ELi1ELi16ELi40ELi1024ELb1ELi64ELi320ELi320ELi4ELb1ELi9ELb0ELb0ENS_16CompileConditionILi1000EEEEEvPT_PKS4_S7_S7_flPfS8_Pj:
.text._ZN13group_norm_v214gn_cuda_kernelI6__halfLi320ELi1ELi16ELi40ELi1024ELb1ELi64ELi320ELi320ELi4ELb1ELi9ELb0ELb0ENS_16CompileConditionILi1000EEEEEvPT_PKS4_S7_S7_flPfS8_Pj:
[----:B------:R-:W-:Y:S01]  /*0000*/  LDC R1, c[0x0][0x37c] ;  /* 0x0000df00ff017b82 */ /* 0x000fe20000000800 */
[----:B------:R-:W-:Y:S05]  /*0010*/  EXIT ;  /* 0x000000000000794d */ /* 0x000fea0003800000 */
.L_x_64:
        /* <DEDUP_REMOVED lines=14> */
.L_x_132:


//--------------------- .text._ZN13group_norm_v214gn_cuda_kernelI6__halfLi320ELi1ELi16ELi40ELi1024ELb1ELi128ELi320ELi320ELi4ELb1ELi18ELb0ELb0ENS_16CompileConditionILi1000EEEEEvPT_PKS4_S7_S7_flPfS8_Pj --------------------------
	.section	.text._ZN13group_norm_v214gn_cuda_kernelI6__halfLi320ELi1ELi16ELi40ELi1024ELb1ELi128ELi320ELi320ELi4ELb1ELi18ELb0ELb0ENS_16CompileConditionILi1000EEEEEvPT_PKS4_S7_S7_flPfS8_Pj,"ax",@progbits
	.align	128
        .global         _ZN13group_norm_v214gn_cuda_kernelI6__halfLi320ELi1ELi16ELi40ELi1024ELb1ELi128ELi320ELi320ELi4ELb1ELi18ELb0ELb0ENS_16CompileConditionILi1000EEEEEvPT_PKS4_S7_S7_flPfS8_Pj
        .type           _ZN13group_norm_v214gn_cuda_kernelI6__halfLi320ELi1ELi16ELi40ELi1024ELb1ELi128ELi320ELi320ELi4ELb1ELi18ELb0ELb0ENS_16CompileConditionILi1000EEEEEvPT_PKS4_S7_S7_flPfS8_Pj,@function
        .size           _ZN13group_norm_v214gn_cuda_kernelI6__halfLi320ELi1ELi16ELi40ELi1024ELb1ELi128ELi320ELi320ELi4ELb1ELi18ELb0ELb0ENS_16CompileConditionILi1000EEEEEvPT_PKS4_S7_S7_flPfS8_Pj,(.L_x_133 - _ZN13group_norm_v214gn_cuda_kernelI6__halfLi320ELi1ELi16ELi40ELi1024ELb1ELi128ELi320ELi320ELi4ELb1ELi18ELb0ELb0ENS_16CompileConditionILi1000EEEEEvPT_PKS4_S7_S7_flPfS8_Pj)
        .other          _ZN13group_norm_v214gn_cuda_kernelI6__halfLi320ELi1ELi16ELi40ELi1024ELb1ELi128ELi320ELi320ELi4ELb1ELi18ELb0ELb0ENS_16CompileConditionILi1000EEEEEvPT_PKS4_S7_S7_flPfS8_Pj,@"STO_CUDA_ENTRY STV_DEFAULT"
_ZN13group_norm_v214gn_cuda_kernelI6__halfLi320ELi1ELi16ELi40ELi1024ELb1ELi128ELi320ELi320ELi4ELb1ELi18ELb0ELb0ENS_16CompileConditionILi1000EEEEEvPT_PKS4_S7_S7_flPfS8_Pj:
.text._ZN13group_norm_v214gn_cuda_kernelI6__halfLi320ELi1ELi16ELi40ELi1024ELb1ELi128ELi320ELi320ELi4ELb1ELi18ELb0ELb0ENS_16CompileConditionILi1000EEEEEvPT_PKS4_S7_S7_flPfS8_Pj:
[----:B------:R-:W-:Y:S01]  /*0000*/  LDC R1, c[0x0][0x37c] ;  /* 0x0000df00ff017b82 */ /* 0x000fe20000000800 */
[----:B------:R-:W-:Y:S05]  /*0010*/  EXIT ;  /* 0x000000000000794d */ /* 0x000fea0003800000 */
.L_x_65:
        /* <DEDUP_REMOVED lines=14> */
.L_x_133:


//--------------------- .text._ZN13group_norm_v214gn_cuda_kernelI6__halfLi320ELi3ELi16ELi40ELi1024ELb1ELi64ELi320ELi320ELi4ELb1ELi21ELb0ELb0ENS_16CompileConditionILi1000EEEEEvPT_PKS4_S7_S7_flPfS8_Pj --------------------------
	.section	.text._ZN13group_norm_v214gn_cuda_kernelI6__halfLi320ELi3ELi16ELi40ELi1024ELb1ELi64ELi320ELi320ELi4ELb1ELi21ELb0ELb0ENS_16CompileConditionILi1000EEEEEvPT_PKS4_S7_S7_flPfS8_Pj,"ax",@progbits
	.align	128
        .global         _ZN13group_norm_v214gn_cuda_kernelI6__halfLi320ELi3ELi16ELi40ELi1024ELb1ELi64ELi320ELi320ELi4ELb1ELi21ELb0ELb0ENS_16CompileConditionILi1000EEEEEvPT_PKS4_S7_S7_flPfS8_Pj
        .type           _ZN13group_norm_v214gn_cuda_kernelI6__halfLi320ELi3ELi16ELi40ELi1024ELb1ELi64ELi320ELi320ELi4ELb1ELi21ELb0ELb0ENS_16CompileConditionILi1000EEEEEvPT_PKS4_S7_S7_flPfS8_Pj,@function
        .size           _ZN13group_norm_v214gn_cuda_kernelI6__halfLi320ELi3ELi16ELi40ELi1024ELb1ELi64ELi320ELi320ELi4ELb1ELi21ELb0ELb0ENS_16CompileConditionILi1000EEEEEvPT_PKS4_S7_S7_flPfS8_Pj,(.L_x_134 - _ZN13group_norm_v214gn_cuda_kernelI6__halfLi320ELi3ELi16ELi40ELi1024ELb1ELi64ELi320ELi320ELi4ELb1ELi21ELb0ELb0ENS_16CompileConditionILi1000EEEEEvPT_PKS4_S7_S7_flPfS8_Pj)
        .other          _ZN13group_norm_v214gn_cuda_kernelI6__halfLi320ELi3ELi16ELi40ELi1024ELb1ELi64ELi320ELi320ELi4ELb1ELi21ELb0ELb0ENS_16CompileConditionILi1000EEEEEvPT_PKS4_S7_S7_flPfS8_Pj,@"STO_CUDA_ENTRY STV_DEFAULT"
_ZN13group_norm_v214gn_cuda_kernelI6__halfLi320ELi3ELi16ELi40ELi1024ELb1ELi64ELi320ELi320ELi4ELb1ELi21ELb0ELb0ENS_16CompileConditionILi1000EEEEEvPT_PKS4_S7_S7_flPfS8_Pj:
.text._ZN13group_norm_v214gn_cuda_kernelI6__halfLi320ELi3ELi16ELi40ELi1024ELb1ELi64ELi320ELi320ELi4ELb1ELi21ELb0ELb0ENS_16CompileConditionILi1000EEEEEvPT_PKS4_S7_S7_flPfS8_Pj:
[----:B------:R-:W-:Y:S01]  /*0000*/  LDC R1, c[0x0][0x37c] ;  /* 0x0000df00ff017b82 */ /* 0x000fe20000000800 */
[----:B------:R-:W-:Y:S05]  /*0010*/  EXIT ;  /* 0x000000000000794d */ /* 0x000fea0003800000 */
.L_x_66:
        /* <DEDUP_REMOVED lines=14> */
.L_x_134:


//--------------------- .text._ZN13group_norm_v214gn_cuda_kernelI6__halfLi320ELi2ELi16ELi40ELi1024ELb1ELi64ELi320ELi320ELi4ELb1ELi18ELb0ELb0ENS_16CompileConditionILi1000EEEEEvPT_PKS4_S7_S7_flPfS8_Pj --------------------------
	.section	.text._ZN13group_norm_v214gn_cuda_kernelI6__halfLi320ELi2ELi16ELi40ELi1024ELb1ELi64ELi320ELi320ELi4ELb1ELi18ELb0ELb0ENS_16CompileConditionILi1000EEEEEvPT_PKS4_S7_S7_flPfS8_Pj,"ax",@progbits
	.align	128
        .global         _ZN13group_norm_v214gn_cuda_kernelI6__halfLi320ELi2ELi16ELi40ELi1024ELb1ELi64ELi320ELi320ELi4ELb1ELi18ELb0ELb0ENS_16CompileConditionILi1000EEEEEvPT_PKS4_S7_S7_flPfS8_Pj
        .type           _ZN13group_norm_v214gn_cuda_kernelI6__halfLi320ELi2ELi16ELi40ELi1024ELb1ELi64ELi320ELi320ELi4ELb1ELi18ELb0ELb0ENS_16CompileConditionILi1000EEEEEvPT_PKS4_S7_S7_flPfS8_Pj,@function
        .size           _ZN13group_norm_v214gn_cuda_kernelI6__halfLi320ELi2ELi16ELi40ELi1024ELb1ELi64ELi320ELi320ELi4ELb1ELi18ELb0ELb0ENS_16CompileConditionILi1000EEEEEvPT_PKS4_S7_S7_flPfS8_Pj,(.L_x_135 - _ZN13group_norm_v214gn_cuda_kernelI6__halfLi320ELi2ELi16ELi40ELi1024ELb1ELi64ELi320ELi320ELi4ELb1ELi18ELb0ELb0ENS_16CompileConditionILi1000EEEEEvPT_PKS4_S7_S7_flPfS8_Pj)
        .other          _ZN13group_norm_v214gn_cuda_kernelI6__halfLi320ELi2ELi16ELi40ELi1024ELb1ELi64ELi320ELi320ELi4ELb1ELi18ELb0ELb0ENS_16CompileConditionILi1000EEEEEvPT_PKS4_S7_S7_flPfS8_Pj,@"STO_CUDA_ENTRY STV_DEFAULT"
_ZN13group_norm_v214gn_cuda_kernelI6__halfLi320ELi2ELi16ELi40ELi1024ELb1ELi64ELi320ELi320ELi4ELb1ELi18ELb0ELb0ENS_16CompileConditionILi1000EEEEEvPT_PKS4_S7_S7_flPfS8_Pj:
.text._ZN13group_norm_v214gn_cuda_kernelI6__halfLi320ELi2ELi16ELi40ELi1024ELb1ELi64ELi320ELi320ELi4ELb1ELi18ELb0ELb0ENS_16CompileConditionILi1000EEEEEvPT_PKS4_S7_S7_flPfS8_Pj:
[----:B------:R-:W-:Y:S01]  /*0000*/  LDC R1, c[0x0][0x37c] ;  /* 0x0000df00ff017b82 */ /* 0x000fe20000000800 */
[----:B------:R-:W-:Y:S05]  /*0010*/  EXIT ;  /* 0x000000000000794d */ /* 0x000fea0003800000 */
.L_x_67:
        /* <DEDUP_REMOVED lines=14> */
.L_x_135:


//--------------------- .nv.shared.reserved.0     --------------------------
	.section	.nv.shared.reserved.0,"aw",@nobits
	.weak		__nv_reservedSMEM_offset_0_alias
	.size		__nv_reservedSMEM_offset_0_alias, 0, 64
	.other		__nv_reservedSMEM_offset_0_alias,@"STO_CUDA_RESERVED_SHARED STV_DEFAULT"
__nv_reservedSMEM_offset_0_alias:
	.zero		0
	.zero		64


//--------------------- .nv.constant0._ZN13group_norm_v218gn_bwd_cuda_kernelI13__nv_bfloat16Li320ELi3ELi32ELi20ELi1024ELb0ELb1ELi8ELi320ELi320ELi4ELb1ELi2ELb0ELb0ELNS_15WgradSyncMethodE3ENS_16CompileConditionILi1000EEEEEvPT_S6_S6_PKS5_S8_S8_S8_PKfflPfPj --------------------------
	.section	.nv.constant0._ZN13group_norm_v218gn_bwd_cuda_kernelI13__nv_bfloat16Li320ELi3ELi32ELi20ELi1024ELb0ELb1ELi8ELi320ELi320ELi4ELb1ELi2ELb0ELb0ELNS_15WgradSyncMethodE3ENS_16CompileConditionILi1000EEEEEvPT_S6_S6_PKS5_S8_S8_S8_PKfflPfPj,"a",@progbits
	.sectionflags	@""
	.align	4
.nv.constant0._ZN13group_norm_v218gn_bwd_cuda_kernelI13__nv_bfloat16Li320ELi3ELi32ELi20ELi1024ELb0ELb1ELi8ELi320ELi320ELi4ELb1ELi2ELb0ELb0ELNS_15WgradSyncMethodE3ENS_16CompileConditionILi1000EEEEEvPT_S6_S6_PKS5_S8_S8_S8_PKfflPfPj:
	.zero		992


//--------------------- .nv.constant0._ZN13group_norm_v218gn_bwd_cuda_kernelI13__nv_bfloat16Li320ELi1ELi32ELi20ELi1024ELb0ELb1ELi16ELi320ELi320ELi4ELb1ELi2ELb0ELb0ELNS_15WgradSyncMethodE3ENS_16CompileConditionILi1000EEEEEvPT_S6_S6_PKS5_S8_S8_S8_PKfflPfPj --------------------------
	.section	.nv.constant0._ZN13group_norm_v218gn_bwd_cuda_kernelI13__nv_bfloat16Li320ELi1ELi32ELi20ELi1024ELb0ELb1ELi16ELi320ELi320ELi4ELb1ELi2ELb0ELb0ELNS_15WgradSyncMethodE3ENS_16CompileConditionILi1000EEEEEvPT_S6_S6_PKS5_S8_S8_S8_PKfflPfPj,"a",@progbits
	.sectionflags	@""
	.align	4
.nv.constant0._ZN13group_norm_v218gn_bwd_cuda_kernelI13__nv_bfloat16Li320ELi1ELi32ELi20ELi1024ELb0ELb1ELi16ELi320ELi320ELi4ELb1ELi2ELb0ELb0ELNS_15WgradSyncMethodE3ENS_16CompileConditionILi1000EEEEEvPT_S6_S6_PKS5_S8_S8_S8_PKfflPfPj:
	.zero		992


//--------------------- .nv.constant0._ZN13group_norm_v218gn_bwd_cuda_kernelI13__nv_bfloat16Li320ELi3ELi32ELi20ELi1024ELb0ELb1ELi16ELi320ELi320ELi4ELb1ELi4ELb0ELb0ELNS_15WgradSyncMethodE3ENS_16CompileConditionILi1000EEEEEvPT_S6_S6_PKS5_S8_S8_S8_PKfflPfPj --------------------------
	.section	.nv.constant0._ZN13group_norm_v218gn_bwd_cuda_kernelI13__nv_bfloat16Li320ELi3ELi32ELi20ELi1024ELb0ELb1ELi16ELi320ELi320ELi4ELb1ELi4ELb0ELb0ELNS_15WgradSyncMethodE3ENS_16CompileConditionILi1000EEEEEvPT_S6_S6_PKS5_S8_S8_S8_PKfflPfPj,"a",@progbits
	.sectionflags	@""
	.align	4
.nv.constant0._ZN13group_norm_v218gn_bwd_cuda_kernelI13__nv_bfloat16Li320ELi3ELi32ELi20ELi1024ELb0ELb1ELi16ELi320ELi320ELi4ELb1ELi4ELb0ELb0ELNS_15WgradSyncMethodE3ENS_16CompileConditionILi1000EEEEEvPT_S6_S6_PKS5_S8_S8_S8_PKfflPfPj:
	.zero		992


//--------------------- .nv.constant0._ZN13group_norm_v218gn_bwd_cuda_kernelI13__nv_bfloat16Li320ELi1ELi32ELi20ELi1024ELb0ELb1ELi32ELi320ELi320ELi4ELb1ELi4ELb0ELb0ELNS_15WgradSyncMethodE3ENS_16CompileConditionILi1000EEEEEvPT_S6_S6_PKS5_S8_S8_S8_PKfflPfPj --------------------------
	.section	.nv.constant0._ZN13group_norm_v218gn_bwd_cuda_kernelI13__nv_bfloat16Li320ELi1ELi32ELi20ELi1024ELb0ELb1ELi32ELi320ELi320ELi4ELb1ELi4ELb0ELb0ELNS_15WgradSyncMethodE3ENS_16CompileConditionILi1000EEEEEvPT_S6_S6_PKS5_S8_S8_S8_PKfflPfPj,"a",@progbits
	.sectionflags	@""
	.align	4
.nv.constant0._ZN13group_norm_v218gn_bwd_cuda_kernelI13__nv_bfloat16Li320ELi1ELi32ELi20ELi1024ELb0ELb1ELi32ELi320ELi320ELi4ELb1ELi4ELb0ELb0ELNS_15WgradSyncMethodE3ENS_16CompileConditionILi1000EEEEEvPT_S6_S6_PKS5_S8_S8_S8_PKfflPfPj:
	.zero		992


//--------------------- .nv.constant0._ZN13group_norm_v218gn_bwd_cuda_kernelI13__nv_bfloat16Li320ELi1ELi32ELi20ELi1024ELb0ELb1ELi64ELi320ELi320ELi4ELb1ELi8ELb0ELb0ELNS_15WgradSyncMethodE3ENS_16CompileConditionILi1000EEEEEvPT_S6_S6_PKS5_S8_S8_S8_PKfflPfPj --------------------------
	.section	.nv.constant0._ZN13group_norm_v218gn_bwd_cuda_kernelI13__nv_bfloat16Li320ELi1ELi32ELi20ELi1024ELb0ELb1ELi64ELi320ELi320ELi4ELb1ELi8ELb0ELb0ELNS_15WgradSyncMethodE3ENS_16CompileConditionILi1000EEEEEvPT_S6_S6_PKS5_S8_S8_S8_PKfflPfPj,"a",@progbits
	.sectionflags	@""
	.align	4
.nv.constant0._ZN13group_norm_v218gn_bwd_cuda_kernelI13__nv_bfloat16Li320ELi1ELi32ELi20ELi1024ELb0ELb1ELi64ELi320ELi320ELi4ELb1ELi8ELb0ELb0ELNS_15WgradSyncMethodE3ENS_16CompileConditionILi1000EEEEEvPT_S6_S6_PKS5_S8_S8_S8_PKfflPfPj:
	.zero		992


//--------------------- .nv.constant0._ZN13group_norm_v218gn_bwd_cuda_kernelI13__nv_bfloat16Li320ELi2ELi32ELi20ELi1024ELb0ELb1ELi32ELi320ELi320ELi4ELb1ELi8ELb0ELb0ELNS_15WgradSyncMethodE3ENS_16CompileConditionILi1000EEEEEvPT_S6_S6_PKS5_S8_S8_S8_PKfflPfPj --------------------------
	.section	.nv.constant0._ZN13group_norm_v218gn_bwd_cuda_kernelI13__nv_bfloat16Li320ELi2ELi32ELi20ELi1024ELb0ELb1ELi32ELi320ELi320ELi4ELb1ELi8ELb0ELb0ELNS_15WgradSyncMethodE3ENS_16CompileConditionILi1000EEEEEvPT_S6_S6_PKS5_S8_S8_S8_PKfflPfPj,"a",@progbits
	.sectionflags	@""
	.align	4
.nv.constant0._ZN13group_norm_v218gn_bwd_cuda_kernelI13__nv_bfloat16Li320ELi2ELi32ELi20ELi1024ELb0ELb1ELi32ELi320ELi320ELi4ELb1ELi8ELb0ELb0ELNS_15WgradSyncMethodE3ENS_16CompileConditionILi1000EEEEEvPT_S6_S6_PKS5_S8_S8_S8_PKfflPfPj:
	.zero		992


//--------------------- .nv.constant0._ZN13group_norm_v218gn_bwd_cuda_kernelI13__nv_bfloat16Li320ELi3ELi32ELi20ELi1024ELb0ELb1ELi32ELi320ELi320ELi4ELb1ELi10ELb0ELb0ELNS_15WgradSyncMethodE3ENS_16CompileConditionILi1000EEEEEvPT_S6_S6_PKS5_S8_S8_S8_PKfflPfPj --------------------------
	.section	.nv.constant0._ZN13group_norm_v218gn_bwd_cuda_kernelI13__nv_bfloat16Li320ELi3ELi32ELi20ELi1024ELb0ELb1ELi32ELi320ELi320ELi4ELb1ELi10ELb0ELb0ELNS_15WgradSyncMethodE3ENS_16CompileConditionILi1000EEEEEvPT_S6_S6_PKS5_S8_S8_S8_PKfflPfPj,"a",@progbits
	.sectionflags	@""
	.align	4
.nv.constant0._ZN13group_norm_v218gn_bwd_cuda_kernelI13__nv_bfloat16Li320ELi3ELi32ELi20ELi1024ELb0ELb1ELi32ELi320ELi320ELi4ELb1ELi10ELb0ELb0ELNS_15WgradSyncMethodE3ENS_16CompileConditionILi1000EEEEEvPT_S6_S6_PKS5_S8_S8_S8_PKfflPfPj:
	.zero		992


//--------------------- .nv.constant0._ZN13group_norm_v218gn_bwd_cuda_kernelI13__nv_bfloat16Li320ELi3ELi32ELi20ELi1024ELb0ELb1ELi32ELi320ELi320ELi4ELb1ELi12ELb0ELb0ELNS_15WgradSyncMethodE3ENS_16CompileConditionILi1000EEEEEvPT_S6_S6_PKS5_S8_S8_S8_PKfflPfPj --------------------------
	.section	.nv.constant0._ZN13group_norm_v218gn_bwd_cuda_kernelI13__nv_bfloat16Li320ELi3ELi32ELi20ELi1024ELb0ELb1ELi32ELi320ELi320ELi4ELb1ELi12ELb0ELb0ELNS_15WgradSyncMethodE3ENS_16CompileConditionILi1000EEEEEvPT_S6_S6_PKS5_S8_S8_S8_PKfflPfPj,"a",@progbits
	.sectionflags	@""
	.align	4
.nv.constant0._ZN13group_norm_v218gn_bwd_cuda_kernelI13__nv_bfloat16Li320ELi3ELi32ELi20ELi1024ELb0ELb1ELi32ELi320ELi320ELi4ELb1ELi12ELb0ELb0ELNS_15WgradSyncMethodE3ENS_16CompileConditionILi1000EEEEEvPT_S6_S6_PKS5_S8_S8_S8_PKfflPfPj:
	.zero		992


//--------------------- .nv.constant0._ZN13group_norm_v218gn_bwd_cuda_kernelI13__nv_bfloat16Li320ELi3ELi16ELi40ELi1024ELb1ELb1ELi8ELi320ELi320ELi4ELb1ELi2ELb0ELb0ELNS_15WgradSyncMethodE3ENS_16CompileConditionILi1000EEEEEvPT_S6_S6_PKS5_S8_S8_S8_PKfflPfPj --------------------------
	.section	.nv.constant0._ZN13group_norm_v218gn_bwd_cuda_kernelI13__nv_bfloat16Li320ELi3ELi16ELi40ELi1024ELb1ELb1ELi8ELi320ELi320ELi4ELb1ELi2ELb0ELb0ELNS_15WgradSyncMethodE3ENS_16CompileConditionILi1000EEEEEvPT_S6_S6_PKS5_S8_S8_S8_PKfflPfPj,"a",@progbits
	.sectionflags	@""
	.align	4
.nv.constant0._ZN13group_norm_v218gn_bwd_cuda_kernelI13__nv_bfloat16Li320ELi3ELi16ELi40ELi1024ELb1ELb1ELi8ELi320ELi320ELi4ELb1ELi2ELb0ELb0ELNS_15WgradSyncMethodE3ENS_16CompileConditionILi1000EEEEEvPT_S6_S6_PKS5_S8_S8_S8_PKfflPfPj:
	.zero		992


//--------------------- .nv.constant0._ZN13group_norm_v218gn_bwd_cuda_kernelI13__nv_bfloat16Li320ELi1ELi16ELi40ELi1024ELb1ELb1ELi16ELi320ELi320ELi4ELb1ELi2ELb0ELb0ELNS_15WgradSyncMethodE3ENS_16CompileConditionILi1000EEEEEvPT_S6_S6_PKS5_S8_S8_S8_PKfflPfPj --------------------------
	.section	.nv.constant0._ZN13group_norm_v218gn_bwd_cuda_kernelI13__nv_bfloat16Li320ELi1ELi16ELi40ELi1024ELb1ELb1ELi16ELi320ELi320ELi4ELb1ELi2ELb0ELb0ELNS_15WgradSyncMethodE3ENS_16CompileConditionILi1000EEEEEvPT_S6_S6_PKS5_S8_S8_S8_PKfflPfPj,"a",@progbits
	.sectionflags	@""
	.align	4
.nv.constant0._ZN13group_norm_v218gn_bwd_cuda_kernelI13__nv_bfloat16Li320ELi1ELi16ELi40ELi1024ELb1ELb1ELi16ELi320ELi320ELi4ELb1ELi2ELb0ELb0ELNS_15WgradSyncMethodE3ENS_16CompileConditionILi1000EEEEEvPT_S6_S6_PKS5_S8_S8_S8_PKfflPfPj:
	.zero		992


//--------------------- .nv.constant0._ZN13group_norm_v218gn_bwd_cuda_kernelI13__nv_bfloat16Li320ELi3ELi16ELi40ELi1024ELb1ELb1ELi16ELi320ELi320ELi4ELb1ELi4ELb0ELb0ELNS_15WgradSyncMethodE3ENS_16CompileConditionILi1000EEEEEvPT_S6_S6_PKS5_S8_S8_S8_PKfflPfPj --------------------------
	.section	.nv.constant0._ZN13group_norm_v218gn_bwd_cuda_kernelI13__nv_bfloat16Li320ELi3ELi16ELi40ELi1024ELb1ELb1ELi16ELi320ELi320ELi4ELb1ELi4ELb0ELb0ELNS_15WgradSyncMethodE3ENS_16CompileConditionILi1000EEEEEvPT_S6_S6_PKS5_S8_S8_S8_PKfflPfPj,"a",@progbits
	.sectionflags	@""
	.align	4
.nv.constant0._ZN13group_norm_v218gn_bwd_cuda_kernelI13__nv_bfloat16Li320ELi3ELi16ELi40ELi1024ELb1ELb1ELi16ELi320ELi320ELi4ELb1ELi4ELb0ELb0ELNS_15WgradSyncMethodE3ENS_16CompileConditionILi1000EEEEEvPT_S6_S6_PKS5_S8_S8_S8_PKfflPfPj:
	.zero		992


//--------------------- .nv.constant0._ZN13group_norm_v218gn_bwd_cuda_kernelI13__nv_bfloat16Li320ELi1ELi16ELi40ELi1024ELb1ELb1ELi32ELi320ELi320ELi4ELb1ELi4ELb0ELb0ELNS_15WgradSyncMethodE3ENS_16CompileConditionILi1000EEEEEvPT_S6_S6_PKS5_S8_S8_S8_PKfflPfPj --------------------------
	.section	.nv.constant0._ZN13group_norm_v218gn_bwd_cuda_kernelI13__nv_bfloat16Li320ELi1ELi16ELi40ELi1024ELb1ELb1ELi32ELi320ELi320ELi4ELb1ELi4ELb0ELb0ELNS_15WgradSyncMethodE3ENS_16CompileConditionILi1000EEEEEvPT_S6_S6_PKS5_S8_S8_S8_PKfflPfPj,"a",@progbits
	.sectionflags	@""
	.align	4
.nv.constant0._ZN13group_norm_v218gn_bwd_cuda_kernelI13__nv_bfloat16Li320ELi1ELi16ELi40ELi1024ELb1ELb1ELi32ELi320ELi320ELi4ELb1ELi4ELb0ELb0ELNS_15WgradSyncMethodE3ENS_16CompileConditionILi1000EEEEEvPT_S6_S6_PKS5_S8_S8_S8_PKfflPfPj:
	.zero		992


//--------------------- .nv.constant0._ZN13group_norm_v218gn_bwd_cuda_kernelI13__nv_bfloat16Li320ELi1ELi16ELi40ELi1024ELb1ELb1ELi64ELi320ELi320ELi4ELb1ELi8ELb0ELb0ELNS_15WgradSyncMethodE3ENS_16CompileConditionILi1000EEEEEvPT_S6_S6_PKS5_S8_S8_S8_PKfflPfPj --------------------------
	.section	.nv.constant0._ZN13group_norm_v218gn_bwd_cuda_kernelI13__nv_bfloat16Li320ELi1ELi16ELi40ELi1024ELb1ELb1ELi64ELi320ELi320ELi4ELb1ELi8ELb0ELb0ELNS_15WgradSyncMethodE3ENS_16CompileConditionILi1000EEEEEvPT_S6_S6_PKS5_S8_S8_S8_PKfflPfPj,"a",@progbits
	.sectionflags	@""
	.align	4
.nv.constant0._ZN13group_norm_v218gn_bwd_cuda_kernelI13__nv_bfloat16Li320ELi1ELi16ELi40ELi1024ELb1ELb1ELi64ELi320ELi320ELi4ELb1ELi8ELb0ELb0ELNS_15WgradSyncMethodE3ENS_16CompileConditionILi1000EEEEEvPT_S6_S6_PKS5_S8_S8_S8_PKfflPfPj:
	.zero		992


//--------------------- .nv.constant0._ZN13group_norm_v218gn_bwd_cuda_kernelI13__nv_bfloat16Li320ELi2ELi16ELi40ELi1024ELb1ELb1ELi32ELi320ELi320ELi4ELb1ELi8ELb0ELb0ELNS_15WgradSyncMethodE3ENS_16CompileConditionILi1000EEEEEvPT_S6_S6_PKS5_S8_S8_S8_PKfflPfPj --------------------------
	.section	.nv.constant0._ZN13group_norm_v218gn_bwd_cuda_kernelI13__nv_bfloat16Li320ELi2ELi16ELi40ELi1024ELb1ELb1ELi32ELi320ELi320ELi4ELb1ELi8ELb0ELb0ELNS_15WgradSyncMethodE3ENS_16CompileConditionILi1000EEEEEvPT_S6_S6_PKS5_S8_S8_S8_PKfflPfPj,"a",@progbits
	.sectionflags	@""
	.align	4
.nv.constant0._ZN13group_norm_v218gn_bwd_cuda_kernelI13__nv_bfloat16Li320ELi2ELi16ELi40ELi1024ELb1ELb1ELi32ELi320ELi320ELi4ELb1ELi8ELb0ELb0ELNS_15WgradSyncMethodE3ENS_16CompileConditionILi1000EEEEEvPT_S6_S6_PKS5_S8_S8_S8_PKfflPfPj:
	.zero		992


//--------------------- .nv.constant0._ZN13group_norm_v218gn_bwd_cuda_kernelI13__nv_bfloat16Li320ELi3ELi16ELi40ELi1024ELb1ELb1ELi32ELi320ELi320ELi4ELb1ELi10ELb0ELb0ELNS_15WgradSyncMethodE3ENS_16CompileConditionILi1000EEEEEvPT_S6_S6_PKS5_S8_S8_S8_PKfflPfPj --------------------------
	.section	.nv.constant0._ZN13group_norm_v218gn_bwd_cuda_kernelI13__nv_bfloat16Li320ELi3ELi16ELi40ELi1024ELb1ELb1ELi32ELi320ELi320ELi4ELb1ELi10ELb0ELb0ELNS_15WgradSyncMethodE3ENS_16CompileConditionILi1000EEEEEvPT_S6_S6_PKS5_S8_S8_S8_PKfflPfPj,"a",@progbits
	.sectionflags	@""
	.align	4
.nv.constant0._ZN13group_norm_v218gn_bwd_cuda_kernelI13__nv_bfloat16Li320ELi3ELi16ELi40ELi1024ELb1ELb1ELi32ELi320ELi320ELi4ELb1ELi10ELb0ELb0ELNS_15WgradSyncMethodE3ENS_16CompileConditionILi1000EEEEEvPT_S6_S6_PKS5_S8_S8_S8_PKfflPfPj:
	.zero		992


//--------------------- .nv.constant0._ZN13group_norm_v218gn_bwd_cuda_kernelI13__nv_bfloat16Li320ELi3ELi16ELi40ELi1024ELb1ELb1ELi32ELi320ELi320ELi4ELb1ELi12ELb0ELb0ELNS_15WgradSyncMethodE3ENS_16CompileConditionILi1000EEEEEvPT_S6_S6_PKS5_S8_S8_S8_PKfflPfPj --------------------------
	.section	.nv.constant0._ZN13group_norm_v218gn_bwd_cuda_kernelI13__nv_bfloat16Li320ELi3ELi16ELi40ELi1024ELb1ELb1ELi32ELi320ELi320ELi4ELb1ELi12ELb0ELb0ELNS_15WgradSyncMethodE3ENS_16CompileConditionILi1000EEEEEvPT_S6_S6_PKS5_S8_S8_S8_PKfflPfPj,"a",@progbits
	.sectionflags	@""
	.align	4
.nv.constant0._ZN13group_norm_v218gn_bwd_cuda_kernelI13__nv_bfloat16Li320ELi3ELi16ELi40ELi1024ELb1ELb1ELi32ELi320ELi320ELi4ELb1ELi12ELb0ELb0ELNS_15WgradSyncMethodE3ENS_16CompileConditionILi1000EEEEEvPT_S6_S6_PKS5_S8_S8_S8_PKfflPfPj:
	.zero		992


//--------------------- .nv.constant0._ZN13group_norm_v214gn_cuda_kernelI13__nv_bfloat16Li320ELi3ELi32ELi20ELi1024ELb0ELi8ELi320ELi320ELi4ELb1ELi2ELb0ELb0ENS_16CompileConditionILi1000EEEEEvPT_PKS4_S7_S7_flPfS8_Pj --------------------------
	.section	.nv.constant0._ZN13group_norm_v214gn_cuda_kernelI13__nv_bfloat16Li320ELi3ELi32ELi20ELi1024ELb0ELi8ELi320ELi320ELi4ELb1ELi2ELb0ELb0ENS_16CompileConditionILi1000EEEEEvPT_PKS4_S7_S7_flPfS8_Pj,"a",@progbits
	.sectionflags	@""
	.align	4
.nv.constant0._ZN13group_norm_v214gn_cuda_kernelI13__nv_bfloat16Li320ELi3ELi32ELi20ELi1024ELb0ELi8ELi320ELi320ELi4ELb1ELi2ELb0ELb0ENS_16CompileConditionILi1000EEEEEvPT_PKS4_S7_S7_flPfS8_Pj:
	.zero		968


//--------------------- .nv.constant0._ZN13group_norm_v214gn_cuda_kernelI13__nv_bfloat16Li320ELi1ELi32ELi20ELi1024ELb0ELi16ELi320ELi320ELi4ELb1ELi2ELb0ELb0ENS_16CompileConditionILi1000EEEEEvPT_PKS4_S7_S7_flPfS8_Pj --------------------------
	.section	.nv.constant0._ZN13group_norm_v214gn_cuda_kernelI13__nv_bfloat16Li320ELi1ELi32ELi20ELi1024ELb0ELi16ELi320ELi320ELi4ELb1ELi2ELb0ELb0ENS_16CompileConditionILi1000EEEEEvPT_PKS4_S7_S7_flPfS8_Pj,"a",@progbits
	.sectionflags	@""
	.align	4
.nv.constant0._ZN13group_norm_v214gn_cuda_kernelI13__nv_bfloat16Li320ELi1ELi32ELi20ELi1024ELb0ELi16ELi320ELi320ELi4ELb1ELi2ELb0ELb0ENS_16CompileConditionILi1000EEEEEvPT_PKS4_S7_S7_flPfS8_Pj:
	.zero		968


//--------------------- .nv.constant0._ZN13group_norm_v214gn_cuda_kernelI13__nv_bfloat16Li320ELi3ELi32ELi20ELi1024ELb0ELi16ELi320ELi320ELi4ELb1ELi5ELb0ELb0ENS_16CompileConditionILi1000EEEEEvPT_PKS4_S7_S7_flPfS8_Pj --------------------------
	.section	.nv.constant0._ZN13group_norm_v214gn_cuda_kernelI13__nv_bfloat16Li320ELi3ELi32ELi20ELi1024ELb0ELi16ELi320ELi320ELi4ELb1ELi5ELb0ELb0ENS_16CompileConditionILi1000EEEEEvPT_PKS4_S7_S7_flPfS8_Pj,"a",@progbits
	.sectionflags	@""
	.align	4
.nv.constant0._ZN13group_norm_v214gn_cuda_kernelI13__nv_bfloat16Li320ELi3ELi32ELi20ELi1024ELb0ELi16ELi320ELi320ELi4ELb1ELi5ELb0ELb0ENS_16CompileConditionILi1000EEEEEvPT_PKS4_S7_S7_flPfS8_Pj:
	.zero		968


//--------------------- .nv.constant0._ZN13group_norm_v214gn_cuda_kernelI13__nv_bfloat16Li320ELi1ELi32ELi20ELi1024ELb0ELi32ELi320ELi320ELi4ELb1ELi4ELb0ELb0ENS_16CompileConditionILi1000EEEEEvPT_PKS4_S7_S7_flPfS8_Pj --------------------------
	.section	.nv.constant0._ZN13group_norm_v214gn_cuda_kernelI13__nv_bfloat16Li320ELi1ELi32ELi20ELi1024ELb0ELi32ELi320ELi320ELi4ELb1ELi4ELb0ELb0ENS_16CompileConditionILi1000EEEEEvPT_PKS4_S7_S7_flPfS8_Pj,"a",@progbits
	.sectionflags	@""
	.align	4
.nv.constant0._ZN13group_norm_v214gn_cuda_kernelI13__nv_bfloat16Li320ELi1ELi32ELi20ELi1024ELb0ELi32ELi320ELi320ELi4ELb1ELi4ELb0ELb0ENS_16CompileConditionILi1000EEEEEvPT_PKS4_S7_S7_flPfS8_Pj:
	.zero		968


//--------------------- .nv.constant0._ZN13group_norm_v214gn_cuda_kernelI13__nv_bfloat16Li320ELi3ELi32ELi20ELi1024ELb0ELi32ELi320ELi320ELi4ELb1ELi10ELb0ELb0ENS_16CompileConditionILi1000EEEEEvPT_PKS4_S7_S7_flPfS8_Pj --------------------------
	.section	.nv.constant0._ZN13group_norm_v214gn_cuda_kernelI13__nv_bfloat16Li320ELi3ELi32ELi20ELi1024ELb0ELi32ELi320ELi320ELi4ELb1ELi10ELb0ELb0ENS_16CompileConditionILi1000EEEEEvPT_PKS4_S7_S7_flPfS8_Pj,"a",@progbits
	.sectionflags	@""
	.align	4
.nv.constant0._ZN13group_norm_v214gn_cuda_kernelI13__nv_bfloat16Li320ELi3ELi32ELi20ELi1024ELb0ELi32ELi320ELi320ELi4ELb1ELi10ELb0ELb0ENS_16CompileConditionILi1000EEEEEvPT_PKS4_S7_S7_flPfS8_Pj:
	.zero		968


//--------------------- .nv.constant0._ZN13group_norm_v214gn_cuda_kernelI13__nv_bfloat16Li320ELi1ELi32ELi20ELi1024ELb0ELi64ELi320ELi320ELi4ELb1ELi9ELb0ELb0ENS_16CompileConditionILi1000EEEEEvPT_PKS4_S7_S7_flPfS8_Pj --------------------------
	.section	.nv.constant0._ZN13group_norm_v214gn_cuda_kernelI13__nv_bfloat16Li320ELi1ELi32ELi20ELi1024ELb0ELi64ELi320ELi320ELi4ELb1ELi9ELb0ELb0ENS_16CompileConditionILi1000EEEEEvPT_PKS4_S7_S7_flPfS8_Pj,"a",@progbits
	.sectionflags	@""
	.align	4
.nv.constant0._ZN13group_norm_v214gn_cuda_kernelI13__nv_bfloat16Li320ELi1ELi32ELi20ELi1024ELb0ELi64ELi320ELi320ELi4ELb1ELi9ELb0ELb0ENS_16CompileConditionILi1000EEEEEvPT_PKS4_S7_S7_flPfS8_Pj:
	.zero		968


//--------------------- .nv.constant0._ZN13group_norm_v214gn_cuda_kernelI13__nv_bfloat16Li320ELi1ELi32ELi20ELi1024ELb0ELi128ELi320ELi320ELi4ELb1ELi18ELb0ELb0ENS_16CompileConditionILi1000EEEEEvPT_PKS4_S7_S7_flPfS8_Pj --------------------------
	.section	.nv.constant0._ZN13group_norm_v214gn_cuda_kernelI13__nv_bfloat16Li320ELi1ELi32ELi20ELi1024ELb0ELi128ELi320ELi320ELi4ELb1ELi18ELb0ELb0ENS_16CompileConditionILi1000EEEEEvPT_PKS4_S7_S7_flPfS8_Pj,"a",@progbits
	.sectionflags	@""
	.align	4
.nv.constant0._ZN13group_norm_v214gn_cuda_kernelI13__nv_bfloat16Li320ELi1ELi32ELi20ELi1024ELb0ELi128ELi320ELi320ELi4ELb1ELi18ELb0ELb0ENS_16CompileConditionILi1000EEEEEvPT_PKS4_S7_S7_flPfS8_Pj:
	.zero		968


//--------------------- .nv.constant0._ZN13group_norm_v214gn_cuda_kernelI13__nv_bfloat16Li320ELi3ELi32ELi20ELi1024ELb0ELi64ELi320ELi320ELi4ELb1ELi21ELb0ELb0ENS_16CompileConditionILi1000EEEEEvPT_PKS4_S7_S7_flPfS8_Pj --------------------------
	.section	.nv.constant0._ZN13group_norm_v214gn_cuda_kernelI13__nv_bfloat16Li320ELi3ELi32ELi20ELi1024ELb0ELi64ELi320ELi320ELi4ELb1ELi21ELb0ELb0ENS_16CompileConditionILi1000EEEEEvPT_PKS4_S7_S7_flPfS8_Pj,"a",@progbits
	.sectionflags	@""
	.align	4
.nv.constant0._ZN13group_norm_v214gn_cuda_kernelI13__nv_bfloat16Li320ELi3ELi32ELi20ELi1024ELb0ELi64ELi320ELi320ELi4ELb1ELi21ELb0ELb0ENS_16CompileConditionILi1000EEEEEvPT_PKS4_S7_S7_flPfS8_Pj:
	.zero		968


//--------------------- .nv.constant0._ZN13group_norm_v214gn_cuda_kernelI13__nv_bfloat16Li320ELi2ELi32ELi20ELi1024ELb0ELi64ELi320ELi320ELi4ELb1ELi18ELb0ELb0ENS_16CompileConditionILi1000EEEEEvPT_PKS4_S7_S7_flPfS8_Pj --------------------------
	.section	.nv.constant0._ZN13group_norm_v214gn_cuda_kernelI13__nv_bfloat16Li320ELi2ELi32ELi20ELi1024ELb0ELi64ELi320ELi320ELi4ELb1ELi18ELb0ELb0ENS_16CompileConditionILi1000EEEEEvPT_PKS4_S7_S7_flPfS8_Pj,"a",@progbits
	.sectionflags	@""
	.align	4
.nv.constant0._ZN13group_norm_v214gn_cuda_kernelI13__nv_bfloat16Li320ELi2ELi32ELi20ELi1024ELb0ELi64ELi320ELi320ELi4ELb1ELi18ELb0ELb0ENS_16CompileConditionILi1000EEEEEvPT_PKS4_S7_S7_flPfS8_Pj:
	.zero		968


//--------------------- .nv.constant0._ZN13group_norm_v214gn_cuda_kernelI13__nv_bfloat16Li320ELi3ELi16ELi40ELi1024ELb1ELi8ELi320ELi320ELi4ELb1ELi2ELb0ELb0ENS_16CompileConditionILi1000EEEEEvPT_PKS4_S7_S7_flPfS8_Pj --------------------------
	.section	.nv.constant0._ZN13group_norm_v214gn_cuda_kernelI13__nv_bfloat16Li320ELi3ELi16ELi40ELi1024ELb1ELi8ELi320ELi320ELi4ELb1ELi2ELb0ELb0ENS_16CompileConditionILi1000EEEEEvPT_PKS4_S7_S7_flPfS8_Pj,"a",@progbits
	.sectionflags	@""
	.align	4
.nv.constant0._ZN13group_norm_v214gn_cuda_kernelI13__nv_bfloat16Li320ELi3ELi16ELi40ELi1024ELb1ELi8ELi320ELi320ELi4ELb1ELi2ELb0ELb0ENS_16CompileConditionILi1000EEEEEvPT_PKS4_S7_S7_flPfS8_Pj:
	.zero		968


//--------------------- .nv.constant0._ZN13group_norm_v214gn_cuda_kernelI13__nv_bfloat16Li320ELi1ELi16ELi40ELi1024ELb1ELi16ELi320ELi320ELi4ELb1ELi2ELb0ELb0ENS_16CompileConditionILi1000EEEEEvPT_PKS4_S7_S7_flPfS8_Pj --------------------------
	.section	.nv.constant0._ZN13group_norm_v214gn_cuda_kernelI13__nv_bfloat16Li320ELi1ELi16ELi40ELi1024ELb1ELi16ELi320ELi320ELi4ELb1ELi2ELb0ELb0ENS_16CompileConditionILi1000EEEEEvPT_PKS4_S7_S7_flPfS8_Pj,"a",@progbits
	.sectionflags	@""
	.align	4
.nv.constant0._ZN13group_norm_v214gn_cuda_kernelI13__nv_bfloat16Li320ELi1ELi16ELi40ELi1024ELb1ELi16ELi320ELi320ELi4ELb1ELi2ELb0ELb0ENS_16CompileConditionILi1000EEEEEvPT_PKS4_S7_S7_flPfS8_Pj:
	.zero		968


//--------------------- .nv.constant0._ZN13group_norm_v214gn_cuda_kernelI13__nv_bfloat16Li320ELi3ELi16ELi40ELi1024ELb1ELi16ELi320ELi320ELi4ELb1ELi5ELb0ELb0ENS_16CompileConditionILi1000EEEEEvPT_PKS4_S7_S7_flPfS8_Pj --------------------------
	.section	.nv.constant0._ZN13group_norm_v214gn_cuda_kernelI13__nv_bfloat16Li320ELi3ELi16ELi40ELi1024ELb1ELi16ELi320ELi320ELi4ELb1ELi5ELb0ELb0ENS_16CompileConditionILi1000EEEEEvPT_PKS4_S7_S7_flPfS8_Pj,"a",@progbits
	.sectionflags	@""
	.align	4
.nv.constant0._ZN13group_norm_v214gn_cuda_kernelI13__nv_bfloat16Li320ELi3ELi16ELi40ELi1024ELb1ELi16ELi320ELi320ELi4ELb1ELi5ELb0ELb0ENS_16CompileConditionILi1000EEEEEvPT_PKS4_S7_S7_flPfS8_Pj:
	.zero		968


//--------------------- .nv.constant0._ZN13group_norm_v214gn_cuda_kernelI13__nv_bfloat16Li320ELi1ELi16ELi40ELi1024ELb1ELi32ELi320ELi320ELi4ELb1ELi4ELb0ELb0ENS_16CompileConditionILi1000EEEEEvPT_PKS4_S7_S7_flPfS8_Pj --------------------------
	.section	.nv.constant0._ZN13group_norm_v214gn_cuda_kernelI13__nv_bfloat16Li320ELi1ELi16ELi40ELi1024ELb1ELi32ELi320ELi320ELi4ELb1ELi4ELb0ELb0ENS_16CompileConditionILi1000EEEEEvPT_PKS4_S7_S7_flPfS8_Pj,"a",@progbits
	.sectionflags	@""
	.align	4
.nv.constant0._ZN13group_norm_v214gn_cuda_kernelI13__nv_bfloat16Li320ELi1ELi16ELi40ELi1024ELb1ELi32ELi320ELi320ELi4ELb1ELi4ELb0ELb0ENS_16CompileConditionILi1000EEEEEvPT_PKS4_S7_S7_flPfS8_Pj:
	.zero		968


//--------------------- .nv.constant0._ZN13group_norm_v214gn_cuda_kernelI13__nv_bfloat16Li320ELi3ELi16ELi40ELi1024ELb1ELi32ELi320ELi320ELi4ELb1ELi10ELb0ELb0ENS_16CompileConditionILi1000EEEEEvPT_PKS4_S7_S7_flPfS8_Pj --------------------------
	.section	.nv.constant0._ZN13group_norm_v214gn_cuda_kernelI13__nv_bfloat16Li320ELi3ELi16ELi40ELi1024ELb1ELi32ELi320ELi320ELi4ELb1ELi10ELb0ELb0ENS_16CompileConditionILi1000EEEEEvPT_PKS4_S7_S7_flPfS8_Pj,"a",@progbits
	.sectionflags	@""
	.align	4
.nv.constant0._ZN13group_norm_v214gn_cuda_kernelI13__nv_bfloat16Li320ELi3ELi16ELi40ELi1024ELb1ELi32ELi320ELi320ELi4ELb1ELi10ELb0ELb0ENS_16CompileConditionILi1000EEEEEvPT_PKS4_S7_S7_flPfS8_Pj:
	.zero		968


//--------------------- .nv.constant0._ZN13group_norm_v214gn_cuda_kernelI13__nv_bfloat16Li320ELi1ELi16ELi40ELi1024ELb1ELi64ELi320ELi320ELi4ELb1ELi9ELb0ELb0ENS_16CompileConditionILi1000EEEEEvPT_PKS4_S7_S7_flPfS8_Pj --------------------------
	.section	.nv.constant0._ZN13group_norm_v214gn_cuda_kernelI13__nv_bfloat16Li320ELi1ELi16ELi40ELi1024ELb1ELi64ELi320ELi320ELi4ELb1ELi9ELb0ELb0ENS_16CompileConditionILi1000EEEEEvPT_PKS4_S7_S7_flPfS8_Pj,"a",@progbits
	.sectionflags	@""
	.align	4
.nv.constant0._ZN13group_norm_v214gn_cuda_kernelI13__nv_bfloat16Li320ELi1ELi16ELi40ELi1024ELb1ELi64ELi320ELi320ELi4ELb1ELi9ELb0ELb0ENS_16CompileConditionILi1000EEEEEvPT_PKS4_S7_S7_flPfS8_Pj:
	.zero		968


//--------------------- .nv.constant0._ZN13group_norm_v214gn_cuda_kernelI13__nv_bfloat16Li320ELi1ELi16ELi40ELi1024ELb1ELi128ELi320ELi320ELi4ELb1ELi18ELb0ELb0ENS_16CompileConditionILi1000EEEEEvPT_PKS4_S7_S7_flPfS8_Pj --------------------------
	.section	.nv.constant0._ZN13group_norm_v214gn_cuda_kernelI13__nv_bfloat16Li320ELi1ELi16ELi40ELi1024ELb1ELi128ELi320ELi320ELi4ELb1ELi18ELb0ELb0ENS_16CompileConditionILi1000EEEEEvPT_PKS4_S7_S7_flPfS8_Pj,"a",@progbits
	.sectionflags	@""
	.align	4
.nv.constant0._ZN13group_norm_v214gn_cuda_kernelI13__nv_bfloat16Li320ELi1ELi16ELi40ELi1024ELb1ELi128ELi320ELi320ELi4ELb1ELi18ELb0ELb0ENS_16CompileConditionILi1000EEEEEvPT_PKS4_S7_S7_flPfS8_Pj:
	.zero		968


//--------------------- .nv.constant0._ZN13group_norm_v214gn_cuda_kernelI13__nv_bfloat16Li320ELi3ELi16ELi40ELi1024ELb1ELi64ELi320ELi320ELi4ELb1ELi21ELb0ELb0ENS_16CompileConditionILi1000EEEEEvPT_PKS4_S7_S7_flPfS8_Pj --------------------------
	.section	.nv.constant0._ZN13group_norm_v214gn_cuda_kernelI13__nv_bfloat16Li320ELi3ELi16ELi40ELi1024ELb1ELi64ELi320ELi320ELi4ELb1ELi21ELb0ELb0ENS_16CompileConditionILi1000EEEEEvPT_PKS4_S7_S7_flPfS8_Pj,"a",@progbits
	.sectionflags	@""
	.align	4
.nv.constant0._ZN13group_norm_v214gn_cuda_kernelI13__nv_bfloat16Li320ELi3ELi16ELi40ELi1024ELb1ELi64ELi320ELi320ELi4ELb1ELi21ELb0ELb0ENS_16CompileConditionILi1000EEEEEvPT_PKS4_S7_S7_flPfS8_Pj:
	.zero		968


//--------------------- .nv.constant0._ZN13group_norm_v214gn_cuda_kernelI13__nv_bfloat16Li320ELi2ELi16ELi40ELi1024ELb1ELi64ELi320ELi320ELi4ELb1ELi18ELb0ELb0ENS_16CompileConditionILi1000EEEEEvPT_PKS4_S7_S7_flPfS8_Pj --------------------------
	.section	.nv.constant0._ZN13group_norm_v214gn_cuda_kernelI13__nv_bfloat16Li320ELi2ELi16ELi40ELi1024ELb1ELi64ELi320ELi320ELi4ELb1ELi18ELb0ELb0ENS_16CompileConditionILi1000EEEEEvPT_PKS4_S7_S7_flPfS8_Pj,"a",@progbits
	.sectionflags	@""
	.align	4
.nv.constant0._ZN13group_norm_v214gn_cuda_kernelI13__nv_bfloat16Li320ELi2ELi16ELi40ELi1024ELb1ELi64ELi320ELi320ELi4ELb1ELi18ELb0ELb0ENS_16CompileConditionILi1000EEEEEvPT_PKS4_S7_S7_flPfS8_Pj:
	.zero		968


//--------------------- .nv.constant0._ZN13group_norm_v218gn_bwd_cuda_kernelI6__halfLi320ELi3ELi32ELi20ELi1024ELb0ELb1ELi8ELi320ELi320ELi4ELb1ELi2ELb0ELb0ELNS_15WgradSyncMethodE3ENS_16CompileConditionILi1000EEEEEvPT_S6_S6_PKS5_S8_S8_S8_PKfflPfPj --------------------------
	.section	.nv.constant0._ZN13group_norm_v218gn_bwd_cuda_kernelI6__halfLi320ELi3ELi32ELi20ELi1024ELb0ELb1ELi8ELi320ELi320ELi4ELb1ELi2ELb0ELb0ELNS_15WgradSyncMethodE3ENS_16CompileConditionILi1000EEEEEvPT_S6_S6_PKS5_S8_S8_S8_PKfflPfPj,"a",@progbits
	.sectionflags	@""
	.align	4
.nv.constant0._ZN13group_norm_v218gn_bwd_cuda_kernelI6__halfLi320ELi3ELi32ELi20ELi1024ELb0ELb1ELi8ELi320ELi320ELi4ELb1ELi2ELb0ELb0ELNS_15WgradSyncMethodE3ENS_16CompileConditionILi1000EEEEEvPT_S6_S6_PKS5_S8_S8_S8_PKfflPfPj:
	.zero		992


//--------------------- .nv.constant0._ZN13group_norm_v218gn_bwd_cuda_kernelI6__halfLi320ELi1ELi32ELi20ELi1024ELb0ELb1ELi16ELi320ELi320ELi4ELb1ELi2ELb0ELb0ELNS_15WgradSyncMethodE3ENS_16CompileConditionILi1000EEEEEvPT_S6_S6_PKS5_S8_S8_S8_PKfflPfPj --------------------------
	.section	.nv.constant0._ZN13group_norm_v218gn_bwd_cuda_kernelI6__halfLi320ELi1ELi32ELi20ELi1024ELb0ELb1ELi16ELi320ELi320ELi4ELb1ELi2ELb0ELb0ELNS_15WgradSyncMethodE3ENS_16CompileConditionILi1000EEEEEvPT_S6_S6_PKS5_S8_S8_S8_PKfflPfPj,"a",@progbits
	.sectionflags	@""
	.align	4
.nv.constant0._ZN13group_norm_v218gn_bwd_cuda_kernelI6__halfLi320ELi1ELi32ELi20ELi1024ELb0ELb1ELi16ELi320ELi320ELi4ELb1ELi2ELb0ELb0ELNS_15WgradSyncMethodE3ENS_16CompileConditionILi1000EEEEEvPT_S6_S6_PKS5_S8_S8_S8_PKfflPfPj:
	.zero		992


//--------------------- .nv.constant0._ZN13group_norm_v218gn_bwd_cuda_kernelI6__halfLi320ELi3ELi32ELi20ELi1024ELb0ELb1ELi16ELi320ELi320ELi4ELb1ELi4ELb0ELb0ELNS_15WgradSyncMethodE3ENS_16CompileConditionILi1000EEEEEvPT_S6_S6_PKS5_S8_S8_S8_PKfflPfPj --------------------------
	.section	.nv.constant0._ZN13group_norm_v218gn_bwd_cuda_kernelI6__halfLi320ELi3ELi32ELi20ELi1024ELb0ELb1ELi16ELi320ELi320ELi4ELb1ELi4ELb0ELb0ELNS_15WgradSyncMethodE3ENS_16CompileConditionILi1000EEEEEvPT_S6_S6_PKS5_S8_S8_S8_PKfflPfPj,"a",@progbits
	.sectionflags	@""
	.align	4
.nv.constant0._ZN13group_norm_v218gn_bwd_cuda_kernelI6__halfLi320ELi3ELi32ELi20ELi1024ELb0ELb1ELi16ELi320ELi320ELi4ELb1ELi4ELb0ELb0ELNS_15WgradSyncMethodE3ENS_16CompileConditionILi1000EEEEEvPT_S6_S6_PKS5_S8_S8_S8_PKfflPfPj:
	.zero		992


//--------------------- .nv.constant0._ZN13group_norm_v218gn_bwd_cuda_kernelI6__halfLi320ELi1ELi32ELi20ELi1024ELb0ELb1ELi32ELi320ELi320ELi4ELb1ELi4ELb0ELb0ELNS_15WgradSyncMethodE3ENS_16CompileConditionILi1000EEEEEvPT_S6_S6_PKS5_S8_S8_S8_PKfflPfPj --------------------------
	.section	.nv.constant0._ZN13group_norm_v218gn_bwd_cuda_kernelI6__halfLi320ELi1ELi32ELi20ELi1024ELb0ELb1ELi32ELi320ELi320ELi4ELb1ELi4ELb0ELb0ELNS_15WgradSyncMethodE3ENS_16CompileConditionILi1000EEEEEvPT_S6_S6_PKS5_S8_S8_S8_PKfflPfPj,"a",@progbits
	.sectionflags	@""
	.align	4
.nv.constant0._ZN13group_norm_v218gn_bwd_cuda_kernelI6__halfLi320ELi1ELi32ELi20ELi1024ELb0ELb1ELi32ELi320ELi320ELi4ELb1ELi4ELb0ELb0ELNS_15WgradSyncMethodE3ENS_16CompileConditionILi1000EEEEEvPT_S6_S6_PKS5_S8_S8_S8_PKfflPfPj:
	.zero		992


//--------------------- .nv.constant0._ZN13group_norm_v218gn_bwd_cuda_kernelI6__halfLi320ELi1ELi32ELi20ELi1024ELb0ELb1ELi64ELi320ELi320ELi4ELb1ELi8ELb0ELb0ELNS_15WgradSyncMethodE3ENS_16CompileConditionILi1000EEEEEvPT_S6_S6_PKS5_S8_S8_S8_PKfflPfPj --------------------------
	.section	.nv.constant0._ZN13group_norm_v218gn_bwd_cuda_kernelI6__halfLi320ELi1ELi32ELi20ELi1024ELb0ELb1ELi64ELi320ELi320ELi4ELb1ELi8ELb0ELb0ELNS_15WgradSyncMethodE3ENS_16CompileConditionILi1000EEEEEvPT_S6_S6_PKS5_S8_S8_S8_PKfflPfPj,"a",@progbits
	.sectionflags	@""
	.align	4
.nv.constant0._ZN13group_norm_v218gn_bwd_cuda_kernelI6__halfLi320ELi1ELi32ELi20ELi1024ELb0ELb1ELi64ELi320ELi320ELi4ELb1ELi8ELb0ELb0ELNS_15WgradSyncMethodE3ENS_16CompileConditionILi1000EEEEEvPT_S6_S6_PKS5_S8_S8_S8_PKfflPfPj:
	.zero		992


//--------------------- .nv.constant0._ZN13group_norm_v218gn_bwd_cuda_kernelI6__halfLi320ELi2ELi32ELi20ELi1024ELb0ELb1ELi32ELi320ELi320ELi4ELb1ELi8ELb0ELb0ELNS_15WgradSyncMethodE3ENS_16CompileConditionILi1000EEEEEvPT_S6_S6_PKS5_S8_S8_S8_PKfflPfPj --------------------------
	.section	.nv.constant0._ZN13group_norm_v218gn_bwd_cuda_kernelI6__halfLi320ELi2ELi32ELi20ELi1024ELb0ELb1ELi32ELi320ELi320ELi4ELb1ELi8ELb0ELb0ELNS_15WgradSyncMethodE3ENS_16CompileConditionILi1000EEEEEvPT_S6_S6_PKS5_S8_S8_S8_PKfflPfPj,"a",@progbits
	.sectionflags	@""
	.align	4
.nv.constant0._ZN13group_norm_v218gn_bwd_cuda_kernelI6__halfLi320ELi2ELi32ELi20ELi1024ELb0ELb1ELi32ELi320ELi320ELi4ELb1ELi8ELb0ELb0ELNS_15WgradSyncMethodE3ENS_16CompileConditionILi1000EEEEEvPT_S6_S6_PKS5_S8_S8_S8_PKfflPfPj:
	.zero		992


//--------------------- .nv.constant0._ZN13group_norm_v218gn_bwd_cuda_kernelI6__halfLi320ELi3ELi32ELi20ELi1024ELb0ELb1ELi32ELi320ELi320ELi4ELb1ELi10ELb0ELb0ELNS_15WgradSyncMethodE3ENS_16CompileConditionILi1000EEEEEvPT_S6_S6_PKS5_S8_S8_S8_PKfflPfPj --------------------------
	.section	.nv.constant0._ZN13group_norm_v218gn_bwd_cuda_kernelI6__halfLi320ELi3ELi32ELi20ELi1024ELb0ELb1ELi32ELi320ELi320ELi4ELb1ELi10ELb0ELb0ELNS_15WgradSyncMethodE3ENS_16CompileConditionILi1000EEEEEvPT_S6_S6_PKS5_S8_S8_S8_PKfflPfPj,"a",@progbits
	.sectionflags	@""
	.align	4
.nv.constant0._ZN13group_norm_v218gn_bwd_cuda_kernelI6__halfLi320ELi3ELi32ELi20ELi1024ELb0ELb1ELi32ELi320ELi320ELi4ELb1ELi10ELb0ELb0ELNS_15WgradSyncMethodE3ENS_16CompileConditionILi1000EEEEEvPT_S6_S6_PKS5_S8_S8_S8_PKfflPfPj:
	.zero		992


//--------------------- .nv.constant0._ZN13group_norm_v218gn_bwd_cuda_kernelI6__halfLi320ELi3ELi32ELi20ELi1024ELb0ELb1ELi32ELi320ELi320ELi4ELb1ELi12ELb0ELb0ELNS_15WgradSyncMethodE3ENS_16CompileConditionILi1000EEEEEvPT_S6_S6_PKS5_S8_S8_S8_PKfflPfPj --------------------------
	.section	.nv.constant0._ZN13group_norm_v218gn_bwd_cuda_kernelI6__halfLi320ELi3ELi32ELi20ELi1024ELb0ELb1ELi32ELi320ELi320ELi4ELb1ELi12ELb0ELb0ELNS_15WgradSyncMethodE3ENS_16CompileConditionILi1000EEEEEvPT_S6_S6_PKS5_S8_S8_S8_PKfflPfPj,"a",@progbits
	.sectionflags	@""
	.align	4
.nv.constant0._ZN13group_norm_v218gn_bwd_cuda_kernelI6__halfLi320ELi3ELi32ELi20ELi1024ELb0ELb1ELi32ELi320ELi320ELi4ELb1ELi12ELb0ELb0ELNS_15WgradSyncMethodE3ENS_16CompileConditionILi1000EEEEEvPT_S6_S6_PKS5_S8_S8_S8_PKfflPfPj:
	.zero		992


//--------------------- .nv.constant0._ZN13group_norm_v218gn_bwd_cuda_kernelI6__halfLi320ELi3ELi16ELi40ELi1024ELb1ELb1ELi8ELi320ELi320ELi4ELb1ELi2ELb0ELb0ELNS_15WgradSyncMethodE3ENS_16CompileConditionILi1000EEEEEvPT_S6_S6_PKS5_S8_S8_S8_PKfflPfPj --------------------------
	.section	.nv.constant0._ZN13group_norm_v218gn_bwd_cuda_kernelI6__halfLi320ELi3ELi16ELi40ELi1024ELb1ELb1ELi8ELi320ELi320ELi4ELb1ELi2ELb0ELb0ELNS_15WgradSyncMethodE3ENS_16CompileConditionILi1000EEEEEvPT_S6_S6_PKS5_S8_S8_S8_PKfflPfPj,"a",@progbits
	.sectionflags	@""
	.align	4
.nv.constant0._ZN13group_norm_v218gn_bwd_cuda_kernelI6__halfLi320ELi3ELi16ELi40ELi1024ELb1ELb1ELi8ELi320ELi320ELi4ELb1ELi2ELb0ELb0ELNS_15WgradSyncMethodE3ENS_16CompileConditionILi1000EEEEEvPT_S6_S6_PKS5_S8_S8_S8_PKfflPfPj:
	.zero		992


//--------------------- .nv.constant0._ZN13group_norm_v218gn_bwd_cuda_kernelI6__halfLi320ELi1ELi16ELi40ELi1024ELb1ELb1ELi16ELi320ELi320ELi4ELb1ELi2ELb0ELb0ELNS_15WgradSyncMethodE3ENS_16CompileConditionILi1000EEEEEvPT_S6_S6_PKS5_S8_S8_S8_PKfflPfPj --------------------------
	.section	.nv.constant0._ZN13group_norm_v218gn_bwd_cuda_kernelI6__halfLi320ELi1ELi16ELi40ELi1024ELb1ELb1ELi16ELi320ELi320ELi4ELb1ELi2ELb0ELb0ELNS_15WgradSyncMethodE3ENS_16CompileConditionILi1000EEEEEvPT_S6_S6_PKS5_S8_S8_S8_PKfflPfPj,"a",@progbits
	.sectionflags	@""
	.align	4
.nv.constant0._ZN13group_norm_v218gn_bwd_cuda_kernelI6__halfLi320ELi1ELi16ELi40ELi1024ELb1ELb1ELi16ELi320ELi320ELi4ELb1ELi2ELb0ELb0ELNS_15WgradSyncMethodE3ENS_16CompileConditionILi1000EEEEEvPT_S6_S6_PKS5_S8_S8_S8_PKfflPfPj:
	.zero		992


//--------------------- .nv.constant0._ZN13group_norm_v218gn_bwd_cuda_kernelI6__halfLi320ELi3ELi16ELi40ELi1024ELb1ELb1ELi16ELi320ELi320ELi4ELb1ELi4ELb0ELb0ELNS_15WgradSyncMethodE3ENS_16CompileConditionILi1000EEEEEvPT_S6_S6_PKS5_S8_S8_S8_PKfflPfPj --------------------------
	.section	.nv.constant0._ZN13group_norm_v218gn_bwd_cuda_kernelI6__halfLi320ELi3ELi16ELi40ELi1024ELb1ELb1ELi16ELi320ELi320ELi4ELb1ELi4ELb0ELb0ELNS_15WgradSyncMethodE3ENS_16CompileConditionILi1000EEEEEvPT_S6_S6_PKS5_S8_S8_S8_PKfflPfPj,"a",@progbits
	.sectionflags	@""
	.align	4
.nv.constant0._ZN13group_norm_v218gn_bwd_cuda_kernelI6__halfLi320ELi3ELi16ELi40ELi1024ELb1ELb1ELi16ELi320ELi320ELi4ELb1ELi4ELb0ELb0ELNS_15WgradSyncMethodE3ENS_16CompileConditionILi1000EEEEEvPT_S6_S6_PKS5_S8_S8_S8_PKfflPfPj:
	.zero		992


//--------------------- .nv.constant0._ZN13group_norm_v218gn_bwd_cuda_kernelI6__halfLi320ELi1ELi16ELi40ELi1024ELb1ELb1ELi32ELi320ELi320ELi4ELb1ELi4ELb0ELb0ELNS_15WgradSyncMethodE3ENS_16CompileConditionILi1000EEEEEvPT_S6_S6_PKS5_S8_S8_S8_PKfflPfPj --------------------------
	.section	.nv.constant0._ZN13group_norm_v218gn_bwd_cuda_kernelI6__halfLi320ELi1ELi16ELi40ELi1024ELb1ELb1ELi32ELi320ELi320ELi4ELb1ELi4ELb0ELb0ELNS_15WgradSyncMethodE3ENS_16CompileConditionILi1000EEEEEvPT_S6_S6_PKS5_S8_S8_S8_PKfflPfPj,"a",@progbits
	.sectionflags	@""
	.align	4
.nv.constant0._ZN13group_norm_v218gn_bwd_cuda_kernelI6__halfLi320ELi1ELi16ELi40ELi1024ELb1ELb1ELi32ELi320ELi320ELi4ELb1ELi4ELb0ELb0ELNS_15WgradSyncMethodE3ENS_16CompileConditionILi1000EEEEEvPT_S6_S6_PKS5_S8_S8_S8_PKfflPfPj:
	.zero		992


//--------------------- .nv.constant0._ZN13group_norm_v218gn_bwd_cuda_kernelI6__halfLi320ELi1ELi16ELi40ELi1024ELb1ELb1ELi64ELi320ELi320ELi4ELb1ELi8ELb0ELb0ELNS_15WgradSyncMethodE3ENS_16CompileConditionILi1000EEEEEvPT_S6_S6_PKS5_S8_S8_S8_PKfflPfPj --------------------------
	.section	.nv.constant0._ZN13group_norm_v218gn_bwd_cuda_kernelI6__halfLi320ELi1ELi16ELi40ELi1024ELb1ELb1ELi64ELi320ELi320ELi4ELb1ELi8ELb0ELb0ELNS_15WgradSyncMethodE3ENS_16CompileConditionILi1000EEEEEvPT_S6_S6_PKS5_S8_S8_S8_PKfflPfPj,"a",@progbits
	.sectionflags	@""
	.align	4
.nv.constant0._ZN13group_norm_v218gn_bwd_cuda_kernelI6__halfLi320ELi1ELi16ELi40ELi1024ELb1ELb1ELi64ELi320ELi320ELi4ELb1ELi8ELb0ELb0ELNS_15WgradSyncMethodE3ENS_16CompileConditionILi1000EEEEEvPT_S6_S6_PKS5_S8_S8_S8_PKfflPfPj:
	.zero		992


//--------------------- .nv.constant0._ZN13group_norm_v218gn_bwd_cuda_kernelI6__halfLi320ELi2ELi16ELi40ELi1024ELb1ELb1ELi32ELi320ELi320ELi4ELb1ELi8ELb0ELb0ELNS_15WgradSyncMethodE3ENS_16CompileConditionILi1000EEEEEvPT_S6_S6_PKS5_S8_S8_S8_PKfflPfPj --------------------------
	.section	.nv.constant0._ZN13group_norm_v218gn_bwd_cuda_kernelI6__halfLi320ELi2ELi16ELi40ELi1024ELb1ELb1ELi32ELi320ELi320ELi4ELb1ELi8ELb0ELb0ELNS_15WgradSyncMethodE3ENS_16CompileConditionILi1000EEEEEvPT_S6_S6_PKS5_S8_S8_S8_PKfflPfPj,"a",@progbits
	.sectionflags	@""
	.align	4
.nv.constant0._ZN13group_norm_v218gn_bwd_cuda_kernelI6__halfLi320ELi2ELi16ELi40ELi1024ELb1ELb1ELi32ELi320ELi320ELi4ELb1ELi8ELb0ELb0ELNS_15WgradSyncMethodE3ENS_16CompileConditionILi1000EEEEEvPT_S6_S6_PKS5_S8_S8_S8_PKfflPfPj:
	.zero		992


//--------------------- .nv.constant0._ZN13group_norm_v218gn_bwd_cuda_kernelI6__halfLi320ELi3ELi16ELi40ELi1024ELb1ELb1ELi32ELi320ELi320ELi4ELb1ELi10ELb0ELb0ELNS_15WgradSyncMethodE3ENS_16CompileConditionILi1000EEEEEvPT_S6_S6_PKS5_S8_S8_S8_PKfflPfPj --------------------------
	.section	.nv.constant0._ZN13group_norm_v218gn_bwd_cuda_kernelI6__halfLi320ELi3ELi16ELi40ELi1024ELb1ELb1ELi32ELi320ELi320ELi4ELb1ELi10ELb0ELb0ELNS_15WgradSyncMethodE3ENS_16CompileConditionILi1000EEEEEvPT_S6_S6_PKS5_S8_S8_S8_PKfflPfPj,"a",@progbits
	.sectionflags	@""
	.align	4
.nv.constant0._ZN13group_norm_v218gn_bwd_cuda_kernelI6__halfLi320ELi3ELi16ELi40ELi1024ELb1ELb1ELi32ELi320ELi320ELi4ELb1ELi10ELb0ELb0ELNS_15WgradSyncMethodE3ENS_16CompileConditionILi1000EEEEEvPT_S6_S6_PKS5_S8_S8_S8_PKfflPfPj:
	.zero		992


//--------------------- .nv.constant0._ZN13group_norm_v218gn_bwd_cuda_kernelI6__halfLi320ELi3ELi16ELi40ELi1024ELb1ELb1ELi32ELi320ELi320ELi4ELb1ELi12ELb0ELb0ELNS_15WgradSyncMethodE3ENS_16CompileConditionILi1000EEEEEvPT_S6_S6_PKS5_S8_S8_S8_PKfflPfPj --------------------------
	.section	.nv.constant0._ZN13group_norm_v218gn_bwd_cuda_kernelI6__halfLi320ELi3ELi16ELi40ELi1024ELb1ELb1ELi32ELi320ELi320ELi4ELb1ELi12ELb0ELb0ELNS_15WgradSyncMethodE3ENS_16CompileConditionILi1000EEEEEvPT_S6_S6_PKS5_S8_S8_S8_PKfflPfPj,"a",@progbits
	.sectionflags	@""
	.align	4
.nv.constant0._ZN13group_norm_v218gn_bwd_cuda_kernelI6__halfLi320ELi3ELi16ELi40ELi1024ELb1ELb1ELi32ELi320ELi320ELi4ELb1ELi12ELb0ELb0ELNS_15WgradSyncMethodE3ENS_16CompileConditionILi1000EEEEEvPT_S6_S6_PKS5_S8_S8_S8_PKfflPfPj:
	.zero		992


//--------------------- .nv.constant0._ZN13group_norm_v214gn_cuda_kernelI6__halfLi320ELi3ELi32ELi20ELi1024ELb0ELi8ELi320ELi320ELi4ELb1ELi2ELb0ELb0ENS_16CompileConditionILi1000EEEEEvPT_PKS4_S7_S7_flPfS8_Pj --------------------------
	.section	.nv.constant0._ZN13group_norm_v214gn_cuda_kernelI6__halfLi320ELi3ELi32ELi20ELi1024ELb0ELi8ELi320ELi320ELi4ELb1ELi2ELb0ELb0ENS_16CompileConditionILi1000EEEEEvPT_PKS4_S7_S7_flPfS8_Pj,"a",@progbits
	.sectionflags	@""
	.align	4
.nv.constant0._ZN13group_norm_v214gn_cuda_kernelI6__halfLi320ELi3ELi32ELi20ELi1024ELb0ELi8ELi320ELi320ELi4ELb1ELi2ELb0ELb0ENS_16CompileConditionILi1000EEEEEvPT_PKS4_S7_S7_flPfS8_Pj:
	.zero		968


//--------------------- .nv.constant0._ZN13group_norm_v214gn_cuda_kernelI6__halfLi320ELi1ELi32ELi20ELi1024ELb0ELi16ELi320ELi320ELi4ELb1ELi2ELb0ELb0ENS_16CompileConditionILi1000EEEEEvPT_PKS4_S7_S7_flPfS8_Pj --------------------------
	.section	.nv.constant0._ZN13group_norm_v214gn_cuda_kernelI6__halfLi320ELi1ELi32ELi20ELi1024ELb0ELi16ELi320ELi320ELi4ELb1ELi2ELb0ELb0ENS_16CompileConditionILi1000EEEEEvPT_PKS4_S7_S7_flPfS8_Pj,"a",@progbits
	.sectionflags	@""
	.align	4
.nv.constant0._ZN13group_norm_v214gn_cuda_kernelI6__halfLi320ELi1ELi32ELi20ELi1024ELb0ELi16ELi320ELi320ELi4ELb1ELi2ELb0ELb0ENS_16CompileConditionILi1000EEEEEvPT_PKS4_S7_S7_flPfS8_Pj:
	.zero		968


//--------------------- .nv.constant0._ZN13group_norm_v214gn_cuda_kernelI6__halfLi320ELi3ELi32ELi20ELi1024ELb0ELi16ELi320ELi320ELi4ELb1ELi5ELb0ELb0ENS_16CompileConditionILi1000EEEEEvPT_PKS4_S7_S7_flPfS8_Pj --------------------------
	.section	.nv.constant0._ZN13group_norm_v214gn_cuda_kernelI6__halfLi320ELi3ELi32ELi20ELi1024ELb0ELi16ELi320ELi320ELi4ELb1ELi5ELb0ELb0ENS_16CompileConditionILi1000EEEEEvPT_PKS4_S7_S7_flPfS8_Pj,"a",@progbits
	.sectionflags	@""
	.align	4
.nv.constant0._ZN13group_norm_v214gn_cuda_kernelI6__halfLi320ELi3ELi32ELi20ELi1024ELb0ELi16ELi320ELi320ELi4ELb1ELi5ELb0ELb0ENS_16CompileConditionILi1000EEEEEvPT_PKS4_S7_S7_flPfS8_Pj:
	.zero		968


//--------------------- .nv.constant0._ZN13group_norm_v214gn_cuda_kernelI6__halfLi320ELi1ELi32ELi20ELi1024ELb0ELi32ELi320ELi320ELi4ELb1ELi4ELb0ELb0ENS_16CompileConditionILi1000EEEEEvPT_PKS4_S7_S7_flPfS8_Pj --------------------------
	.section	.nv.constant0._ZN13group_norm_v214gn_cuda_kernelI6__halfLi320ELi1ELi32ELi20ELi1024ELb0ELi32ELi320ELi320ELi4ELb1ELi4ELb0ELb0ENS_16CompileConditionILi1000EEEEEvPT_PKS4_S7_S7_flPfS8_Pj,"a",@progbits
	.sectionflags	@""
	.align	4
.nv.constant0._ZN13group_norm_v214gn_cuda_kernelI6__halfLi320ELi1ELi32ELi20ELi1024ELb0ELi32ELi320ELi320ELi4ELb1ELi4ELb0ELb0ENS_16CompileConditionILi1000EEEEEvPT_PKS4_S7_S7_flPfS8_Pj:
	.zero		968


//--------------------- .nv.constant0._ZN13group_norm_v214gn_cuda_kernelI6__halfLi320ELi3ELi32ELi20ELi1024ELb0ELi32ELi320ELi320ELi4ELb1ELi10ELb0ELb0ENS_16CompileConditionILi1000EEEEEvPT_PKS4_S7_S7_flPfS8_Pj --------------------------
	.section	.nv.constant0._ZN13group_norm_v214gn_cuda_kernelI6__halfLi320ELi3ELi32ELi20ELi1024ELb0ELi32ELi320ELi320ELi4ELb1ELi10ELb0ELb0ENS_16CompileConditionILi1000EEEEEvPT_PKS4_S7_S7_flPfS8_Pj,"a",@progbits
	.sectionflags	@""
	.align	4
.nv.constant0._ZN13group_norm_v214gn_cuda_kernelI6__halfLi320ELi3ELi32ELi20ELi1024ELb0ELi32ELi320ELi320ELi4ELb1ELi10ELb0ELb0ENS_16CompileConditionILi1000EEEEEvPT_PKS4_S7_S7_flPfS8_Pj:
	.zero		968


//--------------------- .nv.constant0._ZN13group_norm_v214gn_cuda_kernelI6__halfLi320ELi1ELi32ELi20ELi1024ELb0ELi64ELi320ELi320ELi4ELb1ELi9ELb0ELb0ENS_16CompileConditionILi1000EEEEEvPT_PKS4_S7_S7_flPfS8_Pj --------------------------
	.section	.nv.constant0._ZN13group_norm_v214gn_cuda_kernelI6__halfLi320ELi1ELi32ELi20ELi1024ELb0ELi64ELi320ELi320ELi4ELb1ELi9ELb0ELb0ENS_16CompileConditionILi1000EEEEEvPT_PKS4_S7_S7_flPfS8_Pj,"a",@progbits
	.sectionflags	@""
	.align	4
.nv.constant0._ZN13group_norm_v214gn_cuda_kernelI6__halfLi320ELi1ELi32ELi20ELi1024ELb0ELi64ELi320ELi320ELi4ELb1ELi9ELb0ELb0ENS_16CompileConditionILi1000EEEEEvPT_PKS4_S7_S7_flPfS8_Pj:
	.zero		968


//--------------------- .nv.constant0._ZN13group_norm_v214gn_cuda_kernelI6__halfLi320ELi1ELi32ELi20ELi1024ELb0ELi128ELi320ELi320ELi4ELb1ELi18ELb0ELb0ENS_16CompileConditionILi1000EEEEEvPT_PKS4_S7_S7_flPfS8_Pj --------------------------
	.section	.nv.constant0._ZN13group_norm_v214gn_cuda_kernelI6__halfLi320ELi1ELi32ELi20ELi1024ELb0ELi128ELi320ELi320ELi4ELb1ELi18ELb0ELb0ENS_16CompileConditionILi1000EEEEEvPT_PKS4_S7_S7_flPfS8_Pj,"a",@progbits
	.sectionflags	@""
	.align	4
.nv.constant0._ZN13group_norm_v214gn_cuda_kernelI6__halfLi320ELi1ELi32ELi20ELi1024ELb0ELi128ELi320ELi320ELi4ELb1ELi18ELb0ELb0ENS_16CompileConditionILi1000EEEEEvPT_PKS4_S7_S7_flPfS8_Pj:
	.zero		968


//--------------------- .nv.constant0._ZN13group_norm_v214gn_cuda_kernelI6__halfLi320ELi3ELi32ELi20ELi1024ELb0ELi64ELi320ELi320ELi4ELb1ELi21ELb0ELb0ENS_16CompileConditionILi1000EEEEEvPT_PKS4_S7_S7_flPfS8_Pj --------------------------
	.section	.nv.constant0._ZN13group_norm_v214gn_cuda_kernelI6__halfLi320ELi3ELi32ELi20ELi1024ELb0ELi64ELi320ELi320ELi4ELb1ELi21ELb0ELb0ENS_16CompileConditionILi1000EEEEEvPT_PKS4_S7_S7_flPfS8_Pj,"a",@progbits
	.sectionflags	@""
	.align	4
.nv.constant0._ZN13group_norm_v214gn_cuda_kernelI6__halfLi320ELi3ELi32ELi20ELi1024ELb0ELi64ELi320ELi320ELi4ELb1ELi21ELb0ELb0ENS_16CompileConditionILi1000EEEEEvPT_PKS4_S7_S7_flPfS8_Pj:
	.zero		968


//--------------------- .nv.constant0._ZN13group_norm_v214gn_cuda_kernelI6__halfLi320ELi2ELi32ELi20ELi1024ELb0ELi64ELi320ELi320ELi4ELb1ELi18ELb0ELb0ENS_16CompileConditionILi1000EEEEEvPT_PKS4_S7_S7_flPfS8_Pj --------------------------
	.section	.nv.constant0._ZN13group_norm_v214gn_cuda_kernelI6__halfLi320ELi2ELi32ELi20ELi1024ELb0ELi64ELi320ELi320ELi4ELb1ELi18ELb0ELb0ENS_16CompileConditionILi1000EEEEEvPT_PKS4_S7_S7_flPfS8_Pj,"a",@progbits
	.sectionflags	@""
	.align	4
.nv.constant0._ZN13group_norm_v214gn_cuda_kernelI6__halfLi320ELi2ELi32ELi20ELi1024ELb0ELi64ELi320ELi320ELi4ELb1ELi18ELb0ELb0ENS_16CompileConditionILi1000EEEEEvPT_PKS4_S7_S7_flPfS8_Pj:
	.zero		968


//--------------------- .nv.constant0._ZN13group_norm_v214gn_cuda_kernelI6__halfLi320ELi3ELi16ELi40ELi1024ELb1ELi8ELi320ELi320ELi4ELb1ELi2ELb0ELb0ENS_16CompileConditionILi1000EEEEEvPT_PKS4_S7_S7_flPfS8_Pj --------------------------
	.section	.nv.constant0._ZN13group_norm_v214gn_cuda_kernelI6__halfLi320ELi3ELi16ELi40ELi1024ELb1ELi8ELi320ELi320ELi4ELb1ELi2ELb0ELb0ENS_16CompileConditionILi1000EEEEEvPT_PKS4_S7_S7_flPfS8_Pj,"a",@progbits
	.sectionflags	@""
	.align	4
.nv.constant0._ZN13group_norm_v214gn_cuda_kernelI6__halfLi320ELi3ELi16ELi40ELi1024ELb1ELi8ELi320ELi320ELi4ELb1ELi2ELb0ELb0ENS_16CompileConditionILi1000EEEEEvPT_PKS4_S7_S7_flPfS8_Pj:
	.zero		968


//--------------------- .nv.constant0._ZN13group_norm_v214gn_cuda_kernelI6__halfLi320ELi1ELi16ELi40ELi1024ELb1ELi16ELi320ELi320ELi4ELb1ELi2ELb0ELb0ENS_16CompileConditionILi1000EEEEEvPT_PKS4_S7_S7_flPfS8_Pj --------------------------
	.section	.nv.constant0._ZN13group_norm_v214gn_cuda_kernelI6__halfLi320ELi1ELi16ELi40ELi1024ELb1ELi16ELi320ELi320ELi4ELb1ELi2ELb0ELb0ENS_16CompileConditionILi1000EEEEEvPT_PKS4_S7_S7_flPfS8_Pj,"a",@progbits
	.sectionflags	@""
	.align	4
.nv.constant0._ZN13group_norm_v214gn_cuda_kernelI6__halfLi320ELi1ELi16ELi40ELi1024ELb1ELi16ELi320ELi320ELi4ELb1ELi2ELb0ELb0ENS_16CompileConditionILi1000EEEEEvPT_PKS4_S7_S7_flPfS8_Pj:
	.zero		968


//--------------------- .nv.constant0._ZN13group_norm_v214gn_cuda_kernelI6__halfLi320ELi3ELi16ELi40ELi1024ELb1ELi16ELi320ELi320ELi4ELb1ELi5ELb0ELb0ENS_16CompileConditionILi1000EEEEEvPT_PKS4_S7_S7_flPfS8_Pj --------------------------
	.section	.nv.constant0._ZN13group_norm_v214gn_cuda_kernelI6__halfLi320ELi3ELi16ELi40ELi1024ELb1ELi16ELi320ELi320ELi4ELb1ELi5ELb0ELb0ENS_16CompileConditionILi1000EEEEEvPT_PKS4_S7_S7_flPfS8_Pj,"a",@progbits
	.sectionflags	@""
	.align	4
.nv.constant0._ZN13group_norm_v214gn_cuda_kernelI6__halfLi320ELi3ELi16ELi40ELi1024ELb1ELi16ELi320ELi320ELi4ELb1ELi5ELb0ELb0ENS_16CompileConditionILi1000EEEEEvPT_PKS4_S7_S7_flPfS8_Pj:
	.zero		968


//--------------------- .nv.constant0._ZN13group_norm_v214gn_cuda_kernelI6__halfLi320ELi1ELi16ELi40ELi1024ELb1ELi32ELi320ELi320ELi4ELb1ELi4ELb0ELb0ENS_16CompileConditionILi1000EEEEEvPT_PKS4_S7_S7_flPfS8_Pj --------------------------
	.section	.nv.constant0._ZN13group_norm_v214gn_cuda_kernelI6__halfLi320ELi1ELi16ELi40ELi1024ELb1ELi32ELi320ELi320ELi4ELb1ELi4ELb0ELb0ENS_16CompileConditionILi1000EEEEEvPT_PKS4_S7_S7_flPfS8_Pj,"a",@progbits
	.sectionflags	@""
	.align	4
.nv.constant0._ZN13group_norm_v214gn_cuda_kernelI6__halfLi320ELi1ELi16ELi40ELi1024ELb1ELi32ELi320ELi320ELi4ELb1ELi4ELb0ELb0ENS_16CompileConditionILi1000EEEEEvPT_PKS4_S7_S7_flPfS8_Pj:
	.zero		968


//--------------------- .nv.constant0._ZN13group_norm_v214gn_cuda_kernelI6__halfLi320ELi3ELi16ELi40ELi1024ELb1ELi32ELi320ELi320ELi4ELb1ELi10ELb0ELb0ENS_16CompileConditionILi1000EEEEEvPT_PKS4_S7_S7_flPfS8_Pj --------------------------
	.section	.nv.constant0._ZN13group_norm_v214gn_cuda_kernelI6__halfLi320ELi3ELi16ELi40ELi1024ELb1ELi32ELi320ELi320ELi4ELb1ELi10ELb0ELb0ENS_16CompileConditionILi1000EEEEEvPT_PKS4_S7_S7_flPfS8_Pj,"a",@progbits
	.sectionflags	@""
	.align	4
.nv.constant0._ZN13group_norm_v214gn_cuda_kernelI6__halfLi320ELi3ELi16ELi40ELi1024ELb1ELi32ELi320ELi320ELi4ELb1ELi10ELb0ELb0ENS_16CompileConditionILi1000EEEEEvPT_PKS4_S7_S7_flPfS8_Pj:
	.zero		968


//--------------------- .nv.constant0._ZN13group_norm_v214gn_cuda_kernelI6__halfLi320ELi1ELi16ELi40ELi1024ELb1ELi64ELi320ELi320ELi4ELb1ELi9ELb0ELb0ENS_16CompileConditionILi1000EEEEEvPT_PKS4_S7_S7_flPfS8_Pj --------------------------
	.section	.nv.constant0._ZN13group_norm_v214gn_cuda_kernelI6__halfLi320ELi1ELi16ELi40ELi1024ELb1ELi64ELi320ELi320ELi4ELb1ELi9ELb0ELb0ENS_16CompileConditionILi1000EEEEEvPT_PKS4_S7_S7_flPfS8_Pj,"a",@progbits
	.sectionflags	@""
	.align	4
.nv.constant0._ZN13group_norm_v214gn_cuda_kernelI6__halfLi320ELi1ELi16ELi40ELi1024ELb1ELi64ELi320ELi320ELi4ELb1ELi9ELb0ELb0ENS_16CompileConditionILi1000EEEEEvPT_PKS4_S7_S7_flPfS8_Pj:
	.zero		968


//--------------------- .nv.constant0._ZN13group_norm_v214gn_cuda_kernelI6__halfLi320ELi1ELi16ELi40ELi1024ELb1ELi128ELi320ELi320ELi4ELb1ELi18ELb0ELb0ENS_16CompileConditionILi1000EEEEEvPT_PKS4_S7_S7_flPfS8_Pj --------------------------
	.section	.nv.constant0._ZN13group_norm_v214gn_cuda_kernelI6__halfLi320ELi1ELi16ELi40ELi1024ELb1ELi128ELi320ELi320ELi4ELb1ELi18ELb0ELb0ENS_16CompileConditionILi1000EEEEEvPT_PKS4_S7_S7_flPfS8_Pj,"a",@progbits
	.sectionflags	@""
	.align	4
.nv.constant0._ZN13group_norm_v214gn_cuda_kernelI6__halfLi320ELi1ELi16ELi40ELi1024ELb1ELi128ELi320ELi320ELi4ELb1ELi18ELb0ELb0ENS_16CompileConditionILi1000EEEEEvPT_PKS4_S7_S7_flPfS8_Pj:
	.zero		968


//--------------------- .nv.constant0._ZN13group_norm_v214gn_cuda_kernelI6__halfLi320ELi3ELi16ELi40ELi1024ELb1ELi64ELi320ELi320ELi4ELb1ELi21ELb0ELb0ENS_16CompileConditionILi1000EEEEEvPT_PKS4_S7_S7_flPfS8_Pj --------------------------
	.section	.nv.constant0._ZN13group_norm_v214gn_cuda_kernelI6__halfLi320ELi3ELi16ELi40ELi1024ELb1ELi64ELi320ELi320ELi4ELb1ELi21ELb0ELb0ENS_16CompileConditionILi1000EEEEEvPT_PKS4_S7_S7_flPfS8_Pj,"a",@progbits
	.sectionflags	@""
	.align	4
.nv.constant0._ZN13group_norm_v214gn_cuda_kernelI6__halfLi320ELi3ELi16ELi40ELi1024ELb1ELi64ELi320ELi320ELi4ELb1ELi21ELb0ELb0ENS_16CompileConditionILi1000EEEEEvPT_PKS4_S7_S7_flPfS8_Pj:
	.zero		968


//--------------------- .nv.constant0._ZN13group_norm_v214gn_cuda_kernelI6__halfLi320ELi2ELi16ELi40ELi1024ELb1ELi64ELi320ELi320ELi4ELb1ELi18ELb0ELb0ENS_16CompileConditionILi1000EEEEEvPT_PKS4_S7_S7_flPfS8_Pj --------------------------
	.section	.nv.constant0._ZN13group_norm_v214gn_cuda_kernelI6__halfLi320ELi2ELi16ELi40ELi1024ELb1ELi64ELi320ELi320ELi4ELb1ELi18ELb0ELb0ENS_16CompileConditionILi1000EEEEEvPT_PKS4_S7_S7_flPfS8_Pj,"a",@progbits
	.sectionflags	@""
	.align	4
.nv.constant0._ZN13group_norm_v214gn_cuda_kernelI6__halfLi320ELi2ELi16ELi40ELi1024ELb1ELi64ELi320ELi320ELi4ELb1ELi18ELb0ELb0ENS_16CompileConditionILi1000EEEEEvPT_PKS4_S7_S7_flPfS8_Pj:
	.zero		968


//--------------------- SYMBOLS --------------------------

	.type		.nv.reservedSmem.offset0,@object
	.size		.nv.reservedSmem.offset0,0x4
